//
// Generated by NVIDIA NVVM Compiler
//
// Compiler Build ID: CL-36424714
// Cuda compilation tools, release 13.0, V13.0.88
// Based on NVVM 20.0.0
//

.version 9.0
.target sm_100
.address_size 64

	// .globl	_ZN3cub18CUB_300001_SM_10006detail11EmptyKernelIvEEvv
// _ZZN3cub18CUB_300001_SM_10006detail6reduce28DeviceReduceSingleTileKernelINS2_10policy_hubIdj11add_functorIdEE10Policy1000EN6thrust24THRUST_300001_SM_1000_NS6detail15normal_iteratorINSA_10device_ptrIdEEEEPdjS6_ddN4cuda3std3__410__identityEEEvT0_T1_T2_T3_T4_T6_E12temp_storage has been demoted
// _ZZN3cub18CUB_300001_SM_10006detail6reduce18DeviceReduceKernelINS2_10policy_hubIdj11add_functorIdEE10Policy1000EN6thrust24THRUST_300001_SM_1000_NS6detail15normal_iteratorINSA_10device_ptrIdEEEEjS6_dN4cuda3std3__410__identityEEEvT0_PT3_T1_NS0_13GridEvenShareISN_EET2_T4_E12temp_storage has been demoted
// _ZZN3cub18CUB_300001_SM_10006detail6reduce28DeviceReduceSingleTileKernelINS2_10policy_hubIdj11add_functorIdEE10Policy1000EPdS9_iS6_ddN4cuda3std3__410__identityEEEvT0_T1_T2_T3_T4_T6_E12temp_storage has been demoted
// _ZZN3cub18CUB_300001_SM_10006detail6reduce28DeviceReduceSingleTileKernelINS2_10policy_hubIdy11add_functorIdEE10Policy1000EN6thrust24THRUST_300001_SM_1000_NS6detail15normal_iteratorINSA_10device_ptrIdEEEEPdyS6_ddN4cuda3std3__410__identityEEEvT0_T1_T2_T3_T4_T6_E12temp_storage has been demoted
// _ZZN3cub18CUB_300001_SM_10006detail6reduce18DeviceReduceKernelINS2_10policy_hubIdy11add_functorIdEE10Policy1000EN6thrust24THRUST_300001_SM_1000_NS6detail15normal_iteratorINSA_10device_ptrIdEEEEyS6_dN4cuda3std3__410__identityEEEvT0_PT3_T1_NS0_13GridEvenShareISN_EET2_T4_E12temp_storage has been demoted
// _ZZN3cub18CUB_300001_SM_10006detail6reduce28DeviceReduceSingleTileKernelINS2_10policy_hubIdy11add_functorIdEE10Policy1000EPdS9_iS6_ddN4cuda3std3__410__identityEEEvT0_T1_T2_T3_T4_T6_E12temp_storage has been demoted
// _ZZN3cub18CUB_300001_SM_10006detail6reduce28DeviceReduceSingleTileKernelINS2_10policy_hubIdj11max_functorIdEE10Policy1000EN6thrust24THRUST_300001_SM_1000_NS6detail15normal_iteratorINSA_10device_ptrIdEEEEPdjS6_dd11abs_functorIdEEEvT0_T1_T2_T3_T4_T6_E12temp_storage has been demoted
// _ZZN3cub18CUB_300001_SM_10006detail6reduce18DeviceReduceKernelINS2_10policy_hubIdj11max_functorIdEE10Policy1000EN6thrust24THRUST_300001_SM_1000_NS6detail15normal_iteratorINSA_10device_ptrIdEEEEjS6_d11abs_functorIdEEEvT0_PT3_T1_NS0_13GridEvenShareISL_EET2_T4_E12temp_storage has been demoted
// _ZZN3cub18CUB_300001_SM_10006detail6reduce28DeviceReduceSingleTileKernelINS2_10policy_hubIdj11max_functorIdEE10Policy1000EPdS9_iS6_ddN4cuda3std3__410__identityEEEvT0_T1_T2_T3_T4_T6_E12temp_storage has been demoted
// _ZZN3cub18CUB_300001_SM_10006detail6reduce28DeviceReduceSingleTileKernelINS2_10policy_hubIdy11max_functorIdEE10Policy1000EN6thrust24THRUST_300001_SM_1000_NS6detail15normal_iteratorINSA_10device_ptrIdEEEEPdyS6_dd11abs_functorIdEEEvT0_T1_T2_T3_T4_T6_E12temp_storage has been demoted
// _ZZN3cub18CUB_300001_SM_10006detail6reduce18DeviceReduceKernelINS2_10policy_hubIdy11max_functorIdEE10Policy1000EN6thrust24THRUST_300001_SM_1000_NS6detail15normal_iteratorINSA_10device_ptrIdEEEEyS6_d11abs_functorIdEEEvT0_PT3_T1_NS0_13GridEvenShareISL_EET2_T4_E12temp_storage has been demoted
// _ZZN3cub18CUB_300001_SM_10006detail6reduce28DeviceReduceSingleTileKernelINS2_10policy_hubIdy11max_functorIdEE10Policy1000EPdS9_iS6_ddN4cuda3std3__410__identityEEEvT0_T1_T2_T3_T4_T6_E12temp_storage has been demoted
// _ZZN3cub18CUB_300001_SM_10006detail6reduce28DeviceReduceSingleTileKernelINS2_10policy_hubIdj11max_functorIdEE10Policy1000EN6thrust24THRUST_300001_SM_1000_NS6detail15normal_iteratorINSA_10device_ptrIdEEEEPdjS6_ddN4cuda3std3__410__identityEEEvT0_T1_T2_T3_T4_T6_E12temp_storage has been demoted
// _ZZN3cub18CUB_300001_SM_10006detail6reduce18DeviceReduceKernelINS2_10policy_hubIdj11max_functorIdEE10Policy1000EN6thrust24THRUST_300001_SM_1000_NS6detail15normal_iteratorINSA_10device_ptrIdEEEEjS6_dN4cuda3std3__410__identityEEEvT0_PT3_T1_NS0_13GridEvenShareISN_EET2_T4_E12temp_storage has been demoted
// _ZZN3cub18CUB_300001_SM_10006detail6reduce28DeviceReduceSingleTileKernelINS2_10policy_hubIdy11max_functorIdEE10Policy1000EN6thrust24THRUST_300001_SM_1000_NS6detail15normal_iteratorINSA_10device_ptrIdEEEEPdyS6_ddN4cuda3std3__410__identityEEEvT0_T1_T2_T3_T4_T6_E12temp_storage has been demoted
// _ZZN3cub18CUB_300001_SM_10006detail6reduce18DeviceReduceKernelINS2_10policy_hubIdy11max_functorIdEE10Policy1000EN6thrust24THRUST_300001_SM_1000_NS6detail15normal_iteratorINSA_10device_ptrIdEEEEyS6_dN4cuda3std3__410__identityEEEvT0_PT3_T1_NS0_13GridEvenShareISN_EET2_T4_E12temp_storage has been demoted
// _ZZN3cub18CUB_300001_SM_10006detail6reduce28DeviceReduceSingleTileKernelINS2_10policy_hubImj11mul_functorImEE10Policy1000EN6thrust24THRUST_300001_SM_1000_NS6detail15normal_iteratorINSA_10device_ptrImEEEEPmjS6_mm11inc_functorImEEEvT0_T1_T2_T3_T4_T6_E12temp_storage has been demoted
// _ZZN3cub18CUB_300001_SM_10006detail6reduce18DeviceReduceKernelINS2_10policy_hubImj11mul_functorImEE10Policy1000EN6thrust24THRUST_300001_SM_1000_NS6detail15normal_iteratorINSA_10device_ptrImEEEEjS6_m11inc_functorImEEEvT0_PT3_T1_NS0_13GridEvenShareISL_EET2_T4_E12temp_storage has been demoted
// _ZZN3cub18CUB_300001_SM_10006detail6reduce28DeviceReduceSingleTileKernelINS2_10policy_hubImj11mul_functorImEE10Policy1000EPmS9_iS6_mmN4cuda3std3__410__identityEEEvT0_T1_T2_T3_T4_T6_E12temp_storage has been demoted
// _ZZN3cub18CUB_300001_SM_10006detail6reduce28DeviceReduceSingleTileKernelINS2_10policy_hubImy11mul_functorImEE10Policy1000EN6thrust24THRUST_300001_SM_1000_NS6detail15normal_iteratorINSA_10device_ptrImEEEEPmyS6_mm11inc_functorImEEEvT0_T1_T2_T3_T4_T6_E12temp_storage has been demoted
// _ZZN3cub18CUB_300001_SM_10006detail6reduce18DeviceReduceKernelINS2_10policy_hubImy11mul_functorImEE10Policy1000EN6thrust24THRUST_300001_SM_1000_NS6detail15normal_iteratorINSA_10device_ptrImEEEEyS6_m11inc_functorImEEEvT0_PT3_T1_NS0_13GridEvenShareISL_EET2_T4_E12temp_storage has been demoted
// _ZZN3cub18CUB_300001_SM_10006detail6reduce28DeviceReduceSingleTileKernelINS2_10policy_hubImy11mul_functorImEE10Policy1000EPmS9_iS6_mmN4cuda3std3__410__identityEEEvT0_T1_T2_T3_T4_T6_E12temp_storage has been demoted
.global .align 1 .b8 _ZN34_INTERNAL_e60fff46_4_k_cu_0a15568c4cuda3std3__45__cpo5beginE[1];
.global .align 1 .b8 _ZN34_INTERNAL_e60fff46_4_k_cu_0a15568c4cuda3std3__45__cpo3endE[1];
.global .align 1 .b8 _ZN34_INTERNAL_e60fff46_4_k_cu_0a15568c4cuda3std3__45__cpo6cbeginE[1];
.global .align 1 .b8 _ZN34_INTERNAL_e60fff46_4_k_cu_0a15568c4cuda3std3__45__cpo4cendE[1];
.global .align 1 .b8 _ZN34_INTERNAL_e60fff46_4_k_cu_0a15568c4cuda3std3__45__cpo6rbeginE[1];
.global .align 1 .b8 _ZN34_INTERNAL_e60fff46_4_k_cu_0a15568c4cuda3std3__45__cpo4rendE[1];
.global .align 1 .b8 _ZN34_INTERNAL_e60fff46_4_k_cu_0a15568c4cuda3std3__45__cpo7crbeginE[1];
.global .align 1 .b8 _ZN34_INTERNAL_e60fff46_4_k_cu_0a15568c4cuda3std3__45__cpo5crendE[1];
.global .align 1 .b8 _ZN34_INTERNAL_e60fff46_4_k_cu_0a15568c4cuda3std3__436_GLOBAL__N__e60fff46_4_k_cu_0a15568c6ignoreE[1];
.global .align 1 .b8 _ZN34_INTERNAL_e60fff46_4_k_cu_0a15568c4cuda3std3__419piecewise_constructE[1];
.global .align 1 .b8 _ZN34_INTERNAL_e60fff46_4_k_cu_0a15568c4cuda3std3__48in_placeE[1];
.global .align 1 .b8 _ZN34_INTERNAL_e60fff46_4_k_cu_0a15568c4cuda3std3__420unreachable_sentinelE[1];
.global .align 1 .b8 _ZN34_INTERNAL_e60fff46_4_k_cu_0a15568c4cuda3std3__47nulloptE[1];
.global .align 1 .b8 _ZN34_INTERNAL_e60fff46_4_k_cu_0a15568c4cuda3std3__48unexpectE[1];
.global .align 1 .b8 _ZN34_INTERNAL_e60fff46_4_k_cu_0a15568c4cuda3std6ranges3__45__cpo4swapE[1];
.global .align 1 .b8 _ZN34_INTERNAL_e60fff46_4_k_cu_0a15568c4cuda3std6ranges3__45__cpo9iter_moveE[1];
.global .align 1 .b8 _ZN34_INTERNAL_e60fff46_4_k_cu_0a15568c4cuda3std6ranges3__45__cpo5beginE[1];
.global .align 1 .b8 _ZN34_INTERNAL_e60fff46_4_k_cu_0a15568c4cuda3std6ranges3__45__cpo3endE[1];
.global .align 1 .b8 _ZN34_INTERNAL_e60fff46_4_k_cu_0a15568c4cuda3std6ranges3__45__cpo6cbeginE[1];
.global .align 1 .b8 _ZN34_INTERNAL_e60fff46_4_k_cu_0a15568c4cuda3std6ranges3__45__cpo4cendE[1];
.global .align 1 .b8 _ZN34_INTERNAL_e60fff46_4_k_cu_0a15568c4cuda3std6ranges3__45__cpo7advanceE[1];
.global .align 1 .b8 _ZN34_INTERNAL_e60fff46_4_k_cu_0a15568c4cuda3std6ranges3__45__cpo9iter_swapE[1];
.global .align 1 .b8 _ZN34_INTERNAL_e60fff46_4_k_cu_0a15568c4cuda3std6ranges3__45__cpo4nextE[1];
.global .align 1 .b8 _ZN34_INTERNAL_e60fff46_4_k_cu_0a15568c4cuda3std6ranges3__45__cpo4prevE[1];
.global .align 1 .b8 _ZN34_INTERNAL_e60fff46_4_k_cu_0a15568c4cuda3std6ranges3__45__cpo4dataE[1];
.global .align 1 .b8 _ZN34_INTERNAL_e60fff46_4_k_cu_0a15568c4cuda3std6ranges3__45__cpo5cdataE[1];
.global .align 1 .b8 _ZN34_INTERNAL_e60fff46_4_k_cu_0a15568c4cuda3std6ranges3__45__cpo4sizeE[1];
.global .align 1 .b8 _ZN34_INTERNAL_e60fff46_4_k_cu_0a15568c4cuda3std6ranges3__45__cpo5ssizeE[1];
.global .align 1 .b8 _ZN34_INTERNAL_e60fff46_4_k_cu_0a15568c4cuda3std6ranges3__45__cpo8distanceE[1];
.global .align 1 .b8 _ZN34_INTERNAL_e60fff46_4_k_cu_0a15568c6thrust24THRUST_300001_SM_1000_NS8cuda_cub3parE[1];
.global .align 1 .b8 _ZN34_INTERNAL_e60fff46_4_k_cu_0a15568c6thrust24THRUST_300001_SM_1000_NS8cuda_cub10par_nosyncE[1];
.global .align 1 .b8 _ZN34_INTERNAL_e60fff46_4_k_cu_0a15568c6thrust24THRUST_300001_SM_1000_NS6system6detail10sequential3seqE[1];
.global .align 1 .b8 _ZN34_INTERNAL_e60fff46_4_k_cu_0a15568c6thrust24THRUST_300001_SM_1000_NS6system3cpp3parE[1];
.global .align 1 .b8 _ZN34_INTERNAL_e60fff46_4_k_cu_0a15568c6thrust24THRUST_300001_SM_1000_NS12placeholders2_1E[1];
.global .align 1 .b8 _ZN34_INTERNAL_e60fff46_4_k_cu_0a15568c6thrust24THRUST_300001_SM_1000_NS12placeholders2_2E[1];
.global .align 1 .b8 _ZN34_INTERNAL_e60fff46_4_k_cu_0a15568c6thrust24THRUST_300001_SM_1000_NS12placeholders2_3E[1];
.global .align 1 .b8 _ZN34_INTERNAL_e60fff46_4_k_cu_0a15568c6thrust24THRUST_300001_SM_1000_NS12placeholders2_4E[1];
.global .align 1 .b8 _ZN34_INTERNAL_e60fff46_4_k_cu_0a15568c6thrust24THRUST_300001_SM_1000_NS12placeholders2_5E[1];
.global .align 1 .b8 _ZN34_INTERNAL_e60fff46_4_k_cu_0a15568c6thrust24THRUST_300001_SM_1000_NS12placeholders2_6E[1];
.global .align 1 .b8 _ZN34_INTERNAL_e60fff46_4_k_cu_0a15568c6thrust24THRUST_300001_SM_1000_NS12placeholders2_7E[1];
.global .align 1 .b8 _ZN34_INTERNAL_e60fff46_4_k_cu_0a15568c6thrust24THRUST_300001_SM_1000_NS12placeholders2_8E[1];
.global .align 1 .b8 _ZN34_INTERNAL_e60fff46_4_k_cu_0a15568c6thrust24THRUST_300001_SM_1000_NS12placeholders2_9E[1];
.global .align 1 .b8 _ZN34_INTERNAL_e60fff46_4_k_cu_0a15568c6thrust24THRUST_300001_SM_1000_NS12placeholders3_10E[1];
.global .align 1 .b8 _ZN34_INTERNAL_e60fff46_4_k_cu_0a15568c6thrust24THRUST_300001_SM_1000_NS3seqE[1];
.global .align 1 .b8 _ZN34_INTERNAL_e60fff46_4_k_cu_0a15568c6thrust24THRUST_300001_SM_1000_NS6deviceE[1];

.visible .entry _ZN3cub18CUB_300001_SM_10006detail11EmptyKernelIvEEvv()
{


	ret;

}
	// .globl	_ZN3cub18CUB_300001_SM_10006detail8for_each13static_kernelINS2_12policy_hub_t12policy_500_tEmN6thrust24THRUST_300001_SM_1000_NS8cuda_cub6__fill7functorINS7_6detail15normal_iteratorINS7_10device_ptrIdEEEEdEEEEvT0_T1_
.visible .entry _ZN3cub18CUB_300001_SM_10006detail8for_each13static_kernelINS2_12policy_hub_t12policy_500_tEmN6thrust24THRUST_300001_SM_1000_NS8cuda_cub6__fill7functorINS7_6detail15normal_iteratorINS7_10device_ptrIdEEEEdEEEEvT0_T1_(
	.param .u64 _ZN3cub18CUB_300001_SM_10006detail8for_each13static_kernelINS2_12policy_hub_t12policy_500_tEmN6thrust24THRUST_300001_SM_1000_NS8cuda_cub6__fill7functorINS7_6detail15normal_iteratorINS7_10device_ptrIdEEEEdEEEEvT0_T1__param_0,
	.param .align 8 .b8 _ZN3cub18CUB_300001_SM_10006detail8for_each13static_kernelINS2_12policy_hub_t12policy_500_tEmN6thrust24THRUST_300001_SM_1000_NS8cuda_cub6__fill7functorINS7_6detail15normal_iteratorINS7_10device_ptrIdEEEEdEEEEvT0_T1__param_1[16]
)
.maxntid 256
{
	.reg .pred 	%p<4>;
	.reg .b32 	%r<5>;
	.reg .b64 	%rd<16>;
	.reg .b64 	%fd<3>;

	ld.param.f64 	%fd2, [_ZN3cub18CUB_300001_SM_10006detail8for_each13static_kernelINS2_12policy_hub_t12policy_500_tEmN6thrust24THRUST_300001_SM_1000_NS8cuda_cub6__fill7functorINS7_6detail15normal_iteratorINS7_10device_ptrIdEEEEdEEEEvT0_T1__param_1+8];
	ld.param.u64 	%rd4, [_ZN3cub18CUB_300001_SM_10006detail8for_each13static_kernelINS2_12policy_hub_t12policy_500_tEmN6thrust24THRUST_300001_SM_1000_NS8cuda_cub6__fill7functorINS7_6detail15normal_iteratorINS7_10device_ptrIdEEEEdEEEEvT0_T1__param_1];
	ld.param.u64 	%rd5, [_ZN3cub18CUB_300001_SM_10006detail8for_each13static_kernelINS2_12policy_hub_t12policy_500_tEmN6thrust24THRUST_300001_SM_1000_NS8cuda_cub6__fill7functorINS7_6detail15normal_iteratorINS7_10device_ptrIdEEEEdEEEEvT0_T1__param_0];
	mov.u32 	%r2, %ctaid.x;
	mul.wide.u32 	%rd1, %r2, 512;
	sub.s64 	%rd2, %rd5, %rd1;
	setp.lt.u64 	%p1, %rd2, 512;
	@%p1 bra 	$L__BB1_2;
	mov.u32 	%r4, %tid.x;
	cvta.to.global.u64 	%rd11, %rd4;
	cvt.u64.u32 	%rd12, %r4;
	add.s64 	%rd13, %rd1, %rd12;
	shl.b64 	%rd14, %rd13, 3;
	add.s64 	%rd15, %rd11, %rd14;
	st.global.f64 	[%rd15], %fd2;
	st.global.f64 	[%rd15+2048], %fd2;
	bra.uni 	$L__BB1_6;
$L__BB1_2:
	cvta.to.global.u64 	%rd6, %rd4;
	mov.u32 	%r1, %tid.x;
	cvt.u64.u32 	%rd7, %r1;
	setp.le.u64 	%p2, %rd2, %rd7;
	add.s64 	%rd8, %rd1, %rd7;
	shl.b64 	%rd9, %rd8, 3;
	add.s64 	%rd3, %rd6, %rd9;
	@%p2 bra 	$L__BB1_4;
	st.global.f64 	[%rd3], %fd2;
$L__BB1_4:
	add.s32 	%r3, %r1, 256;
	cvt.u64.u32 	%rd10, %r3;
	setp.le.u64 	%p3, %rd2, %rd10;
	@%p3 bra 	$L__BB1_6;
	st.global.f64 	[%rd3+2048], %fd2;
$L__BB1_6:
	ret;

}
	// .globl	_ZN3cub18CUB_300001_SM_10006detail8for_each13static_kernelINS2_12policy_hub_t12policy_500_tEmN6thrust24THRUST_300001_SM_1000_NS8cuda_cub20__uninitialized_fill7functorINS7_10device_ptrIdEEdEEEEvT0_T1_
.visible .entry _ZN3cub18CUB_300001_SM_10006detail8for_each13static_kernelINS2_12policy_hub_t12policy_500_tEmN6thrust24THRUST_300001_SM_1000_NS8cuda_cub20__uninitialized_fill7functorINS7_10device_ptrIdEEdEEEEvT0_T1_(
	.param .u64 _ZN3cub18CUB_300001_SM_10006detail8for_each13static_kernelINS2_12policy_hub_t12policy_500_tEmN6thrust24THRUST_300001_SM_1000_NS8cuda_cub20__uninitialized_fill7functorINS7_10device_ptrIdEEdEEEEvT0_T1__param_0,
	.param .align 8 .b8 _ZN3cub18CUB_300001_SM_10006detail8for_each13static_kernelINS2_12policy_hub_t12policy_500_tEmN6thrust24THRUST_300001_SM_1000_NS8cuda_cub20__uninitialized_fill7functorINS7_10device_ptrIdEEdEEEEvT0_T1__param_1[16]
)
.maxntid 256
{
	.reg .pred 	%p<4>;
	.reg .b32 	%r<5>;
	.reg .b64 	%rd<16>;
	.reg .b64 	%fd<3>;

	ld.param.f64 	%fd2, [_ZN3cub18CUB_300001_SM_10006detail8for_each13static_kernelINS2_12policy_hub_t12policy_500_tEmN6thrust24THRUST_300001_SM_1000_NS8cuda_cub20__uninitialized_fill7functorINS7_10device_ptrIdEEdEEEEvT0_T1__param_1+8];
	ld.param.u64 	%rd4, [_ZN3cub18CUB_300001_SM_10006detail8for_each13static_kernelINS2_12policy_hub_t12policy_500_tEmN6thrust24THRUST_300001_SM_1000_NS8cuda_cub20__uninitialized_fill7functorINS7_10device_ptrIdEEdEEEEvT0_T1__param_1];
	ld.param.u64 	%rd5, [_ZN3cub18CUB_300001_SM_10006detail8for_each13static_kernelINS2_12policy_hub_t12policy_500_tEmN6thrust24THRUST_300001_SM_1000_NS8cuda_cub20__uninitialized_fill7functorINS7_10device_ptrIdEEdEEEEvT0_T1__param_0];
	mov.u32 	%r2, %ctaid.x;
	mul.wide.u32 	%rd1, %r2, 512;
	sub.s64 	%rd2, %rd5, %rd1;
	setp.lt.u64 	%p1, %rd2, 512;
	@%p1 bra 	$L__BB2_2;
	mov.u32 	%r4, %tid.x;
	cvta.to.global.u64 	%rd11, %rd4;
	cvt.u64.u32 	%rd12, %r4;
	add.s64 	%rd13, %rd1, %rd12;
	shl.b64 	%rd14, %rd13, 3;
	add.s64 	%rd15, %rd11, %rd14;
	st.global.f64 	[%rd15], %fd2;
	st.global.f64 	[%rd15+2048], %fd2;
	bra.uni 	$L__BB2_6;
$L__BB2_2:
	cvta.to.global.u64 	%rd6, %rd4;
	mov.u32 	%r1, %tid.x;
	cvt.u64.u32 	%rd7, %r1;
	setp.le.u64 	%p2, %rd2, %rd7;
	add.s64 	%rd8, %rd1, %rd7;
	shl.b64 	%rd9, %rd8, 3;
	add.s64 	%rd3, %rd6, %rd9;
	@%p2 bra 	$L__BB2_4;
	st.global.f64 	[%rd3], %fd2;
$L__BB2_4:
	add.s32 	%r3, %r1, 256;
	cvt.u64.u32 	%rd10, %r3;
	setp.le.u64 	%p3, %rd2, %rd10;
	@%p3 bra 	$L__BB2_6;
	st.global.f64 	[%rd3+2048], %fd2;
$L__BB2_6:
	ret;

}
	// .globl	_ZN3cub18CUB_300001_SM_10006detail8for_each13static_kernelINS2_12policy_hub_t12policy_500_tElN6thrust24THRUST_300001_SM_1000_NS8cuda_cub6__fill7functorINS7_6detail15normal_iteratorINS7_10device_ptrIdEEEEdEEEEvT0_T1_
.visible .entry _ZN3cub18CUB_300001_SM_10006detail8for_each13static_kernelINS2_12policy_hub_t12policy_500_tElN6thrust24THRUST_300001_SM_1000_NS8cuda_cub6__fill7functorINS7_6detail15normal_iteratorINS7_10device_ptrIdEEEEdEEEEvT0_T1_(
	.param .u64 _ZN3cub18CUB_300001_SM_10006detail8for_each13static_kernelINS2_12policy_hub_t12policy_500_tElN6thrust24THRUST_300001_SM_1000_NS8cuda_cub6__fill7functorINS7_6detail15normal_iteratorINS7_10device_ptrIdEEEEdEEEEvT0_T1__param_0,
	.param .align 8 .b8 _ZN3cub18CUB_300001_SM_10006detail8for_each13static_kernelINS2_12policy_hub_t12policy_500_tElN6thrust24THRUST_300001_SM_1000_NS8cuda_cub6__fill7functorINS7_6detail15normal_iteratorINS7_10device_ptrIdEEEEdEEEEvT0_T1__param_1[16]
)
.maxntid 256
{
	.reg .pred 	%p<4>;
	.reg .b32 	%r<5>;
	.reg .b64 	%rd<17>;
	.reg .b64 	%fd<3>;

	ld.param.f64 	%fd2, [_ZN3cub18CUB_300001_SM_10006detail8for_each13static_kernelINS2_12policy_hub_t12policy_500_tElN6thrust24THRUST_300001_SM_1000_NS8cuda_cub6__fill7functorINS7_6detail15normal_iteratorINS7_10device_ptrIdEEEEdEEEEvT0_T1__param_1+8];
	ld.param.u64 	%rd5, [_ZN3cub18CUB_300001_SM_10006detail8for_each13static_kernelINS2_12policy_hub_t12policy_500_tElN6thrust24THRUST_300001_SM_1000_NS8cuda_cub6__fill7functorINS7_6detail15normal_iteratorINS7_10device_ptrIdEEEEdEEEEvT0_T1__param_1];
	ld.param.u64 	%rd6, [_ZN3cub18CUB_300001_SM_10006detail8for_each13static_kernelINS2_12policy_hub_t12policy_500_tElN6thrust24THRUST_300001_SM_1000_NS8cuda_cub6__fill7functorINS7_6detail15normal_iteratorINS7_10device_ptrIdEEEEdEEEEvT0_T1__param_0];
	mov.u32 	%r2, %ctaid.x;
	mul.wide.u32 	%rd1, %r2, 512;
	sub.s64 	%rd2, %rd6, %rd1;
	setp.lt.s64 	%p1, %rd2, 512;
	@%p1 bra 	$L__BB3_2;
	mov.u32 	%r4, %tid.x;
	cvta.to.global.u64 	%rd12, %rd5;
	cvt.u64.u32 	%rd13, %r4;
	add.s64 	%rd14, %rd1, %rd13;
	shl.b64 	%rd15, %rd14, 3;
	add.s64 	%rd16, %rd12, %rd15;
	st.global.f64 	[%rd16], %fd2;
	st.global.f64 	[%rd16+2048], %fd2;
	bra.uni 	$L__BB3_6;
$L__BB3_2:
	cvta.to.global.u64 	%rd7, %rd5;
	mov.u32 	%r1, %tid.x;
	cvt.s64.s32 	%rd3, %rd2;
	cvt.u64.u32 	%rd8, %r1;
	setp.le.s64 	%p2, %rd3, %rd8;
	add.s64 	%rd9, %rd1, %rd8;
	shl.b64 	%rd10, %rd9, 3;
	add.s64 	%rd4, %rd7, %rd10;
	@%p2 bra 	$L__BB3_4;
	st.global.f64 	[%rd4], %fd2;
$L__BB3_4:
	add.s32 	%r3, %r1, 256;
	cvt.u64.u32 	%rd11, %r3;
	setp.le.s64 	%p3, %rd3, %rd11;
	@%p3 bra 	$L__BB3_6;
	st.global.f64 	[%rd4+2048], %fd2;
$L__BB3_6:
	ret;

}
	// .globl	_ZN3cub18CUB_300001_SM_10006detail8for_each13static_kernelINS2_12policy_hub_t12policy_500_tEmN6thrust24THRUST_300001_SM_1000_NS8cuda_cub20__uninitialized_fill7functorINS7_10device_ptrIjEEjEEEEvT0_T1_
.visible .entry _ZN3cub18CUB_300001_SM_10006detail8for_each13static_kernelINS2_12policy_hub_t12policy_500_tEmN6thrust24THRUST_300001_SM_1000_NS8cuda_cub20__uninitialized_fill7functorINS7_10device_ptrIjEEjEEEEvT0_T1_(
	.param .u64 _ZN3cub18CUB_300001_SM_10006detail8for_each13static_kernelINS2_12policy_hub_t12policy_500_tEmN6thrust24THRUST_300001_SM_1000_NS8cuda_cub20__uninitialized_fill7functorINS7_10device_ptrIjEEjEEEEvT0_T1__param_0,
	.param .align 8 .b8 _ZN3cub18CUB_300001_SM_10006detail8for_each13static_kernelINS2_12policy_hub_t12policy_500_tEmN6thrust24THRUST_300001_SM_1000_NS8cuda_cub20__uninitialized_fill7functorINS7_10device_ptrIjEEjEEEEvT0_T1__param_1[16]
)
.maxntid 256
{
	.reg .pred 	%p<4>;
	.reg .b16 	%rs<5>;
	.reg .b32 	%r<12>;
	.reg .b64 	%rd<16>;

	ld.param.u32 	%r3, [_ZN3cub18CUB_300001_SM_10006detail8for_each13static_kernelINS2_12policy_hub_t12policy_500_tEmN6thrust24THRUST_300001_SM_1000_NS8cuda_cub20__uninitialized_fill7functorINS7_10device_ptrIjEEjEEEEvT0_T1__param_1+8];
	ld.param.u64 	%rd4, [_ZN3cub18CUB_300001_SM_10006detail8for_each13static_kernelINS2_12policy_hub_t12policy_500_tEmN6thrust24THRUST_300001_SM_1000_NS8cuda_cub20__uninitialized_fill7functorINS7_10device_ptrIjEEjEEEEvT0_T1__param_1];
	ld.param.u64 	%rd5, [_ZN3cub18CUB_300001_SM_10006detail8for_each13static_kernelINS2_12policy_hub_t12policy_500_tEmN6thrust24THRUST_300001_SM_1000_NS8cuda_cub20__uninitialized_fill7functorINS7_10device_ptrIjEEjEEEEvT0_T1__param_0];
	mov.u32 	%r9, %ctaid.x;
	mul.wide.u32 	%rd1, %r9, 512;
	sub.s64 	%rd2, %rd5, %rd1;
	setp.lt.u64 	%p1, %rd2, 512;
	@%p1 bra 	$L__BB4_2;
	mov.u32 	%r11, %tid.x;
	cvta.to.global.u64 	%rd11, %rd4;
	cvt.u64.u32 	%rd12, %r11;
	add.s64 	%rd13, %rd1, %rd12;
	shl.b64 	%rd14, %rd13, 2;
	add.s64 	%rd15, %rd11, %rd14;
	st.global.u32 	[%rd15], %r3;
	st.global.u32 	[%rd15+1024], %r3;
	bra.uni 	$L__BB4_6;
$L__BB4_2:
	cvta.to.global.u64 	%rd6, %rd4;
	mov.u32 	%r2, %tid.x;
	cvt.u64.u32 	%rd7, %r2;
	setp.le.u64 	%p2, %rd2, %rd7;
	add.s64 	%rd8, %rd1, %rd7;
	shl.b64 	%rd9, %rd8, 2;
	add.s64 	%rd3, %rd6, %rd9;
	@%p2 bra 	$L__BB4_4;
	st.global.u32 	[%rd3], %r3;
$L__BB4_4:
	add.s32 	%r10, %r2, 256;
	cvt.u64.u32 	%rd10, %r10;
	setp.le.u64 	%p3, %rd2, %rd10;
	@%p3 bra 	$L__BB4_6;
	st.global.u32 	[%rd3+1024], %r3;
$L__BB4_6:
	ret;

}
	// .globl	_ZN3cub18CUB_300001_SM_10006detail9transform16transform_kernelINS2_10policy_hubILb1EN4cuda3std3__45tupleIJN6thrust24THRUST_300001_SM_1000_NS6detail15normal_iteratorINSA_10device_ptrIdEEEESF_EEEE10policy1000Ei11sub_functorIdESF_JPdSL_EEEvT0_iT1_T2_DpNS2_10kernel_argIT3_EE
.visible .entry _ZN3cub18CUB_300001_SM_10006detail9transform16transform_kernelINS2_10policy_hubILb1EN4cuda3std3__45tupleIJN6thrust24THRUST_300001_SM_1000_NS6detail15normal_iteratorINSA_10device_ptrIdEEEESF_EEEE10policy1000Ei11sub_functorIdESF_JPdSL_EEEvT0_iT1_T2_DpNS2_10kernel_argIT3_EE(
	.param .u32 _ZN3cub18CUB_300001_SM_10006detail9transform16transform_kernelINS2_10policy_hubILb1EN4cuda3std3__45tupleIJN6thrust24THRUST_300001_SM_1000_NS6detail15normal_iteratorINSA_10device_ptrIdEEEESF_EEEE10policy1000Ei11sub_functorIdESF_JPdSL_EEEvT0_iT1_T2_DpNS2_10kernel_argIT3_EE_param_0,
	.param .u32 _ZN3cub18CUB_300001_SM_10006detail9transform16transform_kernelINS2_10policy_hubILb1EN4cuda3std3__45tupleIJN6thrust24THRUST_300001_SM_1000_NS6detail15normal_iteratorINSA_10device_ptrIdEEEESF_EEEE10policy1000Ei11sub_functorIdESF_JPdSL_EEEvT0_iT1_T2_DpNS2_10kernel_argIT3_EE_param_1,
	.param .align 1 .b8 _ZN3cub18CUB_300001_SM_10006detail9transform16transform_kernelINS2_10policy_hubILb1EN4cuda3std3__45tupleIJN6thrust24THRUST_300001_SM_1000_NS6detail15normal_iteratorINSA_10device_ptrIdEEEESF_EEEE10policy1000Ei11sub_functorIdESF_JPdSL_EEEvT0_iT1_T2_DpNS2_10kernel_argIT3_EE_param_2[1],
	.param .align 8 .b8 _ZN3cub18CUB_300001_SM_10006detail9transform16transform_kernelINS2_10policy_hubILb1EN4cuda3std3__45tupleIJN6thrust24THRUST_300001_SM_1000_NS6detail15normal_iteratorINSA_10device_ptrIdEEEESF_EEEE10policy1000Ei11sub_functorIdESF_JPdSL_EEEvT0_iT1_T2_DpNS2_10kernel_argIT3_EE_param_3[8],
	.param .align 8 .b8 _ZN3cub18CUB_300001_SM_10006detail9transform16transform_kernelINS2_10policy_hubILb1EN4cuda3std3__45tupleIJN6thrust24THRUST_300001_SM_1000_NS6detail15normal_iteratorINSA_10device_ptrIdEEEESF_EEEE10policy1000Ei11sub_functorIdESF_JPdSL_EEEvT0_iT1_T2_DpNS2_10kernel_argIT3_EE_param_4[16],
	.param .align 8 .b8 _ZN3cub18CUB_300001_SM_10006detail9transform16transform_kernelINS2_10policy_hubILb1EN4cuda3std3__45tupleIJN6thrust24THRUST_300001_SM_1000_NS6detail15normal_iteratorINSA_10device_ptrIdEEEESF_EEEE10policy1000Ei11sub_functorIdESF_JPdSL_EEEvT0_iT1_T2_DpNS2_10kernel_argIT3_EE_param_5[16]
)
.maxntid 128
{
	.reg .pred 	%p<38>;
	.reg .b32 	%r<87>;
	.reg .b64 	%rd<100>;
	.reg .b64 	%fd<133>;

	ld.param.u32 	%r52, [_ZN3cub18CUB_300001_SM_10006detail9transform16transform_kernelINS2_10policy_hubILb1EN4cuda3std3__45tupleIJN6thrust24THRUST_300001_SM_1000_NS6detail15normal_iteratorINSA_10device_ptrIdEEEESF_EEEE10policy1000Ei11sub_functorIdESF_JPdSL_EEEvT0_iT1_T2_DpNS2_10kernel_argIT3_EE_param_0];
	ld.param.u64 	%rd28, [_ZN3cub18CUB_300001_SM_10006detail9transform16transform_kernelINS2_10policy_hubILb1EN4cuda3std3__45tupleIJN6thrust24THRUST_300001_SM_1000_NS6detail15normal_iteratorINSA_10device_ptrIdEEEESF_EEEE10policy1000Ei11sub_functorIdESF_JPdSL_EEEvT0_iT1_T2_DpNS2_10kernel_argIT3_EE_param_5];
	ld.param.u64 	%rd29, [_ZN3cub18CUB_300001_SM_10006detail9transform16transform_kernelINS2_10policy_hubILb1EN4cuda3std3__45tupleIJN6thrust24THRUST_300001_SM_1000_NS6detail15normal_iteratorINSA_10device_ptrIdEEEESF_EEEE10policy1000Ei11sub_functorIdESF_JPdSL_EEEvT0_iT1_T2_DpNS2_10kernel_argIT3_EE_param_4];
	ld.param.u64 	%rd30, [_ZN3cub18CUB_300001_SM_10006detail9transform16transform_kernelINS2_10policy_hubILb1EN4cuda3std3__45tupleIJN6thrust24THRUST_300001_SM_1000_NS6detail15normal_iteratorINSA_10device_ptrIdEEEESF_EEEE10policy1000Ei11sub_functorIdESF_JPdSL_EEEvT0_iT1_T2_DpNS2_10kernel_argIT3_EE_param_3];
	ld.param.u32 	%r51, [_ZN3cub18CUB_300001_SM_10006detail9transform16transform_kernelINS2_10policy_hubILb1EN4cuda3std3__45tupleIJN6thrust24THRUST_300001_SM_1000_NS6detail15normal_iteratorINSA_10device_ptrIdEEEESF_EEEE10policy1000Ei11sub_functorIdESF_JPdSL_EEEvT0_iT1_T2_DpNS2_10kernel_argIT3_EE_param_1];
	cvta.to.global.u64 	%rd1, %rd30;
	cvta.to.global.u64 	%rd2, %rd29;
	cvta.to.global.u64 	%rd3, %rd28;
	shl.b32 	%r1, %r51, 7;
	mov.u32 	%r53, %ctaid.x;
	mul.lo.s32 	%r2, %r1, %r53;
	sub.s32 	%r3, %r52, %r2;
	min.s32 	%r4, %r1, %r3;
	shl.b32 	%r5, %r4, 3;
	mov.u32 	%r6, %tid.x;
	shl.b32 	%r75, %r6, 7;
	setp.ge.s32 	%p1, %r75, %r5;
	@%p1 bra 	$L__BB5_5;
	mul.wide.u32 	%rd4, %r6, 128;
	add.s64 	%rd31, %rd2, %rd4;
	mul.wide.s32 	%rd5, %r2, 8;
	add.s64 	%rd97, %rd31, %rd5;
	mov.u32 	%r74, %r75;
$L__BB5_2:
	.pragma "nounroll";
	// begin inline asm
	prefetch.global.L2 [%rd97];
	// end inline asm
	add.s32 	%r74, %r74, 16384;
	add.s64 	%rd97, %rd97, 16384;
	setp.lt.s32 	%p2, %r74, %r5;
	@%p2 bra 	$L__BB5_2;
	add.s64 	%rd33, %rd3, %rd4;
	add.s64 	%rd98, %rd33, %rd5;
$L__BB5_4:
	.pragma "nounroll";
	// begin inline asm
	prefetch.global.L2 [%rd98];
	// end inline asm
	add.s32 	%r75, %r75, 16384;
	add.s64 	%rd98, %rd98, 16384;
	setp.lt.s32 	%p3, %r75, %r5;
	@%p3 bra 	$L__BB5_4;
$L__BB5_5:
	mul.wide.s32 	%rd99, %r2, 8;
	add.s64 	%rd12, %rd2, %rd99;
	add.s64 	%rd13, %rd3, %rd99;
	add.s64 	%rd14, %rd1, %rd99;
	setp.gt.s32 	%p4, %r1, %r3;
	@%p4 bra 	$L__BB5_19;
	setp.lt.s32 	%p5, %r51, 1;
	@%p5 bra 	$L__BB5_60;
	and.b32  	%r12, %r51, 15;
	setp.lt.u32 	%p6, %r51, 16;
	mov.b32 	%r82, 0;
	@%p6 bra 	$L__BB5_10;
	and.b32  	%r82, %r51, 2147483632;
	neg.s32 	%r77, %r82;
	add.s64 	%rd36, %rd99, 3072;
	add.s32 	%r76, %r6, 1152;
	add.s64 	%rd16, %rd3, %rd36;
	add.s64 	%rd17, %rd1, %rd36;
	mul.wide.u32 	%rd37, %r6, 8;
	add.s64 	%rd38, %rd37, %rd2;
	add.s64 	%rd18, %rd38, 8192;
	add.s64 	%rd39, %rd37, %rd3;
	add.s64 	%rd19, %rd39, 4096;
$L__BB5_9:
	.pragma "nounroll";
	mul.wide.s32 	%rd40, %r76, 8;
	mul.wide.s32 	%rd41, %r2, 8;
	add.s64 	%rd42, %rd41, %rd2;
	add.s64 	%rd43, %rd42, %rd40;
	add.s64 	%rd44, %rd16, %rd40;
	add.s64 	%rd45, %rd17, %rd40;
	add.s64 	%rd46, %rd18, %rd99;
	add.s64 	%rd47, %rd19, %rd99;
	ld.global.f64 	%fd1, [%rd46+-8192];
	ld.global.f64 	%fd2, [%rd47+-4096];
	sub.f64 	%fd3, %fd1, %fd2;
	mul.wide.u32 	%rd48, %r6, 8;
	add.s64 	%rd49, %rd48, %rd1;
	add.s64 	%rd50, %rd49, %rd99;
	st.global.f64 	[%rd50], %fd3;
	ld.global.f64 	%fd4, [%rd46+-7168];
	ld.global.f64 	%fd5, [%rd47+-3072];
	sub.f64 	%fd6, %fd4, %fd5;
	st.global.f64 	[%rd50+1024], %fd6;
	ld.global.f64 	%fd7, [%rd46+-6144];
	ld.global.f64 	%fd8, [%rd47+-2048];
	sub.f64 	%fd9, %fd7, %fd8;
	st.global.f64 	[%rd50+2048], %fd9;
	ld.global.f64 	%fd10, [%rd46+-5120];
	ld.global.f64 	%fd11, [%rd47+-1024];
	sub.f64 	%fd12, %fd10, %fd11;
	st.global.f64 	[%rd50+3072], %fd12;
	ld.global.f64 	%fd13, [%rd46+-4096];
	ld.global.f64 	%fd14, [%rd47];
	sub.f64 	%fd15, %fd13, %fd14;
	st.global.f64 	[%rd50+4096], %fd15;
	ld.global.f64 	%fd16, [%rd46+-3072];
	ld.global.f64 	%fd17, [%rd47+1024];
	sub.f64 	%fd18, %fd16, %fd17;
	st.global.f64 	[%rd50+5120], %fd18;
	ld.global.f64 	%fd19, [%rd46+-2048];
	ld.global.f64 	%fd20, [%rd47+2048];
	sub.f64 	%fd21, %fd19, %fd20;
	st.global.f64 	[%rd50+6144], %fd21;
	ld.global.f64 	%fd22, [%rd46+-1024];
	ld.global.f64 	%fd23, [%rd47+3072];
	sub.f64 	%fd24, %fd22, %fd23;
	st.global.f64 	[%rd50+7168], %fd24;
	ld.global.f64 	%fd25, [%rd46];
	ld.global.f64 	%fd26, [%rd47+4096];
	sub.f64 	%fd27, %fd25, %fd26;
	st.global.f64 	[%rd50+8192], %fd27;
	ld.global.f64 	%fd28, [%rd43];
	ld.global.f64 	%fd29, [%rd44+-3072];
	sub.f64 	%fd30, %fd28, %fd29;
	st.global.f64 	[%rd45+-3072], %fd30;
	ld.global.f64 	%fd31, [%rd43+1024];
	ld.global.f64 	%fd32, [%rd44+-2048];
	sub.f64 	%fd33, %fd31, %fd32;
	st.global.f64 	[%rd45+-2048], %fd33;
	ld.global.f64 	%fd34, [%rd43+2048];
	ld.global.f64 	%fd35, [%rd44+-1024];
	sub.f64 	%fd36, %fd34, %fd35;
	st.global.f64 	[%rd45+-1024], %fd36;
	ld.global.f64 	%fd37, [%rd43+3072];
	ld.global.f64 	%fd38, [%rd44];
	sub.f64 	%fd39, %fd37, %fd38;
	st.global.f64 	[%rd45], %fd39;
	ld.global.f64 	%fd40, [%rd43+4096];
	ld.global.f64 	%fd41, [%rd44+1024];
	sub.f64 	%fd42, %fd40, %fd41;
	st.global.f64 	[%rd45+1024], %fd42;
	ld.global.f64 	%fd43, [%rd43+5120];
	ld.global.f64 	%fd44, [%rd44+2048];
	sub.f64 	%fd45, %fd43, %fd44;
	st.global.f64 	[%rd45+2048], %fd45;
	ld.global.f64 	%fd46, [%rd43+6144];
	ld.global.f64 	%fd47, [%rd44+3072];
	sub.f64 	%fd48, %fd46, %fd47;
	st.global.f64 	[%rd45+3072], %fd48;
	add.s32 	%r77, %r77, 16;
	add.s32 	%r76, %r76, 2048;
	add.s64 	%rd99, %rd99, 16384;
	setp.eq.s32 	%p7, %r77, 0;
	@%p7 bra 	$L__BB5_10;
	bra.uni 	$L__BB5_9;
$L__BB5_10:
	setp.eq.s32 	%p8, %r12, 0;
	@%p8 bra 	$L__BB5_60;
	and.b32  	%r39, %r51, 7;
	setp.lt.u32 	%p9, %r12, 8;
	@%p9 bra 	$L__BB5_13;
	shl.b32 	%r55, %r82, 7;
	add.s32 	%r56, %r55, %r6;
	mul.wide.s32 	%rd51, %r56, 8;
	add.s64 	%rd52, %rd12, %rd51;
	add.s64 	%rd53, %rd13, %rd51;
	ld.global.f64 	%fd49, [%rd52];
	ld.global.f64 	%fd50, [%rd53];
	sub.f64 	%fd51, %fd49, %fd50;
	add.s64 	%rd54, %rd14, %rd51;
	st.global.f64 	[%rd54], %fd51;
	ld.global.f64 	%fd52, [%rd52+1024];
	ld.global.f64 	%fd53, [%rd53+1024];
	sub.f64 	%fd54, %fd52, %fd53;
	st.global.f64 	[%rd54+1024], %fd54;
	ld.global.f64 	%fd55, [%rd52+2048];
	ld.global.f64 	%fd56, [%rd53+2048];
	sub.f64 	%fd57, %fd55, %fd56;
	st.global.f64 	[%rd54+2048], %fd57;
	ld.global.f64 	%fd58, [%rd52+3072];
	ld.global.f64 	%fd59, [%rd53+3072];
	sub.f64 	%fd60, %fd58, %fd59;
	st.global.f64 	[%rd54+3072], %fd60;
	ld.global.f64 	%fd61, [%rd52+4096];
	ld.global.f64 	%fd62, [%rd53+4096];
	sub.f64 	%fd63, %fd61, %fd62;
	st.global.f64 	[%rd54+4096], %fd63;
	ld.global.f64 	%fd64, [%rd52+5120];
	ld.global.f64 	%fd65, [%rd53+5120];
	sub.f64 	%fd66, %fd64, %fd65;
	st.global.f64 	[%rd54+5120], %fd66;
	ld.global.f64 	%fd67, [%rd52+6144];
	ld.global.f64 	%fd68, [%rd53+6144];
	sub.f64 	%fd69, %fd67, %fd68;
	st.global.f64 	[%rd54+6144], %fd69;
	ld.global.f64 	%fd70, [%rd52+7168];
	ld.global.f64 	%fd71, [%rd53+7168];
	sub.f64 	%fd72, %fd70, %fd71;
	st.global.f64 	[%rd54+7168], %fd72;
	add.s32 	%r82, %r82, 8;
$L__BB5_13:
	setp.eq.s32 	%p10, %r39, 0;
	@%p10 bra 	$L__BB5_60;
	and.b32  	%r42, %r51, 3;
	setp.lt.u32 	%p11, %r39, 4;
	@%p11 bra 	$L__BB5_16;
	shl.b32 	%r57, %r82, 7;
	add.s32 	%r58, %r57, %r6;
	mul.wide.s32 	%rd55, %r58, 8;
	add.s64 	%rd56, %rd12, %rd55;
	add.s64 	%rd57, %rd13, %rd55;
	ld.global.f64 	%fd73, [%rd56];
	ld.global.f64 	%fd74, [%rd57];
	sub.f64 	%fd75, %fd73, %fd74;
	add.s64 	%rd58, %rd14, %rd55;
	st.global.f64 	[%rd58], %fd75;
	ld.global.f64 	%fd76, [%rd56+1024];
	ld.global.f64 	%fd77, [%rd57+1024];
	sub.f64 	%fd78, %fd76, %fd77;
	st.global.f64 	[%rd58+1024], %fd78;
	ld.global.f64 	%fd79, [%rd56+2048];
	ld.global.f64 	%fd80, [%rd57+2048];
	sub.f64 	%fd81, %fd79, %fd80;
	st.global.f64 	[%rd58+2048], %fd81;
	ld.global.f64 	%fd82, [%rd56+3072];
	ld.global.f64 	%fd83, [%rd57+3072];
	sub.f64 	%fd84, %fd82, %fd83;
	st.global.f64 	[%rd58+3072], %fd84;
	add.s32 	%r82, %r82, 4;
$L__BB5_16:
	setp.eq.s32 	%p12, %r42, 0;
	@%p12 bra 	$L__BB5_60;
	mul.wide.s32 	%rd59, %r2, 8;
	add.s64 	%rd25, %rd1, %rd59;
	shl.b32 	%r59, %r82, 7;
	add.s32 	%r86, %r6, %r59;
	add.s64 	%rd26, %rd3, %rd59;
	add.s64 	%rd27, %rd2, %rd59;
	neg.s32 	%r85, %r42;
$L__BB5_18:
	.pragma "nounroll";
	mul.wide.s32 	%rd60, %r86, 8;
	add.s64 	%rd61, %rd25, %rd60;
	add.s64 	%rd62, %rd26, %rd60;
	add.s64 	%rd63, %rd27, %rd60;
	ld.global.f64 	%fd85, [%rd63];
	ld.global.f64 	%fd86, [%rd62];
	sub.f64 	%fd87, %fd85, %fd86;
	st.global.f64 	[%rd61], %fd87;
	add.s32 	%r86, %r86, 128;
	add.s32 	%r85, %r85, 1;
	setp.ne.s32 	%p13, %r85, 0;
	@%p13 bra 	$L__BB5_18;
	bra.uni 	$L__BB5_60;
$L__BB5_19:
	setp.lt.s32 	%p14, %r51, 1;
	@%p14 bra 	$L__BB5_60;
	and.b32  	%r16, %r51, 7;
	setp.lt.u32 	%p15, %r51, 8;
	mov.b32 	%r79, 0;
	@%p15 bra 	$L__BB5_39;
	and.b32  	%r79, %r51, 2147483640;
	mov.b32 	%r78, 0;
$L__BB5_22:
	.pragma "nounroll";
	shl.b32 	%r62, %r78, 7;
	add.s32 	%r23, %r62, %r6;
	setp.ge.s32 	%p16, %r23, %r4;
	@%p16 bra 	$L__BB5_24;
	mul.wide.u32 	%rd64, %r23, 8;
	add.s64 	%rd65, %rd12, %rd64;
	add.s64 	%rd66, %rd13, %rd64;
	ld.global.f64 	%fd88, [%rd65];
	ld.global.f64 	%fd89, [%rd66];
	sub.f64 	%fd90, %fd88, %fd89;
	add.s64 	%rd67, %rd14, %rd64;
	st.global.f64 	[%rd67], %fd90;
$L__BB5_24:
	add.s32 	%r63, %r23, 128;
	setp.ge.s32 	%p17, %r63, %r4;
	mul.wide.s32 	%rd68, %r63, 8;
	add.s64 	%rd22, %rd12, %rd68;
	add.s64 	%rd23, %rd13, %rd68;
	add.s64 	%rd24, %rd14, %rd68;
	@%p17 bra 	$L__BB5_26;
	ld.global.f64 	%fd91, [%rd22];
	ld.global.f64 	%fd92, [%rd23];
	sub.f64 	%fd93, %fd91, %fd92;
	st.global.f64 	[%rd24], %fd93;
$L__BB5_26:
	add.s32 	%r64, %r23, 256;
	setp.ge.s32 	%p18, %r64, %r4;
	@%p18 bra 	$L__BB5_28;
	ld.global.f64 	%fd94, [%rd22+1024];
	ld.global.f64 	%fd95, [%rd23+1024];
	sub.f64 	%fd96, %fd94, %fd95;
	st.global.f64 	[%rd24+1024], %fd96;
$L__BB5_28:
	add.s32 	%r65, %r23, 384;
	setp.ge.s32 	%p19, %r65, %r4;
	@%p19 bra 	$L__BB5_30;
	ld.global.f64 	%fd97, [%rd22+2048];
	ld.global.f64 	%fd98, [%rd23+2048];
	sub.f64 	%fd99, %fd97, %fd98;
	st.global.f64 	[%rd24+2048], %fd99;
$L__BB5_30:
	add.s32 	%r66, %r23, 512;
	setp.ge.s32 	%p20, %r66, %r4;
	@%p20 bra 	$L__BB5_32;
	ld.global.f64 	%fd100, [%rd22+3072];
	ld.global.f64 	%fd101, [%rd23+3072];
	sub.f64 	%fd102, %fd100, %fd101;
	st.global.f64 	[%rd24+3072], %fd102;
$L__BB5_32:
	add.s32 	%r67, %r23, 640;
	setp.ge.s32 	%p21, %r67, %r4;
	@%p21 bra 	$L__BB5_34;
	ld.global.f64 	%fd103, [%rd22+4096];
	ld.global.f64 	%fd104, [%rd23+4096];
	sub.f64 	%fd105, %fd103, %fd104;
	st.global.f64 	[%rd24+4096], %fd105;
$L__BB5_34:
	add.s32 	%r68, %r23, 768;
	setp.ge.s32 	%p22, %r68, %r4;
	@%p22 bra 	$L__BB5_36;
	ld.global.f64 	%fd106, [%rd22+5120];
	ld.global.f64 	%fd107, [%rd23+5120];
	sub.f64 	%fd108, %fd106, %fd107;
	st.global.f64 	[%rd24+5120], %fd108;
$L__BB5_36:
	add.s32 	%r69, %r23, 896;
	setp.ge.s32 	%p23, %r69, %r4;
	@%p23 bra 	$L__BB5_38;
	ld.global.f64 	%fd109, [%rd22+6144];
	ld.global.f64 	%fd110, [%rd23+6144];
	sub.f64 	%fd111, %fd109, %fd110;
	st.global.f64 	[%rd24+6144], %fd111;
$L__BB5_38:
	add.s32 	%r78, %r78, 8;
	setp.ne.s32 	%p24, %r78, %r79;
	@%p24 bra 	$L__BB5_22;
$L__BB5_39:
	setp.eq.s32 	%p25, %r16, 0;
	@%p25 bra 	$L__BB5_60;
	and.b32  	%r26, %r51, 3;
	setp.lt.u32 	%p26, %r16, 4;
	@%p26 bra 	$L__BB5_50;
	shl.b32 	%r70, %r79, 7;
	add.s32 	%r27, %r70, %r6;
	setp.ge.s32 	%p27, %r27, %r4;
	@%p27 bra 	$L__BB5_43;
	mul.wide.s32 	%rd69, %r27, 8;
	add.s64 	%rd70, %rd12, %rd69;
	add.s64 	%rd71, %rd13, %rd69;
	ld.global.f64 	%fd112, [%rd70];
	ld.global.f64 	%fd113, [%rd71];
	sub.f64 	%fd114, %fd112, %fd113;
	add.s64 	%rd72, %rd14, %rd69;
	st.global.f64 	[%rd72], %fd114;
$L__BB5_43:
	add.s32 	%r28, %r27, 128;
	setp.ge.s32 	%p28, %r28, %r4;
	@%p28 bra 	$L__BB5_45;
	mul.wide.s32 	%rd73, %r28, 8;
	add.s64 	%rd74, %rd12, %rd73;
	add.s64 	%rd75, %rd13, %rd73;
	ld.global.f64 	%fd115, [%rd74];
	ld.global.f64 	%fd116, [%rd75];
	sub.f64 	%fd117, %fd115, %fd116;
	add.s64 	%rd76, %rd14, %rd73;
	st.global.f64 	[%rd76], %fd117;
$L__BB5_45:
	add.s32 	%r29, %r27, 256;
	setp.ge.s32 	%p29, %r29, %r4;
	@%p29 bra 	$L__BB5_47;
	mul.wide.s32 	%rd77, %r29, 8;
	add.s64 	%rd78, %rd12, %rd77;
	add.s64 	%rd79, %rd13, %rd77;
	ld.global.f64 	%fd118, [%rd78];
	ld.global.f64 	%fd119, [%rd79];
	sub.f64 	%fd120, %fd118, %fd119;
	add.s64 	%rd80, %rd14, %rd77;
	st.global.f64 	[%rd80], %fd120;
$L__BB5_47:
	add.s32 	%r30, %r27, 384;
	setp.ge.s32 	%p30, %r30, %r4;
	@%p30 bra 	$L__BB5_49;
	mul.wide.s32 	%rd81, %r30, 8;
	add.s64 	%rd82, %rd12, %rd81;
	add.s64 	%rd83, %rd13, %rd81;
	ld.global.f64 	%fd121, [%rd82];
	ld.global.f64 	%fd122, [%rd83];
	sub.f64 	%fd123, %fd121, %fd122;
	add.s64 	%rd84, %rd14, %rd81;
	st.global.f64 	[%rd84], %fd123;
$L__BB5_49:
	add.s32 	%r79, %r79, 4;
$L__BB5_50:
	setp.eq.s32 	%p31, %r26, 0;
	@%p31 bra 	$L__BB5_60;
	setp.eq.s32 	%p32, %r26, 1;
	@%p32 bra 	$L__BB5_57;
	shl.b32 	%r71, %r79, 7;
	add.s32 	%r33, %r71, %r6;
	setp.ge.s32 	%p33, %r33, %r4;
	@%p33 bra 	$L__BB5_54;
	mul.wide.s32 	%rd85, %r33, 8;
	add.s64 	%rd86, %rd12, %rd85;
	add.s64 	%rd87, %rd13, %rd85;
	ld.global.f64 	%fd124, [%rd86];
	ld.global.f64 	%fd125, [%rd87];
	sub.f64 	%fd126, %fd124, %fd125;
	add.s64 	%rd88, %rd14, %rd85;
	st.global.f64 	[%rd88], %fd126;
$L__BB5_54:
	add.s32 	%r34, %r33, 128;
	setp.ge.s32 	%p34, %r34, %r4;
	@%p34 bra 	$L__BB5_56;
	mul.wide.s32 	%rd89, %r34, 8;
	add.s64 	%rd90, %rd12, %rd89;
	add.s64 	%rd91, %rd13, %rd89;
	ld.global.f64 	%fd127, [%rd90];
	ld.global.f64 	%fd128, [%rd91];
	sub.f64 	%fd129, %fd127, %fd128;
	add.s64 	%rd92, %rd14, %rd89;
	st.global.f64 	[%rd92], %fd129;
$L__BB5_56:
	add.s32 	%r79, %r79, 2;
$L__BB5_57:
	and.b32  	%r72, %r51, 1;
	setp.eq.b32 	%p35, %r72, 1;
	not.pred 	%p36, %p35;
	@%p36 bra 	$L__BB5_60;
	shl.b32 	%r73, %r79, 7;
	add.s32 	%r37, %r73, %r6;
	setp.ge.s32 	%p37, %r37, %r4;
	@%p37 bra 	$L__BB5_60;
	mul.wide.s32 	%rd93, %r37, 8;
	add.s64 	%rd94, %rd12, %rd93;
	add.s64 	%rd95, %rd13, %rd93;
	ld.global.f64 	%fd130, [%rd94];
	ld.global.f64 	%fd131, [%rd95];
	sub.f64 	%fd132, %fd130, %fd131;
	add.s64 	%rd96, %rd14, %rd93;
	st.global.f64 	[%rd96], %fd132;
$L__BB5_60:
	ret;

}
	// .globl	_ZN3cub18CUB_300001_SM_10006detail9transform16transform_kernelINS2_10policy_hubILb1EN4cuda3std3__45tupleIJN6thrust24THRUST_300001_SM_1000_NS6detail15normal_iteratorINSA_10device_ptrIdEEEESF_EEEE10policy1000El11sub_functorIdESF_JPdSL_EEEvT0_iT1_T2_DpNS2_10kernel_argIT3_EE
.visible .entry _ZN3cub18CUB_300001_SM_10006detail9transform16transform_kernelINS2_10policy_hubILb1EN4cuda3std3__45tupleIJN6thrust24THRUST_300001_SM_1000_NS6detail15normal_iteratorINSA_10device_ptrIdEEEESF_EEEE10policy1000El11sub_functorIdESF_JPdSL_EEEvT0_iT1_T2_DpNS2_10kernel_argIT3_EE(
	.param .u64 _ZN3cub18CUB_300001_SM_10006detail9transform16transform_kernelINS2_10policy_hubILb1EN4cuda3std3__45tupleIJN6thrust24THRUST_300001_SM_1000_NS6detail15normal_iteratorINSA_10device_ptrIdEEEESF_EEEE10policy1000El11sub_functorIdESF_JPdSL_EEEvT0_iT1_T2_DpNS2_10kernel_argIT3_EE_param_0,
	.param .u32 _ZN3cub18CUB_300001_SM_10006detail9transform16transform_kernelINS2_10policy_hubILb1EN4cuda3std3__45tupleIJN6thrust24THRUST_300001_SM_1000_NS6detail15normal_iteratorINSA_10device_ptrIdEEEESF_EEEE10policy1000El11sub_functorIdESF_JPdSL_EEEvT0_iT1_T2_DpNS2_10kernel_argIT3_EE_param_1,
	.param .align 1 .b8 _ZN3cub18CUB_300001_SM_10006detail9transform16transform_kernelINS2_10policy_hubILb1EN4cuda3std3__45tupleIJN6thrust24THRUST_300001_SM_1000_NS6detail15normal_iteratorINSA_10device_ptrIdEEEESF_EEEE10policy1000El11sub_functorIdESF_JPdSL_EEEvT0_iT1_T2_DpNS2_10kernel_argIT3_EE_param_2[1],
	.param .align 8 .b8 _ZN3cub18CUB_300001_SM_10006detail9transform16transform_kernelINS2_10policy_hubILb1EN4cuda3std3__45tupleIJN6thrust24THRUST_300001_SM_1000_NS6detail15normal_iteratorINSA_10device_ptrIdEEEESF_EEEE10policy1000El11sub_functorIdESF_JPdSL_EEEvT0_iT1_T2_DpNS2_10kernel_argIT3_EE_param_3[8],
	.param .align 8 .b8 _ZN3cub18CUB_300001_SM_10006detail9transform16transform_kernelINS2_10policy_hubILb1EN4cuda3std3__45tupleIJN6thrust24THRUST_300001_SM_1000_NS6detail15normal_iteratorINSA_10device_ptrIdEEEESF_EEEE10policy1000El11sub_functorIdESF_JPdSL_EEEvT0_iT1_T2_DpNS2_10kernel_argIT3_EE_param_4[16],
	.param .align 8 .b8 _ZN3cub18CUB_300001_SM_10006detail9transform16transform_kernelINS2_10policy_hubILb1EN4cuda3std3__45tupleIJN6thrust24THRUST_300001_SM_1000_NS6detail15normal_iteratorINSA_10device_ptrIdEEEESF_EEEE10policy1000El11sub_functorIdESF_JPdSL_EEEvT0_iT1_T2_DpNS2_10kernel_argIT3_EE_param_5[16]
)
.maxntid 128
{
	.reg .pred 	%p<38>;
	.reg .b32 	%r<84>;
	.reg .b64 	%rd<106>;
	.reg .b64 	%fd<133>;

	ld.param.u64 	%rd29, [_ZN3cub18CUB_300001_SM_10006detail9transform16transform_kernelINS2_10policy_hubILb1EN4cuda3std3__45tupleIJN6thrust24THRUST_300001_SM_1000_NS6detail15normal_iteratorINSA_10device_ptrIdEEEESF_EEEE10policy1000El11sub_functorIdESF_JPdSL_EEEvT0_iT1_T2_DpNS2_10kernel_argIT3_EE_param_0];
	ld.param.u64 	%rd30, [_ZN3cub18CUB_300001_SM_10006detail9transform16transform_kernelINS2_10policy_hubILb1EN4cuda3std3__45tupleIJN6thrust24THRUST_300001_SM_1000_NS6detail15normal_iteratorINSA_10device_ptrIdEEEESF_EEEE10policy1000El11sub_functorIdESF_JPdSL_EEEvT0_iT1_T2_DpNS2_10kernel_argIT3_EE_param_5];
	ld.param.u64 	%rd31, [_ZN3cub18CUB_300001_SM_10006detail9transform16transform_kernelINS2_10policy_hubILb1EN4cuda3std3__45tupleIJN6thrust24THRUST_300001_SM_1000_NS6detail15normal_iteratorINSA_10device_ptrIdEEEESF_EEEE10policy1000El11sub_functorIdESF_JPdSL_EEEvT0_iT1_T2_DpNS2_10kernel_argIT3_EE_param_4];
	ld.param.u64 	%rd32, [_ZN3cub18CUB_300001_SM_10006detail9transform16transform_kernelINS2_10policy_hubILb1EN4cuda3std3__45tupleIJN6thrust24THRUST_300001_SM_1000_NS6detail15normal_iteratorINSA_10device_ptrIdEEEESF_EEEE10policy1000El11sub_functorIdESF_JPdSL_EEEvT0_iT1_T2_DpNS2_10kernel_argIT3_EE_param_3];
	ld.param.u32 	%r49, [_ZN3cub18CUB_300001_SM_10006detail9transform16transform_kernelINS2_10policy_hubILb1EN4cuda3std3__45tupleIJN6thrust24THRUST_300001_SM_1000_NS6detail15normal_iteratorINSA_10device_ptrIdEEEESF_EEEE10policy1000El11sub_functorIdESF_JPdSL_EEEvT0_iT1_T2_DpNS2_10kernel_argIT3_EE_param_1];
	cvta.to.global.u64 	%rd1, %rd32;
	cvta.to.global.u64 	%rd2, %rd31;
	cvta.to.global.u64 	%rd3, %rd30;
	shl.b32 	%r1, %r49, 7;
	mov.u32 	%r50, %ctaid.x;
	cvt.u64.u32 	%rd33, %r50;
	cvt.s64.s32 	%rd34, %r1;
	mul.lo.s64 	%rd4, %rd34, %rd33;
	sub.s64 	%rd35, %rd29, %rd4;
	min.s64 	%rd36, %rd35, %rd34;
	cvt.u32.u64 	%r2, %rd36;
	shl.b32 	%r3, %r2, 3;
	mov.u32 	%r4, %tid.x;
	shl.b32 	%r72, %r4, 7;
	setp.ge.s32 	%p1, %r72, %r3;
	@%p1 bra 	$L__BB6_5;
	shl.b64 	%rd5, %rd4, 3;
	add.s64 	%rd37, %rd2, %rd5;
	mul.wide.u32 	%rd6, %r4, 128;
	add.s64 	%rd103, %rd37, %rd6;
	mov.u32 	%r71, %r72;
$L__BB6_2:
	.pragma "nounroll";
	// begin inline asm
	prefetch.global.L2 [%rd103];
	// end inline asm
	add.s32 	%r71, %r71, 16384;
	add.s64 	%rd103, %rd103, 16384;
	setp.lt.s32 	%p2, %r71, %r3;
	@%p2 bra 	$L__BB6_2;
	add.s64 	%rd39, %rd3, %rd5;
	add.s64 	%rd104, %rd39, %rd6;
$L__BB6_4:
	.pragma "nounroll";
	// begin inline asm
	prefetch.global.L2 [%rd104];
	// end inline asm
	add.s32 	%r72, %r72, 16384;
	add.s64 	%rd104, %rd104, 16384;
	setp.lt.s32 	%p3, %r72, %r3;
	@%p3 bra 	$L__BB6_4;
$L__BB6_5:
	shl.b64 	%rd105, %rd4, 3;
	add.s64 	%rd13, %rd2, %rd105;
	add.s64 	%rd14, %rd3, %rd105;
	add.s64 	%rd15, %rd1, %rd105;
	setp.eq.s32 	%p4, %r1, %r2;
	@%p4 bra 	$L__BB6_47;
	setp.lt.s32 	%p5, %r49, 1;
	@%p5 bra 	$L__BB6_60;
	and.b32  	%r10, %r49, 7;
	setp.lt.u32 	%p6, %r49, 8;
	mov.b32 	%r81, 0;
	@%p6 bra 	$L__BB6_26;
	and.b32  	%r81, %r49, 2147483640;
	mov.b32 	%r75, 0;
$L__BB6_9:
	.pragma "nounroll";
	shl.b32 	%r53, %r75, 7;
	add.s32 	%r21, %r53, %r4;
	setp.ge.s32 	%p7, %r21, %r2;
	@%p7 bra 	$L__BB6_11;
	mul.wide.u32 	%rd42, %r21, 8;
	add.s64 	%rd43, %rd13, %rd42;
	add.s64 	%rd44, %rd14, %rd42;
	ld.global.f64 	%fd1, [%rd43];
	ld.global.f64 	%fd2, [%rd44];
	sub.f64 	%fd3, %fd1, %fd2;
	add.s64 	%rd45, %rd15, %rd42;
	st.global.f64 	[%rd45], %fd3;
$L__BB6_11:
	add.s32 	%r54, %r21, 128;
	setp.ge.s32 	%p8, %r54, %r2;
	mul.wide.s32 	%rd46, %r54, 8;
	add.s64 	%rd23, %rd13, %rd46;
	add.s64 	%rd24, %rd14, %rd46;
	add.s64 	%rd25, %rd15, %rd46;
	@%p8 bra 	$L__BB6_13;
	ld.global.f64 	%fd4, [%rd23];
	ld.global.f64 	%fd5, [%rd24];
	sub.f64 	%fd6, %fd4, %fd5;
	st.global.f64 	[%rd25], %fd6;
$L__BB6_13:
	add.s32 	%r55, %r21, 256;
	setp.ge.s32 	%p9, %r55, %r2;
	@%p9 bra 	$L__BB6_15;
	ld.global.f64 	%fd7, [%rd23+1024];
	ld.global.f64 	%fd8, [%rd24+1024];
	sub.f64 	%fd9, %fd7, %fd8;
	st.global.f64 	[%rd25+1024], %fd9;
$L__BB6_15:
	add.s32 	%r56, %r21, 384;
	setp.ge.s32 	%p10, %r56, %r2;
	@%p10 bra 	$L__BB6_17;
	ld.global.f64 	%fd10, [%rd23+2048];
	ld.global.f64 	%fd11, [%rd24+2048];
	sub.f64 	%fd12, %fd10, %fd11;
	st.global.f64 	[%rd25+2048], %fd12;
$L__BB6_17:
	add.s32 	%r57, %r21, 512;
	setp.ge.s32 	%p11, %r57, %r2;
	@%p11 bra 	$L__BB6_19;
	ld.global.f64 	%fd13, [%rd23+3072];
	ld.global.f64 	%fd14, [%rd24+3072];
	sub.f64 	%fd15, %fd13, %fd14;
	st.global.f64 	[%rd25+3072], %fd15;
$L__BB6_19:
	add.s32 	%r58, %r21, 640;
	setp.ge.s32 	%p12, %r58, %r2;
	@%p12 bra 	$L__BB6_21;
	ld.global.f64 	%fd16, [%rd23+4096];
	ld.global.f64 	%fd17, [%rd24+4096];
	sub.f64 	%fd18, %fd16, %fd17;
	st.global.f64 	[%rd25+4096], %fd18;
$L__BB6_21:
	add.s32 	%r59, %r21, 768;
	setp.ge.s32 	%p13, %r59, %r2;
	@%p13 bra 	$L__BB6_23;
	ld.global.f64 	%fd19, [%rd23+5120];
	ld.global.f64 	%fd20, [%rd24+5120];
	sub.f64 	%fd21, %fd19, %fd20;
	st.global.f64 	[%rd25+5120], %fd21;
$L__BB6_23:
	add.s32 	%r60, %r21, 896;
	setp.ge.s32 	%p14, %r60, %r2;
	@%p14 bra 	$L__BB6_25;
	ld.global.f64 	%fd22, [%rd23+6144];
	ld.global.f64 	%fd23, [%rd24+6144];
	sub.f64 	%fd24, %fd22, %fd23;
	st.global.f64 	[%rd25+6144], %fd24;
$L__BB6_25:
	add.s32 	%r75, %r75, 8;
	setp.eq.s32 	%p15, %r75, %r81;
	@%p15 bra 	$L__BB6_26;
	bra.uni 	$L__BB6_9;
$L__BB6_26:
	setp.eq.s32 	%p16, %r10, 0;
	@%p16 bra 	$L__BB6_60;
	and.b32  	%r37, %r49, 3;
	setp.lt.u32 	%p17, %r10, 4;
	@%p17 bra 	$L__BB6_37;
	shl.b32 	%r61, %r81, 7;
	add.s32 	%r38, %r61, %r4;
	setp.ge.s32 	%p18, %r38, %r2;
	@%p18 bra 	$L__BB6_30;
	mul.wide.s32 	%rd47, %r38, 8;
	add.s64 	%rd48, %rd13, %rd47;
	add.s64 	%rd49, %rd14, %rd47;
	ld.global.f64 	%fd25, [%rd48];
	ld.global.f64 	%fd26, [%rd49];
	sub.f64 	%fd27, %fd25, %fd26;
	add.s64 	%rd50, %rd15, %rd47;
	st.global.f64 	[%rd50], %fd27;
$L__BB6_30:
	add.s32 	%r39, %r38, 128;
	setp.ge.s32 	%p19, %r39, %r2;
	@%p19 bra 	$L__BB6_32;
	mul.wide.s32 	%rd51, %r39, 8;
	add.s64 	%rd52, %rd13, %rd51;
	add.s64 	%rd53, %rd14, %rd51;
	ld.global.f64 	%fd28, [%rd52];
	ld.global.f64 	%fd29, [%rd53];
	sub.f64 	%fd30, %fd28, %fd29;
	add.s64 	%rd54, %rd15, %rd51;
	st.global.f64 	[%rd54], %fd30;
$L__BB6_32:
	add.s32 	%r40, %r38, 256;
	setp.ge.s32 	%p20, %r40, %r2;
	@%p20 bra 	$L__BB6_34;
	mul.wide.s32 	%rd55, %r40, 8;
	add.s64 	%rd56, %rd13, %rd55;
	add.s64 	%rd57, %rd14, %rd55;
	ld.global.f64 	%fd31, [%rd56];
	ld.global.f64 	%fd32, [%rd57];
	sub.f64 	%fd33, %fd31, %fd32;
	add.s64 	%rd58, %rd15, %rd55;
	st.global.f64 	[%rd58], %fd33;
$L__BB6_34:
	add.s32 	%r41, %r38, 384;
	setp.ge.s32 	%p21, %r41, %r2;
	@%p21 bra 	$L__BB6_36;
	mul.wide.s32 	%rd59, %r41, 8;
	add.s64 	%rd60, %rd13, %rd59;
	add.s64 	%rd61, %rd14, %rd59;
	ld.global.f64 	%fd34, [%rd60];
	ld.global.f64 	%fd35, [%rd61];
	sub.f64 	%fd36, %fd34, %fd35;
	add.s64 	%rd62, %rd15, %rd59;
	st.global.f64 	[%rd62], %fd36;
$L__BB6_36:
	add.s32 	%r81, %r81, 4;
$L__BB6_37:
	setp.eq.s32 	%p22, %r37, 0;
	@%p22 bra 	$L__BB6_60;
	setp.eq.s32 	%p23, %r37, 1;
	@%p23 bra 	$L__BB6_44;
	shl.b32 	%r62, %r81, 7;
	add.s32 	%r44, %r62, %r4;
	setp.ge.s32 	%p24, %r44, %r2;
	@%p24 bra 	$L__BB6_41;
	mul.wide.s32 	%rd63, %r44, 8;
	add.s64 	%rd64, %rd13, %rd63;
	add.s64 	%rd65, %rd14, %rd63;
	ld.global.f64 	%fd37, [%rd64];
	ld.global.f64 	%fd38, [%rd65];
	sub.f64 	%fd39, %fd37, %fd38;
	add.s64 	%rd66, %rd15, %rd63;
	st.global.f64 	[%rd66], %fd39;
$L__BB6_41:
	add.s32 	%r45, %r44, 128;
	setp.ge.s32 	%p25, %r45, %r2;
	@%p25 bra 	$L__BB6_43;
	mul.wide.s32 	%rd67, %r45, 8;
	add.s64 	%rd68, %rd13, %rd67;
	add.s64 	%rd69, %rd14, %rd67;
	ld.global.f64 	%fd40, [%rd68];
	ld.global.f64 	%fd41, [%rd69];
	sub.f64 	%fd42, %fd40, %fd41;
	add.s64 	%rd70, %rd15, %rd67;
	st.global.f64 	[%rd70], %fd42;
$L__BB6_43:
	add.s32 	%r81, %r81, 2;
$L__BB6_44:
	and.b32  	%r63, %r49, 1;
	setp.eq.b32 	%p26, %r63, 1;
	not.pred 	%p27, %p26;
	@%p27 bra 	$L__BB6_60;
	shl.b32 	%r64, %r81, 7;
	add.s32 	%r48, %r64, %r4;
	setp.ge.s32 	%p28, %r48, %r2;
	@%p28 bra 	$L__BB6_60;
	mul.wide.s32 	%rd71, %r48, 8;
	add.s64 	%rd72, %rd13, %rd71;
	add.s64 	%rd73, %rd14, %rd71;
	ld.global.f64 	%fd43, [%rd72];
	ld.global.f64 	%fd44, [%rd73];
	sub.f64 	%fd45, %fd43, %fd44;
	add.s64 	%rd74, %rd15, %rd71;
	st.global.f64 	[%rd74], %fd45;
	bra.uni 	$L__BB6_60;
$L__BB6_47:
	setp.lt.s32 	%p29, %r49, 1;
	@%p29 bra 	$L__BB6_60;
	and.b32  	%r12, %r49, 15;
	setp.lt.u32 	%p30, %r49, 16;
	mov.b32 	%r77, 0;
	@%p30 bra 	$L__BB6_51;
	and.b32  	%r77, %r49, 2147483632;
	neg.s32 	%r74, %r77;
	add.s64 	%rd75, %rd105, %rd1;
	add.s32 	%r73, %r4, 1152;
	add.s64 	%rd17, %rd75, 3072;
	mul.wide.u32 	%rd76, %r4, 8;
	add.s64 	%rd77, %rd76, %rd2;
	add.s64 	%rd18, %rd77, 8192;
	add.s64 	%rd78, %rd76, 4096;
	add.s64 	%rd19, %rd3, %rd78;
	add.s64 	%rd20, %rd1, %rd78;
$L__BB6_50:
	.pragma "nounroll";
	mul.wide.s32 	%rd79, %r73, 8;
	shl.b64 	%rd80, %rd4, 3;
	add.s64 	%rd81, %rd80, 3072;
	add.s64 	%rd82, %rd2, %rd81;
	add.s64 	%rd83, %rd82, %rd79;
	add.s64 	%rd84, %rd3, %rd81;
	add.s64 	%rd85, %rd84, %rd79;
	add.s64 	%rd86, %rd17, %rd79;
	add.s64 	%rd87, %rd18, %rd105;
	add.s64 	%rd88, %rd19, %rd105;
	ld.global.f64 	%fd46, [%rd87+-8192];
	ld.global.f64 	%fd47, [%rd88+-4096];
	sub.f64 	%fd48, %fd46, %fd47;
	add.s64 	%rd89, %rd20, %rd105;
	st.global.f64 	[%rd89+-4096], %fd48;
	ld.global.f64 	%fd49, [%rd87+-7168];
	ld.global.f64 	%fd50, [%rd88+-3072];
	sub.f64 	%fd51, %fd49, %fd50;
	st.global.f64 	[%rd89+-3072], %fd51;
	ld.global.f64 	%fd52, [%rd87+-6144];
	ld.global.f64 	%fd53, [%rd88+-2048];
	sub.f64 	%fd54, %fd52, %fd53;
	st.global.f64 	[%rd89+-2048], %fd54;
	ld.global.f64 	%fd55, [%rd87+-5120];
	ld.global.f64 	%fd56, [%rd88+-1024];
	sub.f64 	%fd57, %fd55, %fd56;
	st.global.f64 	[%rd89+-1024], %fd57;
	ld.global.f64 	%fd58, [%rd87+-4096];
	ld.global.f64 	%fd59, [%rd88];
	sub.f64 	%fd60, %fd58, %fd59;
	st.global.f64 	[%rd89], %fd60;
	ld.global.f64 	%fd61, [%rd87+-3072];
	ld.global.f64 	%fd62, [%rd88+1024];
	sub.f64 	%fd63, %fd61, %fd62;
	st.global.f64 	[%rd89+1024], %fd63;
	ld.global.f64 	%fd64, [%rd87+-2048];
	ld.global.f64 	%fd65, [%rd88+2048];
	sub.f64 	%fd66, %fd64, %fd65;
	st.global.f64 	[%rd89+2048], %fd66;
	ld.global.f64 	%fd67, [%rd87+-1024];
	ld.global.f64 	%fd68, [%rd88+3072];
	sub.f64 	%fd69, %fd67, %fd68;
	st.global.f64 	[%rd89+3072], %fd69;
	ld.global.f64 	%fd70, [%rd87];
	ld.global.f64 	%fd71, [%rd88+4096];
	sub.f64 	%fd72, %fd70, %fd71;
	st.global.f64 	[%rd89+4096], %fd72;
	ld.global.f64 	%fd73, [%rd83+-3072];
	ld.global.f64 	%fd74, [%rd85+-3072];
	sub.f64 	%fd75, %fd73, %fd74;
	st.global.f64 	[%rd86+-3072], %fd75;
	ld.global.f64 	%fd76, [%rd83+-2048];
	ld.global.f64 	%fd77, [%rd85+-2048];
	sub.f64 	%fd78, %fd76, %fd77;
	st.global.f64 	[%rd86+-2048], %fd78;
	ld.global.f64 	%fd79, [%rd83+-1024];
	ld.global.f64 	%fd80, [%rd85+-1024];
	sub.f64 	%fd81, %fd79, %fd80;
	st.global.f64 	[%rd86+-1024], %fd81;
	ld.global.f64 	%fd82, [%rd83];
	ld.global.f64 	%fd83, [%rd85];
	sub.f64 	%fd84, %fd82, %fd83;
	st.global.f64 	[%rd86], %fd84;
	ld.global.f64 	%fd85, [%rd83+1024];
	ld.global.f64 	%fd86, [%rd85+1024];
	sub.f64 	%fd87, %fd85, %fd86;
	st.global.f64 	[%rd86+1024], %fd87;
	ld.global.f64 	%fd88, [%rd83+2048];
	ld.global.f64 	%fd89, [%rd85+2048];
	sub.f64 	%fd90, %fd88, %fd89;
	st.global.f64 	[%rd86+2048], %fd90;
	ld.global.f64 	%fd91, [%rd83+3072];
	ld.global.f64 	%fd92, [%rd85+3072];
	sub.f64 	%fd93, %fd91, %fd92;
	st.global.f64 	[%rd86+3072], %fd93;
	add.s32 	%r74, %r74, 16;
	add.s32 	%r73, %r73, 2048;
	add.s64 	%rd105, %rd105, 16384;
	setp.eq.s32 	%p31, %r74, 0;
	@%p31 bra 	$L__BB6_51;
	bra.uni 	$L__BB6_50;
$L__BB6_51:
	setp.eq.s32 	%p32, %r12, 0;
	@%p32 bra 	$L__BB6_60;
	and.b32  	%r24, %r49, 7;
	setp.lt.u32 	%p33, %r12, 8;
	@%p33 bra 	$L__BB6_54;
	shl.b32 	%r66, %r77, 7;
	add.s32 	%r67, %r66, %r4;
	mul.wide.s32 	%rd90, %r67, 8;
	add.s64 	%rd91, %rd13, %rd90;
	add.s64 	%rd92, %rd14, %rd90;
	ld.global.f64 	%fd94, [%rd91];
	ld.global.f64 	%fd95, [%rd92];
	sub.f64 	%fd96, %fd94, %fd95;
	add.s64 	%rd93, %rd15, %rd90;
	st.global.f64 	[%rd93], %fd96;
	ld.global.f64 	%fd97, [%rd91+1024];
	ld.global.f64 	%fd98, [%rd92+1024];
	sub.f64 	%fd99, %fd97, %fd98;
	st.global.f64 	[%rd93+1024], %fd99;
	ld.global.f64 	%fd100, [%rd91+2048];
	ld.global.f64 	%fd101, [%rd92+2048];
	sub.f64 	%fd102, %fd100, %fd101;
	st.global.f64 	[%rd93+2048], %fd102;
	ld.global.f64 	%fd103, [%rd91+3072];
	ld.global.f64 	%fd104, [%rd92+3072];
	sub.f64 	%fd105, %fd103, %fd104;
	st.global.f64 	[%rd93+3072], %fd105;
	ld.global.f64 	%fd106, [%rd91+4096];
	ld.global.f64 	%fd107, [%rd92+4096];
	sub.f64 	%fd108, %fd106, %fd107;
	st.global.f64 	[%rd93+4096], %fd108;
	ld.global.f64 	%fd109, [%rd91+5120];
	ld.global.f64 	%fd110, [%rd92+5120];
	sub.f64 	%fd111, %fd109, %fd110;
	st.global.f64 	[%rd93+5120], %fd111;
	ld.global.f64 	%fd112, [%rd91+6144];
	ld.global.f64 	%fd113, [%rd92+6144];
	sub.f64 	%fd114, %fd112, %fd113;
	st.global.f64 	[%rd93+6144], %fd114;
	ld.global.f64 	%fd115, [%rd91+7168];
	ld.global.f64 	%fd116, [%rd92+7168];
	sub.f64 	%fd117, %fd115, %fd116;
	st.global.f64 	[%rd93+7168], %fd117;
	add.s32 	%r77, %r77, 8;
$L__BB6_54:
	setp.eq.s32 	%p34, %r24, 0;
	@%p34 bra 	$L__BB6_60;
	and.b32  	%r27, %r49, 3;
	setp.lt.u32 	%p35, %r24, 4;
	@%p35 bra 	$L__BB6_57;
	shl.b32 	%r68, %r77, 7;
	add.s32 	%r69, %r68, %r4;
	mul.wide.s32 	%rd94, %r69, 8;
	add.s64 	%rd95, %rd13, %rd94;
	add.s64 	%rd96, %rd14, %rd94;
	ld.global.f64 	%fd118, [%rd95];
	ld.global.f64 	%fd119, [%rd96];
	sub.f64 	%fd120, %fd118, %fd119;
	add.s64 	%rd97, %rd15, %rd94;
	st.global.f64 	[%rd97], %fd120;
	ld.global.f64 	%fd121, [%rd95+1024];
	ld.global.f64 	%fd122, [%rd96+1024];
	sub.f64 	%fd123, %fd121, %fd122;
	st.global.f64 	[%rd97+1024], %fd123;
	ld.global.f64 	%fd124, [%rd95+2048];
	ld.global.f64 	%fd125, [%rd96+2048];
	sub.f64 	%fd126, %fd124, %fd125;
	st.global.f64 	[%rd97+2048], %fd126;
	ld.global.f64 	%fd127, [%rd95+3072];
	ld.global.f64 	%fd128, [%rd96+3072];
	sub.f64 	%fd129, %fd127, %fd128;
	st.global.f64 	[%rd97+3072], %fd129;
	add.s32 	%r77, %r77, 4;
$L__BB6_57:
	setp.eq.s32 	%p36, %r27, 0;
	@%p36 bra 	$L__BB6_60;
	shl.b64 	%rd98, %rd4, 3;
	add.s64 	%rd26, %rd1, %rd98;
	shl.b32 	%r70, %r77, 7;
	add.s32 	%r80, %r4, %r70;
	add.s64 	%rd27, %rd3, %rd98;
	add.s64 	%rd28, %rd2, %rd98;
	neg.s32 	%r79, %r27;
$L__BB6_59:
	.pragma "nounroll";
	mul.wide.s32 	%rd99, %r80, 8;
	add.s64 	%rd100, %rd26, %rd99;
	add.s64 	%rd101, %rd27, %rd99;
	add.s64 	%rd102, %rd28, %rd99;
	ld.global.f64 	%fd130, [%rd102];
	ld.global.f64 	%fd131, [%rd101];
	sub.f64 	%fd132, %fd130, %fd131;
	st.global.f64 	[%rd100], %fd132;
	add.s32 	%r80, %r80, 128;
	add.s32 	%r79, %r79, 1;
	setp.eq.s32 	%p37, %r79, 0;
	@%p37 bra 	$L__BB6_60;
	bra.uni 	$L__BB6_59;
$L__BB6_60:
	ret;

}
	// .globl	_ZN3cub18CUB_300001_SM_10006detail9transform16transform_kernelINS2_10policy_hubILb1EN4cuda3std3__45tupleIJN6thrust24THRUST_300001_SM_1000_NS6detail15normal_iteratorINSA_10device_ptrIdEEEEEEEE10policy1000Ei14square_functorIdESF_JPdEEEvT0_iT1_T2_DpNS2_10kernel_argIT3_EE
.visible .entry _ZN3cub18CUB_300001_SM_10006detail9transform16transform_kernelINS2_10policy_hubILb1EN4cuda3std3__45tupleIJN6thrust24THRUST_300001_SM_1000_NS6detail15normal_iteratorINSA_10device_ptrIdEEEEEEEE10policy1000Ei14square_functorIdESF_JPdEEEvT0_iT1_T2_DpNS2_10kernel_argIT3_EE(
	.param .u32 _ZN3cub18CUB_300001_SM_10006detail9transform16transform_kernelINS2_10policy_hubILb1EN4cuda3std3__45tupleIJN6thrust24THRUST_300001_SM_1000_NS6detail15normal_iteratorINSA_10device_ptrIdEEEEEEEE10policy1000Ei14square_functorIdESF_JPdEEEvT0_iT1_T2_DpNS2_10kernel_argIT3_EE_param_0,
	.param .u32 _ZN3cub18CUB_300001_SM_10006detail9transform16transform_kernelINS2_10policy_hubILb1EN4cuda3std3__45tupleIJN6thrust24THRUST_300001_SM_1000_NS6detail15normal_iteratorINSA_10device_ptrIdEEEEEEEE10policy1000Ei14square_functorIdESF_JPdEEEvT0_iT1_T2_DpNS2_10kernel_argIT3_EE_param_1,
	.param .align 1 .b8 _ZN3cub18CUB_300001_SM_10006detail9transform16transform_kernelINS2_10policy_hubILb1EN4cuda3std3__45tupleIJN6thrust24THRUST_300001_SM_1000_NS6detail15normal_iteratorINSA_10device_ptrIdEEEEEEEE10policy1000Ei14square_functorIdESF_JPdEEEvT0_iT1_T2_DpNS2_10kernel_argIT3_EE_param_2[1],
	.param .align 8 .b8 _ZN3cub18CUB_300001_SM_10006detail9transform16transform_kernelINS2_10policy_hubILb1EN4cuda3std3__45tupleIJN6thrust24THRUST_300001_SM_1000_NS6detail15normal_iteratorINSA_10device_ptrIdEEEEEEEE10policy1000Ei14square_functorIdESF_JPdEEEvT0_iT1_T2_DpNS2_10kernel_argIT3_EE_param_3[8],
	.param .align 8 .b8 _ZN3cub18CUB_300001_SM_10006detail9transform16transform_kernelINS2_10policy_hubILb1EN4cuda3std3__45tupleIJN6thrust24THRUST_300001_SM_1000_NS6detail15normal_iteratorINSA_10device_ptrIdEEEEEEEE10policy1000Ei14square_functorIdESF_JPdEEEvT0_iT1_T2_DpNS2_10kernel_argIT3_EE_param_4[16]
)
.maxntid 128
{
	.reg .pred 	%p<37>;
	.reg .b32 	%r<84>;
	.reg .b64 	%rd<66>;
	.reg .b64 	%fd<89>;

	ld.param.u32 	%r50, [_ZN3cub18CUB_300001_SM_10006detail9transform16transform_kernelINS2_10policy_hubILb1EN4cuda3std3__45tupleIJN6thrust24THRUST_300001_SM_1000_NS6detail15normal_iteratorINSA_10device_ptrIdEEEEEEEE10policy1000Ei14square_functorIdESF_JPdEEEvT0_iT1_T2_DpNS2_10kernel_argIT3_EE_param_0];
	ld.param.u64 	%rd15, [_ZN3cub18CUB_300001_SM_10006detail9transform16transform_kernelINS2_10policy_hubILb1EN4cuda3std3__45tupleIJN6thrust24THRUST_300001_SM_1000_NS6detail15normal_iteratorINSA_10device_ptrIdEEEEEEEE10policy1000Ei14square_functorIdESF_JPdEEEvT0_iT1_T2_DpNS2_10kernel_argIT3_EE_param_4];
	ld.param.u64 	%rd16, [_ZN3cub18CUB_300001_SM_10006detail9transform16transform_kernelINS2_10policy_hubILb1EN4cuda3std3__45tupleIJN6thrust24THRUST_300001_SM_1000_NS6detail15normal_iteratorINSA_10device_ptrIdEEEEEEEE10policy1000Ei14square_functorIdESF_JPdEEEvT0_iT1_T2_DpNS2_10kernel_argIT3_EE_param_3];
	ld.param.u32 	%r49, [_ZN3cub18CUB_300001_SM_10006detail9transform16transform_kernelINS2_10policy_hubILb1EN4cuda3std3__45tupleIJN6thrust24THRUST_300001_SM_1000_NS6detail15normal_iteratorINSA_10device_ptrIdEEEEEEEE10policy1000Ei14square_functorIdESF_JPdEEEvT0_iT1_T2_DpNS2_10kernel_argIT3_EE_param_1];
	cvta.to.global.u64 	%rd1, %rd16;
	cvta.to.global.u64 	%rd2, %rd15;
	shl.b32 	%r1, %r49, 7;
	mov.u32 	%r51, %ctaid.x;
	mul.lo.s32 	%r2, %r1, %r51;
	sub.s32 	%r3, %r50, %r2;
	min.s32 	%r4, %r1, %r3;
	shl.b32 	%r5, %r4, 3;
	mov.u32 	%r6, %tid.x;
	shl.b32 	%r72, %r6, 7;
	setp.ge.s32 	%p1, %r72, %r5;
	@%p1 bra 	$L__BB7_3;
	mul.wide.u32 	%rd17, %r6, 128;
	add.s64 	%rd18, %rd2, %rd17;
	mul.wide.s32 	%rd19, %r2, 8;
	add.s64 	%rd64, %rd18, %rd19;
$L__BB7_2:
	.pragma "nounroll";
	// begin inline asm
	prefetch.global.L2 [%rd64];
	// end inline asm
	add.s32 	%r72, %r72, 16384;
	add.s64 	%rd64, %rd64, 16384;
	setp.lt.s32 	%p2, %r72, %r5;
	@%p2 bra 	$L__BB7_2;
$L__BB7_3:
	mul.wide.s32 	%rd21, %r2, 8;
	add.s64 	%rd6, %rd2, %rd21;
	add.s64 	%rd7, %rd1, %rd21;
	setp.gt.s32 	%p3, %r1, %r3;
	@%p3 bra 	$L__BB7_17;
	setp.lt.s32 	%p4, %r49, 1;
	@%p4 bra 	$L__BB7_58;
	and.b32  	%r10, %r49, 15;
	setp.lt.u32 	%p5, %r49, 16;
	mov.b32 	%r79, 0;
	@%p5 bra 	$L__BB7_8;
	and.b32  	%r79, %r49, 2147483632;
	neg.s32 	%r74, %r79;
	add.s32 	%r73, %r6, 1152;
	mul.wide.u32 	%rd22, %r6, 8;
	or.b64  	%rd65, %rd22, 8192;
$L__BB7_7:
	.pragma "nounroll";
	mul.wide.s32 	%rd23, %r73, 8;
	add.s64 	%rd24, %rd23, 3072;
	add.s64 	%rd25, %rd6, %rd65;
	ld.global.f64 	%fd1, [%rd25+-8192];
	mul.f64 	%fd2, %fd1, %fd1;
	add.s64 	%rd26, %rd7, %rd65;
	st.global.f64 	[%rd26+-8192], %fd2;
	ld.global.f64 	%fd3, [%rd25+-7168];
	mul.f64 	%fd4, %fd3, %fd3;
	st.global.f64 	[%rd26+-7168], %fd4;
	ld.global.f64 	%fd5, [%rd25+-6144];
	mul.f64 	%fd6, %fd5, %fd5;
	st.global.f64 	[%rd26+-6144], %fd6;
	ld.global.f64 	%fd7, [%rd25+-5120];
	mul.f64 	%fd8, %fd7, %fd7;
	st.global.f64 	[%rd26+-5120], %fd8;
	ld.global.f64 	%fd9, [%rd25+-4096];
	mul.f64 	%fd10, %fd9, %fd9;
	st.global.f64 	[%rd26+-4096], %fd10;
	ld.global.f64 	%fd11, [%rd25+-3072];
	mul.f64 	%fd12, %fd11, %fd11;
	st.global.f64 	[%rd26+-3072], %fd12;
	ld.global.f64 	%fd13, [%rd25+-2048];
	mul.f64 	%fd14, %fd13, %fd13;
	st.global.f64 	[%rd26+-2048], %fd14;
	ld.global.f64 	%fd15, [%rd25+-1024];
	mul.f64 	%fd16, %fd15, %fd15;
	st.global.f64 	[%rd26+-1024], %fd16;
	ld.global.f64 	%fd17, [%rd25];
	mul.f64 	%fd18, %fd17, %fd17;
	st.global.f64 	[%rd26], %fd18;
	add.s64 	%rd27, %rd6, %rd24;
	ld.global.f64 	%fd19, [%rd27+-3072];
	mul.f64 	%fd20, %fd19, %fd19;
	add.s64 	%rd28, %rd7, %rd24;
	st.global.f64 	[%rd28+-3072], %fd20;
	ld.global.f64 	%fd21, [%rd27+-2048];
	mul.f64 	%fd22, %fd21, %fd21;
	st.global.f64 	[%rd28+-2048], %fd22;
	ld.global.f64 	%fd23, [%rd27+-1024];
	mul.f64 	%fd24, %fd23, %fd23;
	st.global.f64 	[%rd28+-1024], %fd24;
	ld.global.f64 	%fd25, [%rd27];
	mul.f64 	%fd26, %fd25, %fd25;
	st.global.f64 	[%rd28], %fd26;
	ld.global.f64 	%fd27, [%rd27+1024];
	mul.f64 	%fd28, %fd27, %fd27;
	st.global.f64 	[%rd28+1024], %fd28;
	ld.global.f64 	%fd29, [%rd27+2048];
	mul.f64 	%fd30, %fd29, %fd29;
	st.global.f64 	[%rd28+2048], %fd30;
	ld.global.f64 	%fd31, [%rd27+3072];
	mul.f64 	%fd32, %fd31, %fd31;
	st.global.f64 	[%rd28+3072], %fd32;
	add.s32 	%r74, %r74, 16;
	add.s32 	%r73, %r73, 2048;
	add.s64 	%rd65, %rd65, 16384;
	setp.eq.s32 	%p6, %r74, 0;
	@%p6 bra 	$L__BB7_8;
	bra.uni 	$L__BB7_7;
$L__BB7_8:
	setp.eq.s32 	%p7, %r10, 0;
	@%p7 bra 	$L__BB7_58;
	and.b32  	%r37, %r49, 7;
	setp.lt.u32 	%p8, %r10, 8;
	@%p8 bra 	$L__BB7_11;
	shl.b32 	%r53, %r79, 7;
	add.s32 	%r54, %r53, %r6;
	mul.wide.s32 	%rd29, %r54, 8;
	add.s64 	%rd30, %rd6, %rd29;
	ld.global.f64 	%fd33, [%rd30];
	mul.f64 	%fd34, %fd33, %fd33;
	add.s64 	%rd31, %rd7, %rd29;
	st.global.f64 	[%rd31], %fd34;
	ld.global.f64 	%fd35, [%rd30+1024];
	mul.f64 	%fd36, %fd35, %fd35;
	st.global.f64 	[%rd31+1024], %fd36;
	ld.global.f64 	%fd37, [%rd30+2048];
	mul.f64 	%fd38, %fd37, %fd37;
	st.global.f64 	[%rd31+2048], %fd38;
	ld.global.f64 	%fd39, [%rd30+3072];
	mul.f64 	%fd40, %fd39, %fd39;
	st.global.f64 	[%rd31+3072], %fd40;
	ld.global.f64 	%fd41, [%rd30+4096];
	mul.f64 	%fd42, %fd41, %fd41;
	st.global.f64 	[%rd31+4096], %fd42;
	ld.global.f64 	%fd43, [%rd30+5120];
	mul.f64 	%fd44, %fd43, %fd43;
	st.global.f64 	[%rd31+5120], %fd44;
	ld.global.f64 	%fd45, [%rd30+6144];
	mul.f64 	%fd46, %fd45, %fd45;
	st.global.f64 	[%rd31+6144], %fd46;
	ld.global.f64 	%fd47, [%rd30+7168];
	mul.f64 	%fd48, %fd47, %fd47;
	st.global.f64 	[%rd31+7168], %fd48;
	add.s32 	%r79, %r79, 8;
$L__BB7_11:
	setp.eq.s32 	%p9, %r37, 0;
	@%p9 bra 	$L__BB7_58;
	and.b32  	%r40, %r49, 3;
	setp.lt.u32 	%p10, %r37, 4;
	@%p10 bra 	$L__BB7_14;
	shl.b32 	%r55, %r79, 7;
	add.s32 	%r56, %r55, %r6;
	mul.wide.s32 	%rd32, %r56, 8;
	add.s64 	%rd33, %rd6, %rd32;
	ld.global.f64 	%fd49, [%rd33];
	mul.f64 	%fd50, %fd49, %fd49;
	add.s64 	%rd34, %rd7, %rd32;
	st.global.f64 	[%rd34], %fd50;
	ld.global.f64 	%fd51, [%rd33+1024];
	mul.f64 	%fd52, %fd51, %fd51;
	st.global.f64 	[%rd34+1024], %fd52;
	ld.global.f64 	%fd53, [%rd33+2048];
	mul.f64 	%fd54, %fd53, %fd53;
	st.global.f64 	[%rd34+2048], %fd54;
	ld.global.f64 	%fd55, [%rd33+3072];
	mul.f64 	%fd56, %fd55, %fd55;
	st.global.f64 	[%rd34+3072], %fd56;
	add.s32 	%r79, %r79, 4;
$L__BB7_14:
	setp.eq.s32 	%p11, %r40, 0;
	@%p11 bra 	$L__BB7_58;
	shl.b32 	%r57, %r79, 7;
	add.s32 	%r83, %r6, %r57;
	neg.s32 	%r82, %r40;
$L__BB7_16:
	.pragma "nounroll";
	mul.wide.s32 	%rd36, %r83, 8;
	add.s64 	%rd37, %rd7, %rd36;
	add.s64 	%rd38, %rd6, %rd36;
	ld.global.f64 	%fd57, [%rd38];
	mul.f64 	%fd58, %fd57, %fd57;
	st.global.f64 	[%rd37], %fd58;
	add.s32 	%r83, %r83, 128;
	add.s32 	%r82, %r82, 1;
	setp.ne.s32 	%p12, %r82, 0;
	@%p12 bra 	$L__BB7_16;
	bra.uni 	$L__BB7_58;
$L__BB7_17:
	setp.lt.s32 	%p13, %r49, 1;
	@%p13 bra 	$L__BB7_58;
	and.b32  	%r14, %r49, 7;
	setp.lt.u32 	%p14, %r49, 8;
	mov.b32 	%r76, 0;
	@%p14 bra 	$L__BB7_37;
	and.b32  	%r76, %r49, 2147483640;
	mov.b32 	%r75, 0;
$L__BB7_20:
	.pragma "nounroll";
	shl.b32 	%r60, %r75, 7;
	add.s32 	%r21, %r60, %r6;
	setp.ge.s32 	%p15, %r21, %r4;
	@%p15 bra 	$L__BB7_22;
	mul.wide.u32 	%rd39, %r21, 8;
	add.s64 	%rd40, %rd6, %rd39;
	ld.global.f64 	%fd59, [%rd40];
	mul.f64 	%fd60, %fd59, %fd59;
	add.s64 	%rd41, %rd7, %rd39;
	st.global.f64 	[%rd41], %fd60;
$L__BB7_22:
	add.s32 	%r61, %r21, 128;
	setp.ge.s32 	%p16, %r61, %r4;
	mul.wide.s32 	%rd42, %r61, 8;
	add.s64 	%rd11, %rd6, %rd42;
	add.s64 	%rd12, %rd7, %rd42;
	@%p16 bra 	$L__BB7_24;
	ld.global.f64 	%fd61, [%rd11];
	mul.f64 	%fd62, %fd61, %fd61;
	st.global.f64 	[%rd12], %fd62;
$L__BB7_24:
	add.s32 	%r62, %r21, 256;
	setp.ge.s32 	%p17, %r62, %r4;
	@%p17 bra 	$L__BB7_26;
	ld.global.f64 	%fd63, [%rd11+1024];
	mul.f64 	%fd64, %fd63, %fd63;
	st.global.f64 	[%rd12+1024], %fd64;
$L__BB7_26:
	add.s32 	%r63, %r21, 384;
	setp.ge.s32 	%p18, %r63, %r4;
	@%p18 bra 	$L__BB7_28;
	ld.global.f64 	%fd65, [%rd11+2048];
	mul.f64 	%fd66, %fd65, %fd65;
	st.global.f64 	[%rd12+2048], %fd66;
$L__BB7_28:
	add.s32 	%r64, %r21, 512;
	setp.ge.s32 	%p19, %r64, %r4;
	@%p19 bra 	$L__BB7_30;
	ld.global.f64 	%fd67, [%rd11+3072];
	mul.f64 	%fd68, %fd67, %fd67;
	st.global.f64 	[%rd12+3072], %fd68;
$L__BB7_30:
	add.s32 	%r65, %r21, 640;
	setp.ge.s32 	%p20, %r65, %r4;
	@%p20 bra 	$L__BB7_32;
	ld.global.f64 	%fd69, [%rd11+4096];
	mul.f64 	%fd70, %fd69, %fd69;
	st.global.f64 	[%rd12+4096], %fd70;
$L__BB7_32:
	add.s32 	%r66, %r21, 768;
	setp.ge.s32 	%p21, %r66, %r4;
	@%p21 bra 	$L__BB7_34;
	ld.global.f64 	%fd71, [%rd11+5120];
	mul.f64 	%fd72, %fd71, %fd71;
	st.global.f64 	[%rd12+5120], %fd72;
$L__BB7_34:
	add.s32 	%r67, %r21, 896;
	setp.ge.s32 	%p22, %r67, %r4;
	@%p22 bra 	$L__BB7_36;
	ld.global.f64 	%fd73, [%rd11+6144];
	mul.f64 	%fd74, %fd73, %fd73;
	st.global.f64 	[%rd12+6144], %fd74;
$L__BB7_36:
	add.s32 	%r75, %r75, 8;
	setp.ne.s32 	%p23, %r75, %r76;
	@%p23 bra 	$L__BB7_20;
$L__BB7_37:
	setp.eq.s32 	%p24, %r14, 0;
	@%p24 bra 	$L__BB7_58;
	and.b32  	%r24, %r49, 3;
	setp.lt.u32 	%p25, %r14, 4;
	@%p25 bra 	$L__BB7_48;
	shl.b32 	%r68, %r76, 7;
	add.s32 	%r25, %r68, %r6;
	setp.ge.s32 	%p26, %r25, %r4;
	@%p26 bra 	$L__BB7_41;
	mul.wide.s32 	%rd43, %r25, 8;
	add.s64 	%rd44, %rd6, %rd43;
	ld.global.f64 	%fd75, [%rd44];
	mul.f64 	%fd76, %fd75, %fd75;
	add.s64 	%rd45, %rd7, %rd43;
	st.global.f64 	[%rd45], %fd76;
$L__BB7_41:
	add.s32 	%r26, %r25, 128;
	setp.ge.s32 	%p27, %r26, %r4;
	@%p27 bra 	$L__BB7_43;
	mul.wide.s32 	%rd46, %r26, 8;
	add.s64 	%rd47, %rd6, %rd46;
	ld.global.f64 	%fd77, [%rd47];
	mul.f64 	%fd78, %fd77, %fd77;
	add.s64 	%rd48, %rd7, %rd46;
	st.global.f64 	[%rd48], %fd78;
$L__BB7_43:
	add.s32 	%r27, %r25, 256;
	setp.ge.s32 	%p28, %r27, %r4;
	@%p28 bra 	$L__BB7_45;
	mul.wide.s32 	%rd49, %r27, 8;
	add.s64 	%rd50, %rd6, %rd49;
	ld.global.f64 	%fd79, [%rd50];
	mul.f64 	%fd80, %fd79, %fd79;
	add.s64 	%rd51, %rd7, %rd49;
	st.global.f64 	[%rd51], %fd80;
$L__BB7_45:
	add.s32 	%r28, %r25, 384;
	setp.ge.s32 	%p29, %r28, %r4;
	@%p29 bra 	$L__BB7_47;
	mul.wide.s32 	%rd52, %r28, 8;
	add.s64 	%rd53, %rd6, %rd52;
	ld.global.f64 	%fd81, [%rd53];
	mul.f64 	%fd82, %fd81, %fd81;
	add.s64 	%rd54, %rd7, %rd52;
	st.global.f64 	[%rd54], %fd82;
$L__BB7_47:
	add.s32 	%r76, %r76, 4;
$L__BB7_48:
	setp.eq.s32 	%p30, %r24, 0;
	@%p30 bra 	$L__BB7_58;
	setp.eq.s32 	%p31, %r24, 1;
	@%p31 bra 	$L__BB7_55;
	shl.b32 	%r69, %r76, 7;
	add.s32 	%r31, %r69, %r6;
	setp.ge.s32 	%p32, %r31, %r4;
	@%p32 bra 	$L__BB7_52;
	mul.wide.s32 	%rd55, %r31, 8;
	add.s64 	%rd56, %rd6, %rd55;
	ld.global.f64 	%fd83, [%rd56];
	mul.f64 	%fd84, %fd83, %fd83;
	add.s64 	%rd57, %rd7, %rd55;
	st.global.f64 	[%rd57], %fd84;
$L__BB7_52:
	add.s32 	%r32, %r31, 128;
	setp.ge.s32 	%p33, %r32, %r4;
	@%p33 bra 	$L__BB7_54;
	mul.wide.s32 	%rd58, %r32, 8;
	add.s64 	%rd59, %rd6, %rd58;
	ld.global.f64 	%fd85, [%rd59];
	mul.f64 	%fd86, %fd85, %fd85;
	add.s64 	%rd60, %rd7, %rd58;
	st.global.f64 	[%rd60], %fd86;
$L__BB7_54:
	add.s32 	%r76, %r76, 2;
$L__BB7_55:
	and.b32  	%r70, %r49, 1;
	setp.eq.b32 	%p34, %r70, 1;
	not.pred 	%p35, %p34;
	@%p35 bra 	$L__BB7_58;
	shl.b32 	%r71, %r76, 7;
	add.s32 	%r35, %r71, %r6;
	setp.ge.s32 	%p36, %r35, %r4;
	@%p36 bra 	$L__BB7_58;
	mul.wide.s32 	%rd61, %r35, 8;
	add.s64 	%rd62, %rd6, %rd61;
	ld.global.f64 	%fd87, [%rd62];
	mul.f64 	%fd88, %fd87, %fd87;
	add.s64 	%rd63, %rd7, %rd61;
	st.global.f64 	[%rd63], %fd88;
$L__BB7_58:
	ret;

}
	// .globl	_ZN3cub18CUB_300001_SM_10006detail9transform16transform_kernelINS2_10policy_hubILb1EN4cuda3std3__45tupleIJN6thrust24THRUST_300001_SM_1000_NS6detail15normal_iteratorINSA_10device_ptrIdEEEEEEEE10policy1000El14square_functorIdESF_JPdEEEvT0_iT1_T2_DpNS2_10kernel_argIT3_EE
.visible .entry _ZN3cub18CUB_300001_SM_10006detail9transform16transform_kernelINS2_10policy_hubILb1EN4cuda3std3__45tupleIJN6thrust24THRUST_300001_SM_1000_NS6detail15normal_iteratorINSA_10device_ptrIdEEEEEEEE10policy1000El14square_functorIdESF_JPdEEEvT0_iT1_T2_DpNS2_10kernel_argIT3_EE(
	.param .u64 _ZN3cub18CUB_300001_SM_10006detail9transform16transform_kernelINS2_10policy_hubILb1EN4cuda3std3__45tupleIJN6thrust24THRUST_300001_SM_1000_NS6detail15normal_iteratorINSA_10device_ptrIdEEEEEEEE10policy1000El14square_functorIdESF_JPdEEEvT0_iT1_T2_DpNS2_10kernel_argIT3_EE_param_0,
	.param .u32 _ZN3cub18CUB_300001_SM_10006detail9transform16transform_kernelINS2_10policy_hubILb1EN4cuda3std3__45tupleIJN6thrust24THRUST_300001_SM_1000_NS6detail15normal_iteratorINSA_10device_ptrIdEEEEEEEE10policy1000El14square_functorIdESF_JPdEEEvT0_iT1_T2_DpNS2_10kernel_argIT3_EE_param_1,
	.param .align 1 .b8 _ZN3cub18CUB_300001_SM_10006detail9transform16transform_kernelINS2_10policy_hubILb1EN4cuda3std3__45tupleIJN6thrust24THRUST_300001_SM_1000_NS6detail15normal_iteratorINSA_10device_ptrIdEEEEEEEE10policy1000El14square_functorIdESF_JPdEEEvT0_iT1_T2_DpNS2_10kernel_argIT3_EE_param_2[1],
	.param .align 8 .b8 _ZN3cub18CUB_300001_SM_10006detail9transform16transform_kernelINS2_10policy_hubILb1EN4cuda3std3__45tupleIJN6thrust24THRUST_300001_SM_1000_NS6detail15normal_iteratorINSA_10device_ptrIdEEEEEEEE10policy1000El14square_functorIdESF_JPdEEEvT0_iT1_T2_DpNS2_10kernel_argIT3_EE_param_3[8],
	.param .align 8 .b8 _ZN3cub18CUB_300001_SM_10006detail9transform16transform_kernelINS2_10policy_hubILb1EN4cuda3std3__45tupleIJN6thrust24THRUST_300001_SM_1000_NS6detail15normal_iteratorINSA_10device_ptrIdEEEEEEEE10policy1000El14square_functorIdESF_JPdEEEvT0_iT1_T2_DpNS2_10kernel_argIT3_EE_param_4[16]
)
.maxntid 128
{
	.reg .pred 	%p<37>;
	.reg .b32 	%r<81>;
	.reg .b64 	%rd<72>;
	.reg .b64 	%fd<89>;

	ld.param.u64 	%rd16, [_ZN3cub18CUB_300001_SM_10006detail9transform16transform_kernelINS2_10policy_hubILb1EN4cuda3std3__45tupleIJN6thrust24THRUST_300001_SM_1000_NS6detail15normal_iteratorINSA_10device_ptrIdEEEEEEEE10policy1000El14square_functorIdESF_JPdEEEvT0_iT1_T2_DpNS2_10kernel_argIT3_EE_param_0];
	ld.param.u64 	%rd17, [_ZN3cub18CUB_300001_SM_10006detail9transform16transform_kernelINS2_10policy_hubILb1EN4cuda3std3__45tupleIJN6thrust24THRUST_300001_SM_1000_NS6detail15normal_iteratorINSA_10device_ptrIdEEEEEEEE10policy1000El14square_functorIdESF_JPdEEEvT0_iT1_T2_DpNS2_10kernel_argIT3_EE_param_4];
	ld.param.u64 	%rd18, [_ZN3cub18CUB_300001_SM_10006detail9transform16transform_kernelINS2_10policy_hubILb1EN4cuda3std3__45tupleIJN6thrust24THRUST_300001_SM_1000_NS6detail15normal_iteratorINSA_10device_ptrIdEEEEEEEE10policy1000El14square_functorIdESF_JPdEEEvT0_iT1_T2_DpNS2_10kernel_argIT3_EE_param_3];
	ld.param.u32 	%r47, [_ZN3cub18CUB_300001_SM_10006detail9transform16transform_kernelINS2_10policy_hubILb1EN4cuda3std3__45tupleIJN6thrust24THRUST_300001_SM_1000_NS6detail15normal_iteratorINSA_10device_ptrIdEEEEEEEE10policy1000El14square_functorIdESF_JPdEEEvT0_iT1_T2_DpNS2_10kernel_argIT3_EE_param_1];
	cvta.to.global.u64 	%rd1, %rd18;
	cvta.to.global.u64 	%rd2, %rd17;
	shl.b32 	%r1, %r47, 7;
	mov.u32 	%r48, %ctaid.x;
	cvt.u64.u32 	%rd19, %r48;
	cvt.s64.s32 	%rd20, %r1;
	mul.lo.s64 	%rd3, %rd20, %rd19;
	sub.s64 	%rd21, %rd16, %rd3;
	min.s64 	%rd22, %rd21, %rd20;
	cvt.u32.u64 	%r2, %rd22;
	shl.b32 	%r3, %r2, 3;
	mov.u32 	%r4, %tid.x;
	shl.b32 	%r69, %r4, 7;
	setp.ge.s32 	%p1, %r69, %r3;
	@%p1 bra 	$L__BB8_3;
	shl.b64 	%rd23, %rd3, 3;
	add.s64 	%rd24, %rd2, %rd23;
	mul.wide.u32 	%rd25, %r4, 128;
	add.s64 	%rd70, %rd24, %rd25;
$L__BB8_2:
	.pragma "nounroll";
	// begin inline asm
	prefetch.global.L2 [%rd70];
	// end inline asm
	add.s32 	%r69, %r69, 16384;
	add.s64 	%rd70, %rd70, 16384;
	setp.lt.s32 	%p2, %r69, %r3;
	@%p2 bra 	$L__BB8_2;
$L__BB8_3:
	shl.b64 	%rd27, %rd3, 3;
	add.s64 	%rd7, %rd2, %rd27;
	add.s64 	%rd8, %rd1, %rd27;
	setp.eq.s32 	%p3, %r1, %r2;
	@%p3 bra 	$L__BB8_45;
	setp.lt.s32 	%p4, %r47, 1;
	@%p4 bra 	$L__BB8_58;
	and.b32  	%r8, %r47, 7;
	setp.lt.u32 	%p5, %r47, 8;
	mov.b32 	%r78, 0;
	@%p5 bra 	$L__BB8_24;
	and.b32  	%r78, %r47, 2147483640;
	mov.b32 	%r72, 0;
$L__BB8_7:
	.pragma "nounroll";
	shl.b32 	%r51, %r72, 7;
	add.s32 	%r19, %r51, %r4;
	setp.ge.s32 	%p6, %r19, %r2;
	@%p6 bra 	$L__BB8_9;
	mul.wide.u32 	%rd28, %r19, 8;
	add.s64 	%rd29, %rd7, %rd28;
	ld.global.f64 	%fd1, [%rd29];
	mul.f64 	%fd2, %fd1, %fd1;
	add.s64 	%rd30, %rd8, %rd28;
	st.global.f64 	[%rd30], %fd2;
$L__BB8_9:
	add.s32 	%r52, %r19, 128;
	setp.ge.s32 	%p7, %r52, %r2;
	mul.wide.s32 	%rd31, %r52, 8;
	add.s64 	%rd12, %rd7, %rd31;
	add.s64 	%rd13, %rd8, %rd31;
	@%p7 bra 	$L__BB8_11;
	ld.global.f64 	%fd3, [%rd12];
	mul.f64 	%fd4, %fd3, %fd3;
	st.global.f64 	[%rd13], %fd4;
$L__BB8_11:
	add.s32 	%r53, %r19, 256;
	setp.ge.s32 	%p8, %r53, %r2;
	@%p8 bra 	$L__BB8_13;
	ld.global.f64 	%fd5, [%rd12+1024];
	mul.f64 	%fd6, %fd5, %fd5;
	st.global.f64 	[%rd13+1024], %fd6;
$L__BB8_13:
	add.s32 	%r54, %r19, 384;
	setp.ge.s32 	%p9, %r54, %r2;
	@%p9 bra 	$L__BB8_15;
	ld.global.f64 	%fd7, [%rd12+2048];
	mul.f64 	%fd8, %fd7, %fd7;
	st.global.f64 	[%rd13+2048], %fd8;
$L__BB8_15:
	add.s32 	%r55, %r19, 512;
	setp.ge.s32 	%p10, %r55, %r2;
	@%p10 bra 	$L__BB8_17;
	ld.global.f64 	%fd9, [%rd12+3072];
	mul.f64 	%fd10, %fd9, %fd9;
	st.global.f64 	[%rd13+3072], %fd10;
$L__BB8_17:
	add.s32 	%r56, %r19, 640;
	setp.ge.s32 	%p11, %r56, %r2;
	@%p11 bra 	$L__BB8_19;
	ld.global.f64 	%fd11, [%rd12+4096];
	mul.f64 	%fd12, %fd11, %fd11;
	st.global.f64 	[%rd13+4096], %fd12;
$L__BB8_19:
	add.s32 	%r57, %r19, 768;
	setp.ge.s32 	%p12, %r57, %r2;
	@%p12 bra 	$L__BB8_21;
	ld.global.f64 	%fd13, [%rd12+5120];
	mul.f64 	%fd14, %fd13, %fd13;
	st.global.f64 	[%rd13+5120], %fd14;
$L__BB8_21:
	add.s32 	%r58, %r19, 896;
	setp.ge.s32 	%p13, %r58, %r2;
	@%p13 bra 	$L__BB8_23;
	ld.global.f64 	%fd15, [%rd12+6144];
	mul.f64 	%fd16, %fd15, %fd15;
	st.global.f64 	[%rd13+6144], %fd16;
$L__BB8_23:
	add.s32 	%r72, %r72, 8;
	setp.eq.s32 	%p14, %r72, %r78;
	@%p14 bra 	$L__BB8_24;
	bra.uni 	$L__BB8_7;
$L__BB8_24:
	setp.eq.s32 	%p15, %r8, 0;
	@%p15 bra 	$L__BB8_58;
	and.b32  	%r35, %r47, 3;
	setp.lt.u32 	%p16, %r8, 4;
	@%p16 bra 	$L__BB8_35;
	shl.b32 	%r59, %r78, 7;
	add.s32 	%r36, %r59, %r4;
	setp.ge.s32 	%p17, %r36, %r2;
	@%p17 bra 	$L__BB8_28;
	mul.wide.s32 	%rd32, %r36, 8;
	add.s64 	%rd33, %rd7, %rd32;
	ld.global.f64 	%fd17, [%rd33];
	mul.f64 	%fd18, %fd17, %fd17;
	add.s64 	%rd34, %rd8, %rd32;
	st.global.f64 	[%rd34], %fd18;
$L__BB8_28:
	add.s32 	%r37, %r36, 128;
	setp.ge.s32 	%p18, %r37, %r2;
	@%p18 bra 	$L__BB8_30;
	mul.wide.s32 	%rd35, %r37, 8;
	add.s64 	%rd36, %rd7, %rd35;
	ld.global.f64 	%fd19, [%rd36];
	mul.f64 	%fd20, %fd19, %fd19;
	add.s64 	%rd37, %rd8, %rd35;
	st.global.f64 	[%rd37], %fd20;
$L__BB8_30:
	add.s32 	%r38, %r36, 256;
	setp.ge.s32 	%p19, %r38, %r2;
	@%p19 bra 	$L__BB8_32;
	mul.wide.s32 	%rd38, %r38, 8;
	add.s64 	%rd39, %rd7, %rd38;
	ld.global.f64 	%fd21, [%rd39];
	mul.f64 	%fd22, %fd21, %fd21;
	add.s64 	%rd40, %rd8, %rd38;
	st.global.f64 	[%rd40], %fd22;
$L__BB8_32:
	add.s32 	%r39, %r36, 384;
	setp.ge.s32 	%p20, %r39, %r2;
	@%p20 bra 	$L__BB8_34;
	mul.wide.s32 	%rd41, %r39, 8;
	add.s64 	%rd42, %rd7, %rd41;
	ld.global.f64 	%fd23, [%rd42];
	mul.f64 	%fd24, %fd23, %fd23;
	add.s64 	%rd43, %rd8, %rd41;
	st.global.f64 	[%rd43], %fd24;
$L__BB8_34:
	add.s32 	%r78, %r78, 4;
$L__BB8_35:
	setp.eq.s32 	%p21, %r35, 0;
	@%p21 bra 	$L__BB8_58;
	setp.eq.s32 	%p22, %r35, 1;
	@%p22 bra 	$L__BB8_42;
	shl.b32 	%r60, %r78, 7;
	add.s32 	%r42, %r60, %r4;
	setp.ge.s32 	%p23, %r42, %r2;
	@%p23 bra 	$L__BB8_39;
	mul.wide.s32 	%rd44, %r42, 8;
	add.s64 	%rd45, %rd7, %rd44;
	ld.global.f64 	%fd25, [%rd45];
	mul.f64 	%fd26, %fd25, %fd25;
	add.s64 	%rd46, %rd8, %rd44;
	st.global.f64 	[%rd46], %fd26;
$L__BB8_39:
	add.s32 	%r43, %r42, 128;
	setp.ge.s32 	%p24, %r43, %r2;
	@%p24 bra 	$L__BB8_41;
	mul.wide.s32 	%rd47, %r43, 8;
	add.s64 	%rd48, %rd7, %rd47;
	ld.global.f64 	%fd27, [%rd48];
	mul.f64 	%fd28, %fd27, %fd27;
	add.s64 	%rd49, %rd8, %rd47;
	st.global.f64 	[%rd49], %fd28;
$L__BB8_41:
	add.s32 	%r78, %r78, 2;
$L__BB8_42:
	and.b32  	%r61, %r47, 1;
	setp.eq.b32 	%p25, %r61, 1;
	not.pred 	%p26, %p25;
	@%p26 bra 	$L__BB8_58;
	shl.b32 	%r62, %r78, 7;
	add.s32 	%r46, %r62, %r4;
	setp.ge.s32 	%p27, %r46, %r2;
	@%p27 bra 	$L__BB8_58;
	mul.wide.s32 	%rd50, %r46, 8;
	add.s64 	%rd51, %rd7, %rd50;
	ld.global.f64 	%fd29, [%rd51];
	mul.f64 	%fd30, %fd29, %fd29;
	add.s64 	%rd52, %rd8, %rd50;
	st.global.f64 	[%rd52], %fd30;
	bra.uni 	$L__BB8_58;
$L__BB8_45:
	setp.lt.s32 	%p28, %r47, 1;
	@%p28 bra 	$L__BB8_58;
	and.b32  	%r10, %r47, 15;
	setp.lt.u32 	%p29, %r47, 16;
	mov.b32 	%r74, 0;
	@%p29 bra 	$L__BB8_49;
	and.b32  	%r74, %r47, 2147483632;
	neg.s32 	%r71, %r74;
	add.s32 	%r70, %r4, 1152;
	mul.wide.u32 	%rd53, %r4, 8;
	or.b64  	%rd71, %rd53, 8192;
$L__BB8_48:
	.pragma "nounroll";
	mul.wide.s32 	%rd54, %r70, 8;
	add.s64 	%rd55, %rd54, 3072;
	add.s64 	%rd56, %rd7, %rd71;
	ld.global.f64 	%fd31, [%rd56+-8192];
	mul.f64 	%fd32, %fd31, %fd31;
	add.s64 	%rd57, %rd8, %rd71;
	st.global.f64 	[%rd57+-8192], %fd32;
	ld.global.f64 	%fd33, [%rd56+-7168];
	mul.f64 	%fd34, %fd33, %fd33;
	st.global.f64 	[%rd57+-7168], %fd34;
	ld.global.f64 	%fd35, [%rd56+-6144];
	mul.f64 	%fd36, %fd35, %fd35;
	st.global.f64 	[%rd57+-6144], %fd36;
	ld.global.f64 	%fd37, [%rd56+-5120];
	mul.f64 	%fd38, %fd37, %fd37;
	st.global.f64 	[%rd57+-5120], %fd38;
	ld.global.f64 	%fd39, [%rd56+-4096];
	mul.f64 	%fd40, %fd39, %fd39;
	st.global.f64 	[%rd57+-4096], %fd40;
	ld.global.f64 	%fd41, [%rd56+-3072];
	mul.f64 	%fd42, %fd41, %fd41;
	st.global.f64 	[%rd57+-3072], %fd42;
	ld.global.f64 	%fd43, [%rd56+-2048];
	mul.f64 	%fd44, %fd43, %fd43;
	st.global.f64 	[%rd57+-2048], %fd44;
	ld.global.f64 	%fd45, [%rd56+-1024];
	mul.f64 	%fd46, %fd45, %fd45;
	st.global.f64 	[%rd57+-1024], %fd46;
	ld.global.f64 	%fd47, [%rd56];
	mul.f64 	%fd48, %fd47, %fd47;
	st.global.f64 	[%rd57], %fd48;
	add.s64 	%rd58, %rd7, %rd55;
	ld.global.f64 	%fd49, [%rd58+-3072];
	mul.f64 	%fd50, %fd49, %fd49;
	add.s64 	%rd59, %rd8, %rd55;
	st.global.f64 	[%rd59+-3072], %fd50;
	ld.global.f64 	%fd51, [%rd58+-2048];
	mul.f64 	%fd52, %fd51, %fd51;
	st.global.f64 	[%rd59+-2048], %fd52;
	ld.global.f64 	%fd53, [%rd58+-1024];
	mul.f64 	%fd54, %fd53, %fd53;
	st.global.f64 	[%rd59+-1024], %fd54;
	ld.global.f64 	%fd55, [%rd58];
	mul.f64 	%fd56, %fd55, %fd55;
	st.global.f64 	[%rd59], %fd56;
	ld.global.f64 	%fd57, [%rd58+1024];
	mul.f64 	%fd58, %fd57, %fd57;
	st.global.f64 	[%rd59+1024], %fd58;
	ld.global.f64 	%fd59, [%rd58+2048];
	mul.f64 	%fd60, %fd59, %fd59;
	st.global.f64 	[%rd59+2048], %fd60;
	ld.global.f64 	%fd61, [%rd58+3072];
	mul.f64 	%fd62, %fd61, %fd61;
	st.global.f64 	[%rd59+3072], %fd62;
	add.s32 	%r71, %r71, 16;
	add.s32 	%r70, %r70, 2048;
	add.s64 	%rd71, %rd71, 16384;
	setp.eq.s32 	%p30, %r71, 0;
	@%p30 bra 	$L__BB8_49;
	bra.uni 	$L__BB8_48;
$L__BB8_49:
	setp.eq.s32 	%p31, %r10, 0;
	@%p31 bra 	$L__BB8_58;
	and.b32  	%r22, %r47, 7;
	setp.lt.u32 	%p32, %r10, 8;
	@%p32 bra 	$L__BB8_52;
	shl.b32 	%r64, %r74, 7;
	add.s32 	%r65, %r64, %r4;
	mul.wide.s32 	%rd60, %r65, 8;
	add.s64 	%rd61, %rd7, %rd60;
	ld.global.f64 	%fd63, [%rd61];
	mul.f64 	%fd64, %fd63, %fd63;
	add.s64 	%rd62, %rd8, %rd60;
	st.global.f64 	[%rd62], %fd64;
	ld.global.f64 	%fd65, [%rd61+1024];
	mul.f64 	%fd66, %fd65, %fd65;
	st.global.f64 	[%rd62+1024], %fd66;
	ld.global.f64 	%fd67, [%rd61+2048];
	mul.f64 	%fd68, %fd67, %fd67;
	st.global.f64 	[%rd62+2048], %fd68;
	ld.global.f64 	%fd69, [%rd61+3072];
	mul.f64 	%fd70, %fd69, %fd69;
	st.global.f64 	[%rd62+3072], %fd70;
	ld.global.f64 	%fd71, [%rd61+4096];
	mul.f64 	%fd72, %fd71, %fd71;
	st.global.f64 	[%rd62+4096], %fd72;
	ld.global.f64 	%fd73, [%rd61+5120];
	mul.f64 	%fd74, %fd73, %fd73;
	st.global.f64 	[%rd62+5120], %fd74;
	ld.global.f64 	%fd75, [%rd61+6144];
	mul.f64 	%fd76, %fd75, %fd75;
	st.global.f64 	[%rd62+6144], %fd76;
	ld.global.f64 	%fd77, [%rd61+7168];
	mul.f64 	%fd78, %fd77, %fd77;
	st.global.f64 	[%rd62+7168], %fd78;
	add.s32 	%r74, %r74, 8;
$L__BB8_52:
	setp.eq.s32 	%p33, %r22, 0;
	@%p33 bra 	$L__BB8_58;
	and.b32  	%r25, %r47, 3;
	setp.lt.u32 	%p34, %r22, 4;
	@%p34 bra 	$L__BB8_55;
	shl.b32 	%r66, %r74, 7;
	add.s32 	%r67, %r66, %r4;
	mul.wide.s32 	%rd63, %r67, 8;
	add.s64 	%rd64, %rd7, %rd63;
	ld.global.f64 	%fd79, [%rd64];
	mul.f64 	%fd80, %fd79, %fd79;
	add.s64 	%rd65, %rd8, %rd63;
	st.global.f64 	[%rd65], %fd80;
	ld.global.f64 	%fd81, [%rd64+1024];
	mul.f64 	%fd82, %fd81, %fd81;
	st.global.f64 	[%rd65+1024], %fd82;
	ld.global.f64 	%fd83, [%rd64+2048];
	mul.f64 	%fd84, %fd83, %fd83;
	st.global.f64 	[%rd65+2048], %fd84;
	ld.global.f64 	%fd85, [%rd64+3072];
	mul.f64 	%fd86, %fd85, %fd85;
	st.global.f64 	[%rd65+3072], %fd86;
	add.s32 	%r74, %r74, 4;
$L__BB8_55:
	setp.eq.s32 	%p35, %r25, 0;
	@%p35 bra 	$L__BB8_58;
	shl.b32 	%r68, %r74, 7;
	add.s32 	%r77, %r4, %r68;
	neg.s32 	%r76, %r25;
$L__BB8_57:
	.pragma "nounroll";
	mul.wide.s32 	%rd67, %r77, 8;
	add.s64 	%rd68, %rd8, %rd67;
	add.s64 	%rd69, %rd7, %rd67;
	ld.global.f64 	%fd87, [%rd69];
	mul.f64 	%fd88, %fd87, %fd87;
	st.global.f64 	[%rd68], %fd88;
	add.s32 	%r77, %r77, 128;
	add.s32 	%r76, %r76, 1;
	setp.eq.s32 	%p36, %r76, 0;
	@%p36 bra 	$L__BB8_58;
	bra.uni 	$L__BB8_57;
$L__BB8_58:
	ret;

}
	// .globl	_ZN3cub18CUB_300001_SM_10006detail9transform16transform_kernelINS2_10policy_hubILb1EN4cuda3std3__45tupleIJN6thrust24THRUST_300001_SM_1000_NS6detail15normal_iteratorINSA_10device_ptrIdEEEESF_EEEE10policy1000Ei11mul_functorIdESF_JPdSL_EEEvT0_iT1_T2_DpNS2_10kernel_argIT3_EE
.visible .entry _ZN3cub18CUB_300001_SM_10006detail9transform16transform_kernelINS2_10policy_hubILb1EN4cuda3std3__45tupleIJN6thrust24THRUST_300001_SM_1000_NS6detail15normal_iteratorINSA_10device_ptrIdEEEESF_EEEE10policy1000Ei11mul_functorIdESF_JPdSL_EEEvT0_iT1_T2_DpNS2_10kernel_argIT3_EE(
	.param .u32 _ZN3cub18CUB_300001_SM_10006detail9transform16transform_kernelINS2_10policy_hubILb1EN4cuda3std3__45tupleIJN6thrust24THRUST_300001_SM_1000_NS6detail15normal_iteratorINSA_10device_ptrIdEEEESF_EEEE10policy1000Ei11mul_functorIdESF_JPdSL_EEEvT0_iT1_T2_DpNS2_10kernel_argIT3_EE_param_0,
	.param .u32 _ZN3cub18CUB_300001_SM_10006detail9transform16transform_kernelINS2_10policy_hubILb1EN4cuda3std3__45tupleIJN6thrust24THRUST_300001_SM_1000_NS6detail15normal_iteratorINSA_10device_ptrIdEEEESF_EEEE10policy1000Ei11mul_functorIdESF_JPdSL_EEEvT0_iT1_T2_DpNS2_10kernel_argIT3_EE_param_1,
	.param .align 1 .b8 _ZN3cub18CUB_300001_SM_10006detail9transform16transform_kernelINS2_10policy_hubILb1EN4cuda3std3__45tupleIJN6thrust24THRUST_300001_SM_1000_NS6detail15normal_iteratorINSA_10device_ptrIdEEEESF_EEEE10policy1000Ei11mul_functorIdESF_JPdSL_EEEvT0_iT1_T2_DpNS2_10kernel_argIT3_EE_param_2[1],
	.param .align 8 .b8 _ZN3cub18CUB_300001_SM_10006detail9transform16transform_kernelINS2_10policy_hubILb1EN4cuda3std3__45tupleIJN6thrust24THRUST_300001_SM_1000_NS6detail15normal_iteratorINSA_10device_ptrIdEEEESF_EEEE10policy1000Ei11mul_functorIdESF_JPdSL_EEEvT0_iT1_T2_DpNS2_10kernel_argIT3_EE_param_3[8],
	.param .align 8 .b8 _ZN3cub18CUB_300001_SM_10006detail9transform16transform_kernelINS2_10policy_hubILb1EN4cuda3std3__45tupleIJN6thrust24THRUST_300001_SM_1000_NS6detail15normal_iteratorINSA_10device_ptrIdEEEESF_EEEE10policy1000Ei11mul_functorIdESF_JPdSL_EEEvT0_iT1_T2_DpNS2_10kernel_argIT3_EE_param_4[16],
	.param .align 8 .b8 _ZN3cub18CUB_300001_SM_10006detail9transform16transform_kernelINS2_10policy_hubILb1EN4cuda3std3__45tupleIJN6thrust24THRUST_300001_SM_1000_NS6detail15normal_iteratorINSA_10device_ptrIdEEEESF_EEEE10policy1000Ei11mul_functorIdESF_JPdSL_EEEvT0_iT1_T2_DpNS2_10kernel_argIT3_EE_param_5[16]
)
.maxntid 128
{
	.reg .pred 	%p<38>;
	.reg .b32 	%r<87>;
	.reg .b64 	%rd<100>;
	.reg .b64 	%fd<133>;

	ld.param.u32 	%r52, [_ZN3cub18CUB_300001_SM_10006detail9transform16transform_kernelINS2_10policy_hubILb1EN4cuda3std3__45tupleIJN6thrust24THRUST_300001_SM_1000_NS6detail15normal_iteratorINSA_10device_ptrIdEEEESF_EEEE10policy1000Ei11mul_functorIdESF_JPdSL_EEEvT0_iT1_T2_DpNS2_10kernel_argIT3_EE_param_0];
	ld.param.u64 	%rd28, [_ZN3cub18CUB_300001_SM_10006detail9transform16transform_kernelINS2_10policy_hubILb1EN4cuda3std3__45tupleIJN6thrust24THRUST_300001_SM_1000_NS6detail15normal_iteratorINSA_10device_ptrIdEEEESF_EEEE10policy1000Ei11mul_functorIdESF_JPdSL_EEEvT0_iT1_T2_DpNS2_10kernel_argIT3_EE_param_5];
	ld.param.u64 	%rd29, [_ZN3cub18CUB_300001_SM_10006detail9transform16transform_kernelINS2_10policy_hubILb1EN4cuda3std3__45tupleIJN6thrust24THRUST_300001_SM_1000_NS6detail15normal_iteratorINSA_10device_ptrIdEEEESF_EEEE10policy1000Ei11mul_functorIdESF_JPdSL_EEEvT0_iT1_T2_DpNS2_10kernel_argIT3_EE_param_4];
	ld.param.u64 	%rd30, [_ZN3cub18CUB_300001_SM_10006detail9transform16transform_kernelINS2_10policy_hubILb1EN4cuda3std3__45tupleIJN6thrust24THRUST_300001_SM_1000_NS6detail15normal_iteratorINSA_10device_ptrIdEEEESF_EEEE10policy1000Ei11mul_functorIdESF_JPdSL_EEEvT0_iT1_T2_DpNS2_10kernel_argIT3_EE_param_3];
	ld.param.u32 	%r51, [_ZN3cub18CUB_300001_SM_10006detail9transform16transform_kernelINS2_10policy_hubILb1EN4cuda3std3__45tupleIJN6thrust24THRUST_300001_SM_1000_NS6detail15normal_iteratorINSA_10device_ptrIdEEEESF_EEEE10policy1000Ei11mul_functorIdESF_JPdSL_EEEvT0_iT1_T2_DpNS2_10kernel_argIT3_EE_param_1];
	cvta.to.global.u64 	%rd1, %rd30;
	cvta.to.global.u64 	%rd2, %rd29;
	cvta.to.global.u64 	%rd3, %rd28;
	shl.b32 	%r1, %r51, 7;
	mov.u32 	%r53, %ctaid.x;
	mul.lo.s32 	%r2, %r1, %r53;
	sub.s32 	%r3, %r52, %r2;
	min.s32 	%r4, %r1, %r3;
	shl.b32 	%r5, %r4, 3;
	mov.u32 	%r6, %tid.x;
	shl.b32 	%r75, %r6, 7;
	setp.ge.s32 	%p1, %r75, %r5;
	@%p1 bra 	$L__BB9_5;
	mul.wide.u32 	%rd4, %r6, 128;
	add.s64 	%rd31, %rd2, %rd4;
	mul.wide.s32 	%rd5, %r2, 8;
	add.s64 	%rd97, %rd31, %rd5;
	mov.u32 	%r74, %r75;
$L__BB9_2:
	.pragma "nounroll";
	// begin inline asm
	prefetch.global.L2 [%rd97];
	// end inline asm
	add.s32 	%r74, %r74, 16384;
	add.s64 	%rd97, %rd97, 16384;
	setp.lt.s32 	%p2, %r74, %r5;
	@%p2 bra 	$L__BB9_2;
	add.s64 	%rd33, %rd3, %rd4;
	add.s64 	%rd98, %rd33, %rd5;
$L__BB9_4:
	.pragma "nounroll";
	// begin inline asm
	prefetch.global.L2 [%rd98];
	// end inline asm
	add.s32 	%r75, %r75, 16384;
	add.s64 	%rd98, %rd98, 16384;
	setp.lt.s32 	%p3, %r75, %r5;
	@%p3 bra 	$L__BB9_4;
$L__BB9_5:
	mul.wide.s32 	%rd99, %r2, 8;
	add.s64 	%rd12, %rd2, %rd99;
	add.s64 	%rd13, %rd3, %rd99;
	add.s64 	%rd14, %rd1, %rd99;
	setp.gt.s32 	%p4, %r1, %r3;
	@%p4 bra 	$L__BB9_19;
	setp.lt.s32 	%p5, %r51, 1;
	@%p5 bra 	$L__BB9_60;
	and.b32  	%r12, %r51, 15;
	setp.lt.u32 	%p6, %r51, 16;
	mov.b32 	%r82, 0;
	@%p6 bra 	$L__BB9_10;
	and.b32  	%r82, %r51, 2147483632;
	neg.s32 	%r77, %r82;
	add.s64 	%rd36, %rd99, 3072;
	add.s32 	%r76, %r6, 1152;
	add.s64 	%rd16, %rd3, %rd36;
	add.s64 	%rd17, %rd1, %rd36;
	mul.wide.u32 	%rd37, %r6, 8;
	add.s64 	%rd38, %rd37, %rd2;
	add.s64 	%rd18, %rd38, 8192;
	add.s64 	%rd39, %rd37, %rd3;
	add.s64 	%rd19, %rd39, 4096;
$L__BB9_9:
	.pragma "nounroll";
	mul.wide.s32 	%rd40, %r76, 8;
	mul.wide.s32 	%rd41, %r2, 8;
	add.s64 	%rd42, %rd41, %rd2;
	add.s64 	%rd43, %rd42, %rd40;
	add.s64 	%rd44, %rd16, %rd40;
	add.s64 	%rd45, %rd17, %rd40;
	add.s64 	%rd46, %rd18, %rd99;
	add.s64 	%rd47, %rd19, %rd99;
	ld.global.f64 	%fd1, [%rd46+-8192];
	ld.global.f64 	%fd2, [%rd47+-4096];
	mul.f64 	%fd3, %fd1, %fd2;
	mul.wide.u32 	%rd48, %r6, 8;
	add.s64 	%rd49, %rd48, %rd1;
	add.s64 	%rd50, %rd49, %rd99;
	st.global.f64 	[%rd50], %fd3;
	ld.global.f64 	%fd4, [%rd46+-7168];
	ld.global.f64 	%fd5, [%rd47+-3072];
	mul.f64 	%fd6, %fd4, %fd5;
	st.global.f64 	[%rd50+1024], %fd6;
	ld.global.f64 	%fd7, [%rd46+-6144];
	ld.global.f64 	%fd8, [%rd47+-2048];
	mul.f64 	%fd9, %fd7, %fd8;
	st.global.f64 	[%rd50+2048], %fd9;
	ld.global.f64 	%fd10, [%rd46+-5120];
	ld.global.f64 	%fd11, [%rd47+-1024];
	mul.f64 	%fd12, %fd10, %fd11;
	st.global.f64 	[%rd50+3072], %fd12;
	ld.global.f64 	%fd13, [%rd46+-4096];
	ld.global.f64 	%fd14, [%rd47];
	mul.f64 	%fd15, %fd13, %fd14;
	st.global.f64 	[%rd50+4096], %fd15;
	ld.global.f64 	%fd16, [%rd46+-3072];
	ld.global.f64 	%fd17, [%rd47+1024];
	mul.f64 	%fd18, %fd16, %fd17;
	st.global.f64 	[%rd50+5120], %fd18;
	ld.global.f64 	%fd19, [%rd46+-2048];
	ld.global.f64 	%fd20, [%rd47+2048];
	mul.f64 	%fd21, %fd19, %fd20;
	st.global.f64 	[%rd50+6144], %fd21;
	ld.global.f64 	%fd22, [%rd46+-1024];
	ld.global.f64 	%fd23, [%rd47+3072];
	mul.f64 	%fd24, %fd22, %fd23;
	st.global.f64 	[%rd50+7168], %fd24;
	ld.global.f64 	%fd25, [%rd46];
	ld.global.f64 	%fd26, [%rd47+4096];
	mul.f64 	%fd27, %fd25, %fd26;
	st.global.f64 	[%rd50+8192], %fd27;
	ld.global.f64 	%fd28, [%rd43];
	ld.global.f64 	%fd29, [%rd44+-3072];
	mul.f64 	%fd30, %fd28, %fd29;
	st.global.f64 	[%rd45+-3072], %fd30;
	ld.global.f64 	%fd31, [%rd43+1024];
	ld.global.f64 	%fd32, [%rd44+-2048];
	mul.f64 	%fd33, %fd31, %fd32;
	st.global.f64 	[%rd45+-2048], %fd33;
	ld.global.f64 	%fd34, [%rd43+2048];
	ld.global.f64 	%fd35, [%rd44+-1024];
	mul.f64 	%fd36, %fd34, %fd35;
	st.global.f64 	[%rd45+-1024], %fd36;
	ld.global.f64 	%fd37, [%rd43+3072];
	ld.global.f64 	%fd38, [%rd44];
	mul.f64 	%fd39, %fd37, %fd38;
	st.global.f64 	[%rd45], %fd39;
	ld.global.f64 	%fd40, [%rd43+4096];
	ld.global.f64 	%fd41, [%rd44+1024];
	mul.f64 	%fd42, %fd40, %fd41;
	st.global.f64 	[%rd45+1024], %fd42;
	ld.global.f64 	%fd43, [%rd43+5120];
	ld.global.f64 	%fd44, [%rd44+2048];
	mul.f64 	%fd45, %fd43, %fd44;
	st.global.f64 	[%rd45+2048], %fd45;
	ld.global.f64 	%fd46, [%rd43+6144];
	ld.global.f64 	%fd47, [%rd44+3072];
	mul.f64 	%fd48, %fd46, %fd47;
	st.global.f64 	[%rd45+3072], %fd48;
	add.s32 	%r77, %r77, 16;
	add.s32 	%r76, %r76, 2048;
	add.s64 	%rd99, %rd99, 16384;
	setp.eq.s32 	%p7, %r77, 0;
	@%p7 bra 	$L__BB9_10;
	bra.uni 	$L__BB9_9;
$L__BB9_10:
	setp.eq.s32 	%p8, %r12, 0;
	@%p8 bra 	$L__BB9_60;
	and.b32  	%r39, %r51, 7;
	setp.lt.u32 	%p9, %r12, 8;
	@%p9 bra 	$L__BB9_13;
	shl.b32 	%r55, %r82, 7;
	add.s32 	%r56, %r55, %r6;
	mul.wide.s32 	%rd51, %r56, 8;
	add.s64 	%rd52, %rd12, %rd51;
	add.s64 	%rd53, %rd13, %rd51;
	ld.global.f64 	%fd49, [%rd52];
	ld.global.f64 	%fd50, [%rd53];
	mul.f64 	%fd51, %fd49, %fd50;
	add.s64 	%rd54, %rd14, %rd51;
	st.global.f64 	[%rd54], %fd51;
	ld.global.f64 	%fd52, [%rd52+1024];
	ld.global.f64 	%fd53, [%rd53+1024];
	mul.f64 	%fd54, %fd52, %fd53;
	st.global.f64 	[%rd54+1024], %fd54;
	ld.global.f64 	%fd55, [%rd52+2048];
	ld.global.f64 	%fd56, [%rd53+2048];
	mul.f64 	%fd57, %fd55, %fd56;
	st.global.f64 	[%rd54+2048], %fd57;
	ld.global.f64 	%fd58, [%rd52+3072];
	ld.global.f64 	%fd59, [%rd53+3072];
	mul.f64 	%fd60, %fd58, %fd59;
	st.global.f64 	[%rd54+3072], %fd60;
	ld.global.f64 	%fd61, [%rd52+4096];
	ld.global.f64 	%fd62, [%rd53+4096];
	mul.f64 	%fd63, %fd61, %fd62;
	st.global.f64 	[%rd54+4096], %fd63;
	ld.global.f64 	%fd64, [%rd52+5120];
	ld.global.f64 	%fd65, [%rd53+5120];
	mul.f64 	%fd66, %fd64, %fd65;
	st.global.f64 	[%rd54+5120], %fd66;
	ld.global.f64 	%fd67, [%rd52+6144];
	ld.global.f64 	%fd68, [%rd53+6144];
	mul.f64 	%fd69, %fd67, %fd68;
	st.global.f64 	[%rd54+6144], %fd69;
	ld.global.f64 	%fd70, [%rd52+7168];
	ld.global.f64 	%fd71, [%rd53+7168];
	mul.f64 	%fd72, %fd70, %fd71;
	st.global.f64 	[%rd54+7168], %fd72;
	add.s32 	%r82, %r82, 8;
$L__BB9_13:
	setp.eq.s32 	%p10, %r39, 0;
	@%p10 bra 	$L__BB9_60;
	and.b32  	%r42, %r51, 3;
	setp.lt.u32 	%p11, %r39, 4;
	@%p11 bra 	$L__BB9_16;
	shl.b32 	%r57, %r82, 7;
	add.s32 	%r58, %r57, %r6;
	mul.wide.s32 	%rd55, %r58, 8;
	add.s64 	%rd56, %rd12, %rd55;
	add.s64 	%rd57, %rd13, %rd55;
	ld.global.f64 	%fd73, [%rd56];
	ld.global.f64 	%fd74, [%rd57];
	mul.f64 	%fd75, %fd73, %fd74;
	add.s64 	%rd58, %rd14, %rd55;
	st.global.f64 	[%rd58], %fd75;
	ld.global.f64 	%fd76, [%rd56+1024];
	ld.global.f64 	%fd77, [%rd57+1024];
	mul.f64 	%fd78, %fd76, %fd77;
	st.global.f64 	[%rd58+1024], %fd78;
	ld.global.f64 	%fd79, [%rd56+2048];
	ld.global.f64 	%fd80, [%rd57+2048];
	mul.f64 	%fd81, %fd79, %fd80;
	st.global.f64 	[%rd58+2048], %fd81;
	ld.global.f64 	%fd82, [%rd56+3072];
	ld.global.f64 	%fd83, [%rd57+3072];
	mul.f64 	%fd84, %fd82, %fd83;
	st.global.f64 	[%rd58+3072], %fd84;
	add.s32 	%r82, %r82, 4;
$L__BB9_16:
	setp.eq.s32 	%p12, %r42, 0;
	@%p12 bra 	$L__BB9_60;
	mul.wide.s32 	%rd59, %r2, 8;
	add.s64 	%rd25, %rd1, %rd59;
	shl.b32 	%r59, %r82, 7;
	add.s32 	%r86, %r6, %r59;
	add.s64 	%rd26, %rd3, %rd59;
	add.s64 	%rd27, %rd2, %rd59;
	neg.s32 	%r85, %r42;
$L__BB9_18:
	.pragma "nounroll";
	mul.wide.s32 	%rd60, %r86, 8;
	add.s64 	%rd61, %rd25, %rd60;
	add.s64 	%rd62, %rd26, %rd60;
	add.s64 	%rd63, %rd27, %rd60;
	ld.global.f64 	%fd85, [%rd63];
	ld.global.f64 	%fd86, [%rd62];
	mul.f64 	%fd87, %fd85, %fd86;
	st.global.f64 	[%rd61], %fd87;
	add.s32 	%r86, %r86, 128;
	add.s32 	%r85, %r85, 1;
	setp.ne.s32 	%p13, %r85, 0;
	@%p13 bra 	$L__BB9_18;
	bra.uni 	$L__BB9_60;
$L__BB9_19:
	setp.lt.s32 	%p14, %r51, 1;
	@%p14 bra 	$L__BB9_60;
	and.b32  	%r16, %r51, 7;
	setp.lt.u32 	%p15, %r51, 8;
	mov.b32 	%r79, 0;
	@%p15 bra 	$L__BB9_39;
	and.b32  	%r79, %r51, 2147483640;
	mov.b32 	%r78, 0;
$L__BB9_22:
	.pragma "nounroll";
	shl.b32 	%r62, %r78, 7;
	add.s32 	%r23, %r62, %r6;
	setp.ge.s32 	%p16, %r23, %r4;
	@%p16 bra 	$L__BB9_24;
	mul.wide.u32 	%rd64, %r23, 8;
	add.s64 	%rd65, %rd12, %rd64;
	add.s64 	%rd66, %rd13, %rd64;
	ld.global.f64 	%fd88, [%rd65];
	ld.global.f64 	%fd89, [%rd66];
	mul.f64 	%fd90, %fd88, %fd89;
	add.s64 	%rd67, %rd14, %rd64;
	st.global.f64 	[%rd67], %fd90;
$L__BB9_24:
	add.s32 	%r63, %r23, 128;
	setp.ge.s32 	%p17, %r63, %r4;
	mul.wide.s32 	%rd68, %r63, 8;
	add.s64 	%rd22, %rd12, %rd68;
	add.s64 	%rd23, %rd13, %rd68;
	add.s64 	%rd24, %rd14, %rd68;
	@%p17 bra 	$L__BB9_26;
	ld.global.f64 	%fd91, [%rd22];
	ld.global.f64 	%fd92, [%rd23];
	mul.f64 	%fd93, %fd91, %fd92;
	st.global.f64 	[%rd24], %fd93;
$L__BB9_26:
	add.s32 	%r64, %r23, 256;
	setp.ge.s32 	%p18, %r64, %r4;
	@%p18 bra 	$L__BB9_28;
	ld.global.f64 	%fd94, [%rd22+1024];
	ld.global.f64 	%fd95, [%rd23+1024];
	mul.f64 	%fd96, %fd94, %fd95;
	st.global.f64 	[%rd24+1024], %fd96;
$L__BB9_28:
	add.s32 	%r65, %r23, 384;
	setp.ge.s32 	%p19, %r65, %r4;
	@%p19 bra 	$L__BB9_30;
	ld.global.f64 	%fd97, [%rd22+2048];
	ld.global.f64 	%fd98, [%rd23+2048];
	mul.f64 	%fd99, %fd97, %fd98;
	st.global.f64 	[%rd24+2048], %fd99;
$L__BB9_30:
	add.s32 	%r66, %r23, 512;
	setp.ge.s32 	%p20, %r66, %r4;
	@%p20 bra 	$L__BB9_32;
	ld.global.f64 	%fd100, [%rd22+3072];
	ld.global.f64 	%fd101, [%rd23+3072];
	mul.f64 	%fd102, %fd100, %fd101;
	st.global.f64 	[%rd24+3072], %fd102;
$L__BB9_32:
	add.s32 	%r67, %r23, 640;
	setp.ge.s32 	%p21, %r67, %r4;
	@%p21 bra 	$L__BB9_34;
	ld.global.f64 	%fd103, [%rd22+4096];
	ld.global.f64 	%fd104, [%rd23+4096];
	mul.f64 	%fd105, %fd103, %fd104;
	st.global.f64 	[%rd24+4096], %fd105;
$L__BB9_34:
	add.s32 	%r68, %r23, 768;
	setp.ge.s32 	%p22, %r68, %r4;
	@%p22 bra 	$L__BB9_36;
	ld.global.f64 	%fd106, [%rd22+5120];
	ld.global.f64 	%fd107, [%rd23+5120];
	mul.f64 	%fd108, %fd106, %fd107;
	st.global.f64 	[%rd24+5120], %fd108;
$L__BB9_36:
	add.s32 	%r69, %r23, 896;
	setp.ge.s32 	%p23, %r69, %r4;
	@%p23 bra 	$L__BB9_38;
	ld.global.f64 	%fd109, [%rd22+6144];
	ld.global.f64 	%fd110, [%rd23+6144];
	mul.f64 	%fd111, %fd109, %fd110;
	st.global.f64 	[%rd24+6144], %fd111;
$L__BB9_38:
	add.s32 	%r78, %r78, 8;
	setp.ne.s32 	%p24, %r78, %r79;
	@%p24 bra 	$L__BB9_22;
$L__BB9_39:
	setp.eq.s32 	%p25, %r16, 0;
	@%p25 bra 	$L__BB9_60;
	and.b32  	%r26, %r51, 3;
	setp.lt.u32 	%p26, %r16, 4;
	@%p26 bra 	$L__BB9_50;
	shl.b32 	%r70, %r79, 7;
	add.s32 	%r27, %r70, %r6;
	setp.ge.s32 	%p27, %r27, %r4;
	@%p27 bra 	$L__BB9_43;
	mul.wide.s32 	%rd69, %r27, 8;
	add.s64 	%rd70, %rd12, %rd69;
	add.s64 	%rd71, %rd13, %rd69;
	ld.global.f64 	%fd112, [%rd70];
	ld.global.f64 	%fd113, [%rd71];
	mul.f64 	%fd114, %fd112, %fd113;
	add.s64 	%rd72, %rd14, %rd69;
	st.global.f64 	[%rd72], %fd114;
$L__BB9_43:
	add.s32 	%r28, %r27, 128;
	setp.ge.s32 	%p28, %r28, %r4;
	@%p28 bra 	$L__BB9_45;
	mul.wide.s32 	%rd73, %r28, 8;
	add.s64 	%rd74, %rd12, %rd73;
	add.s64 	%rd75, %rd13, %rd73;
	ld.global.f64 	%fd115, [%rd74];
	ld.global.f64 	%fd116, [%rd75];
	mul.f64 	%fd117, %fd115, %fd116;
	add.s64 	%rd76, %rd14, %rd73;
	st.global.f64 	[%rd76], %fd117;
$L__BB9_45:
	add.s32 	%r29, %r27, 256;
	setp.ge.s32 	%p29, %r29, %r4;
	@%p29 bra 	$L__BB9_47;
	mul.wide.s32 	%rd77, %r29, 8;
	add.s64 	%rd78, %rd12, %rd77;
	add.s64 	%rd79, %rd13, %rd77;
	ld.global.f64 	%fd118, [%rd78];
	ld.global.f64 	%fd119, [%rd79];
	mul.f64 	%fd120, %fd118, %fd119;
	add.s64 	%rd80, %rd14, %rd77;
	st.global.f64 	[%rd80], %fd120;
$L__BB9_47:
	add.s32 	%r30, %r27, 384;
	setp.ge.s32 	%p30, %r30, %r4;
	@%p30 bra 	$L__BB9_49;
	mul.wide.s32 	%rd81, %r30, 8;
	add.s64 	%rd82, %rd12, %rd81;
	add.s64 	%rd83, %rd13, %rd81;
	ld.global.f64 	%fd121, [%rd82];
	ld.global.f64 	%fd122, [%rd83];
	mul.f64 	%fd123, %fd121, %fd122;
	add.s64 	%rd84, %rd14, %rd81;
	st.global.f64 	[%rd84], %fd123;
$L__BB9_49:
	add.s32 	%r79, %r79, 4;
$L__BB9_50:
	setp.eq.s32 	%p31, %r26, 0;
	@%p31 bra 	$L__BB9_60;
	setp.eq.s32 	%p32, %r26, 1;
	@%p32 bra 	$L__BB9_57;
	shl.b32 	%r71, %r79, 7;
	add.s32 	%r33, %r71, %r6;
	setp.ge.s32 	%p33, %r33, %r4;
	@%p33 bra 	$L__BB9_54;
	mul.wide.s32 	%rd85, %r33, 8;
	add.s64 	%rd86, %rd12, %rd85;
	add.s64 	%rd87, %rd13, %rd85;
	ld.global.f64 	%fd124, [%rd86];
	ld.global.f64 	%fd125, [%rd87];
	mul.f64 	%fd126, %fd124, %fd125;
	add.s64 	%rd88, %rd14, %rd85;
	st.global.f64 	[%rd88], %fd126;
$L__BB9_54:
	add.s32 	%r34, %r33, 128;
	setp.ge.s32 	%p34, %r34, %r4;
	@%p34 bra 	$L__BB9_56;
	mul.wide.s32 	%rd89, %r34, 8;
	add.s64 	%rd90, %rd12, %rd89;
	add.s64 	%rd91, %rd13, %rd89;
	ld.global.f64 	%fd127, [%rd90];
	ld.global.f64 	%fd128, [%rd91];
	mul.f64 	%fd129, %fd127, %fd128;
	add.s64 	%rd92, %rd14, %rd89;
	st.global.f64 	[%rd92], %fd129;
$L__BB9_56:
	add.s32 	%r79, %r79, 2;
$L__BB9_57:
	and.b32  	%r72, %r51, 1;
	setp.eq.b32 	%p35, %r72, 1;
	not.pred 	%p36, %p35;
	@%p36 bra 	$L__BB9_60;
	shl.b32 	%r73, %r79, 7;
	add.s32 	%r37, %r73, %r6;
	setp.ge.s32 	%p37, %r37, %r4;
	@%p37 bra 	$L__BB9_60;
	mul.wide.s32 	%rd93, %r37, 8;
	add.s64 	%rd94, %rd12, %rd93;
	add.s64 	%rd95, %rd13, %rd93;
	ld.global.f64 	%fd130, [%rd94];
	ld.global.f64 	%fd131, [%rd95];
	mul.f64 	%fd132, %fd130, %fd131;
	add.s64 	%rd96, %rd14, %rd93;
	st.global.f64 	[%rd96], %fd132;
$L__BB9_60:
	ret;

}
	// .globl	_ZN3cub18CUB_300001_SM_10006detail9transform16transform_kernelINS2_10policy_hubILb1EN4cuda3std3__45tupleIJN6thrust24THRUST_300001_SM_1000_NS6detail15normal_iteratorINSA_10device_ptrIdEEEESF_EEEE10policy1000El11mul_functorIdESF_JPdSL_EEEvT0_iT1_T2_DpNS2_10kernel_argIT3_EE
.visible .entry _ZN3cub18CUB_300001_SM_10006detail9transform16transform_kernelINS2_10policy_hubILb1EN4cuda3std3__45tupleIJN6thrust24THRUST_300001_SM_1000_NS6detail15normal_iteratorINSA_10device_ptrIdEEEESF_EEEE10policy1000El11mul_functorIdESF_JPdSL_EEEvT0_iT1_T2_DpNS2_10kernel_argIT3_EE(
	.param .u64 _ZN3cub18CUB_300001_SM_10006detail9transform16transform_kernelINS2_10policy_hubILb1EN4cuda3std3__45tupleIJN6thrust24THRUST_300001_SM_1000_NS6detail15normal_iteratorINSA_10device_ptrIdEEEESF_EEEE10policy1000El11mul_functorIdESF_JPdSL_EEEvT0_iT1_T2_DpNS2_10kernel_argIT3_EE_param_0,
	.param .u32 _ZN3cub18CUB_300001_SM_10006detail9transform16transform_kernelINS2_10policy_hubILb1EN4cuda3std3__45tupleIJN6thrust24THRUST_300001_SM_1000_NS6detail15normal_iteratorINSA_10device_ptrIdEEEESF_EEEE10policy1000El11mul_functorIdESF_JPdSL_EEEvT0_iT1_T2_DpNS2_10kernel_argIT3_EE_param_1,
	.param .align 1 .b8 _ZN3cub18CUB_300001_SM_10006detail9transform16transform_kernelINS2_10policy_hubILb1EN4cuda3std3__45tupleIJN6thrust24THRUST_300001_SM_1000_NS6detail15normal_iteratorINSA_10device_ptrIdEEEESF_EEEE10policy1000El11mul_functorIdESF_JPdSL_EEEvT0_iT1_T2_DpNS2_10kernel_argIT3_EE_param_2[1],
	.param .align 8 .b8 _ZN3cub18CUB_300001_SM_10006detail9transform16transform_kernelINS2_10policy_hubILb1EN4cuda3std3__45tupleIJN6thrust24THRUST_300001_SM_1000_NS6detail15normal_iteratorINSA_10device_ptrIdEEEESF_EEEE10policy1000El11mul_functorIdESF_JPdSL_EEEvT0_iT1_T2_DpNS2_10kernel_argIT3_EE_param_3[8],
	.param .align 8 .b8 _ZN3cub18CUB_300001_SM_10006detail9transform16transform_kernelINS2_10policy_hubILb1EN4cuda3std3__45tupleIJN6thrust24THRUST_300001_SM_1000_NS6detail15normal_iteratorINSA_10device_ptrIdEEEESF_EEEE10policy1000El11mul_functorIdESF_JPdSL_EEEvT0_iT1_T2_DpNS2_10kernel_argIT3_EE_param_4[16],
	.param .align 8 .b8 _ZN3cub18CUB_300001_SM_10006detail9transform16transform_kernelINS2_10policy_hubILb1EN4cuda3std3__45tupleIJN6thrust24THRUST_300001_SM_1000_NS6detail15normal_iteratorINSA_10device_ptrIdEEEESF_EEEE10policy1000El11mul_functorIdESF_JPdSL_EEEvT0_iT1_T2_DpNS2_10kernel_argIT3_EE_param_5[16]
)
.maxntid 128
{
	.reg .pred 	%p<38>;
	.reg .b32 	%r<84>;
	.reg .b64 	%rd<106>;
	.reg .b64 	%fd<133>;

	ld.param.u64 	%rd29, [_ZN3cub18CUB_300001_SM_10006detail9transform16transform_kernelINS2_10policy_hubILb1EN4cuda3std3__45tupleIJN6thrust24THRUST_300001_SM_1000_NS6detail15normal_iteratorINSA_10device_ptrIdEEEESF_EEEE10policy1000El11mul_functorIdESF_JPdSL_EEEvT0_iT1_T2_DpNS2_10kernel_argIT3_EE_param_0];
	ld.param.u64 	%rd30, [_ZN3cub18CUB_300001_SM_10006detail9transform16transform_kernelINS2_10policy_hubILb1EN4cuda3std3__45tupleIJN6thrust24THRUST_300001_SM_1000_NS6detail15normal_iteratorINSA_10device_ptrIdEEEESF_EEEE10policy1000El11mul_functorIdESF_JPdSL_EEEvT0_iT1_T2_DpNS2_10kernel_argIT3_EE_param_5];
	ld.param.u64 	%rd31, [_ZN3cub18CUB_300001_SM_10006detail9transform16transform_kernelINS2_10policy_hubILb1EN4cuda3std3__45tupleIJN6thrust24THRUST_300001_SM_1000_NS6detail15normal_iteratorINSA_10device_ptrIdEEEESF_EEEE10policy1000El11mul_functorIdESF_JPdSL_EEEvT0_iT1_T2_DpNS2_10kernel_argIT3_EE_param_4];
	ld.param.u64 	%rd32, [_ZN3cub18CUB_300001_SM_10006detail9transform16transform_kernelINS2_10policy_hubILb1EN4cuda3std3__45tupleIJN6thrust24THRUST_300001_SM_1000_NS6detail15normal_iteratorINSA_10device_ptrIdEEEESF_EEEE10policy1000El11mul_functorIdESF_JPdSL_EEEvT0_iT1_T2_DpNS2_10kernel_argIT3_EE_param_3];
	ld.param.u32 	%r49, [_ZN3cub18CUB_300001_SM_10006detail9transform16transform_kernelINS2_10policy_hubILb1EN4cuda3std3__45tupleIJN6thrust24THRUST_300001_SM_1000_NS6detail15normal_iteratorINSA_10device_ptrIdEEEESF_EEEE10policy1000El11mul_functorIdESF_JPdSL_EEEvT0_iT1_T2_DpNS2_10kernel_argIT3_EE_param_1];
	cvta.to.global.u64 	%rd1, %rd32;
	cvta.to.global.u64 	%rd2, %rd31;
	cvta.to.global.u64 	%rd3, %rd30;
	shl.b32 	%r1, %r49, 7;
	mov.u32 	%r50, %ctaid.x;
	cvt.u64.u32 	%rd33, %r50;
	cvt.s64.s32 	%rd34, %r1;
	mul.lo.s64 	%rd4, %rd34, %rd33;
	sub.s64 	%rd35, %rd29, %rd4;
	min.s64 	%rd36, %rd35, %rd34;
	cvt.u32.u64 	%r2, %rd36;
	shl.b32 	%r3, %r2, 3;
	mov.u32 	%r4, %tid.x;
	shl.b32 	%r72, %r4, 7;
	setp.ge.s32 	%p1, %r72, %r3;
	@%p1 bra 	$L__BB10_5;
	shl.b64 	%rd5, %rd4, 3;
	add.s64 	%rd37, %rd2, %rd5;
	mul.wide.u32 	%rd6, %r4, 128;
	add.s64 	%rd103, %rd37, %rd6;
	mov.u32 	%r71, %r72;
$L__BB10_2:
	.pragma "nounroll";
	// begin inline asm
	prefetch.global.L2 [%rd103];
	// end inline asm
	add.s32 	%r71, %r71, 16384;
	add.s64 	%rd103, %rd103, 16384;
	setp.lt.s32 	%p2, %r71, %r3;
	@%p2 bra 	$L__BB10_2;
	add.s64 	%rd39, %rd3, %rd5;
	add.s64 	%rd104, %rd39, %rd6;
$L__BB10_4:
	.pragma "nounroll";
	// begin inline asm
	prefetch.global.L2 [%rd104];
	// end inline asm
	add.s32 	%r72, %r72, 16384;
	add.s64 	%rd104, %rd104, 16384;
	setp.lt.s32 	%p3, %r72, %r3;
	@%p3 bra 	$L__BB10_4;
$L__BB10_5:
	shl.b64 	%rd105, %rd4, 3;
	add.s64 	%rd13, %rd2, %rd105;
	add.s64 	%rd14, %rd3, %rd105;
	add.s64 	%rd15, %rd1, %rd105;
	setp.eq.s32 	%p4, %r1, %r2;
	@%p4 bra 	$L__BB10_47;
	setp.lt.s32 	%p5, %r49, 1;
	@%p5 bra 	$L__BB10_60;
	and.b32  	%r10, %r49, 7;
	setp.lt.u32 	%p6, %r49, 8;
	mov.b32 	%r81, 0;
	@%p6 bra 	$L__BB10_26;
	and.b32  	%r81, %r49, 2147483640;
	mov.b32 	%r75, 0;
$L__BB10_9:
	.pragma "nounroll";
	shl.b32 	%r53, %r75, 7;
	add.s32 	%r21, %r53, %r4;
	setp.ge.s32 	%p7, %r21, %r2;
	@%p7 bra 	$L__BB10_11;
	mul.wide.u32 	%rd42, %r21, 8;
	add.s64 	%rd43, %rd13, %rd42;
	add.s64 	%rd44, %rd14, %rd42;
	ld.global.f64 	%fd1, [%rd43];
	ld.global.f64 	%fd2, [%rd44];
	mul.f64 	%fd3, %fd1, %fd2;
	add.s64 	%rd45, %rd15, %rd42;
	st.global.f64 	[%rd45], %fd3;
$L__BB10_11:
	add.s32 	%r54, %r21, 128;
	setp.ge.s32 	%p8, %r54, %r2;
	mul.wide.s32 	%rd46, %r54, 8;
	add.s64 	%rd23, %rd13, %rd46;
	add.s64 	%rd24, %rd14, %rd46;
	add.s64 	%rd25, %rd15, %rd46;
	@%p8 bra 	$L__BB10_13;
	ld.global.f64 	%fd4, [%rd23];
	ld.global.f64 	%fd5, [%rd24];
	mul.f64 	%fd6, %fd4, %fd5;
	st.global.f64 	[%rd25], %fd6;
$L__BB10_13:
	add.s32 	%r55, %r21, 256;
	setp.ge.s32 	%p9, %r55, %r2;
	@%p9 bra 	$L__BB10_15;
	ld.global.f64 	%fd7, [%rd23+1024];
	ld.global.f64 	%fd8, [%rd24+1024];
	mul.f64 	%fd9, %fd7, %fd8;
	st.global.f64 	[%rd25+1024], %fd9;
$L__BB10_15:
	add.s32 	%r56, %r21, 384;
	setp.ge.s32 	%p10, %r56, %r2;
	@%p10 bra 	$L__BB10_17;
	ld.global.f64 	%fd10, [%rd23+2048];
	ld.global.f64 	%fd11, [%rd24+2048];
	mul.f64 	%fd12, %fd10, %fd11;
	st.global.f64 	[%rd25+2048], %fd12;
$L__BB10_17:
	add.s32 	%r57, %r21, 512;
	setp.ge.s32 	%p11, %r57, %r2;
	@%p11 bra 	$L__BB10_19;
	ld.global.f64 	%fd13, [%rd23+3072];
	ld.global.f64 	%fd14, [%rd24+3072];
	mul.f64 	%fd15, %fd13, %fd14;
	st.global.f64 	[%rd25+3072], %fd15;
$L__BB10_19:
	add.s32 	%r58, %r21, 640;
	setp.ge.s32 	%p12, %r58, %r2;
	@%p12 bra 	$L__BB10_21;
	ld.global.f64 	%fd16, [%rd23+4096];
	ld.global.f64 	%fd17, [%rd24+4096];
	mul.f64 	%fd18, %fd16, %fd17;
	st.global.f64 	[%rd25+4096], %fd18;
$L__BB10_21:
	add.s32 	%r59, %r21, 768;
	setp.ge.s32 	%p13, %r59, %r2;
	@%p13 bra 	$L__BB10_23;
	ld.global.f64 	%fd19, [%rd23+5120];
	ld.global.f64 	%fd20, [%rd24+5120];
	mul.f64 	%fd21, %fd19, %fd20;
	st.global.f64 	[%rd25+5120], %fd21;
$L__BB10_23:
	add.s32 	%r60, %r21, 896;
	setp.ge.s32 	%p14, %r60, %r2;
	@%p14 bra 	$L__BB10_25;
	ld.global.f64 	%fd22, [%rd23+6144];
	ld.global.f64 	%fd23, [%rd24+6144];
	mul.f64 	%fd24, %fd22, %fd23;
	st.global.f64 	[%rd25+6144], %fd24;
$L__BB10_25:
	add.s32 	%r75, %r75, 8;
	setp.eq.s32 	%p15, %r75, %r81;
	@%p15 bra 	$L__BB10_26;
	bra.uni 	$L__BB10_9;
$L__BB10_26:
	setp.eq.s32 	%p16, %r10, 0;
	@%p16 bra 	$L__BB10_60;
	and.b32  	%r37, %r49, 3;
	setp.lt.u32 	%p17, %r10, 4;
	@%p17 bra 	$L__BB10_37;
	shl.b32 	%r61, %r81, 7;
	add.s32 	%r38, %r61, %r4;
	setp.ge.s32 	%p18, %r38, %r2;
	@%p18 bra 	$L__BB10_30;
	mul.wide.s32 	%rd47, %r38, 8;
	add.s64 	%rd48, %rd13, %rd47;
	add.s64 	%rd49, %rd14, %rd47;
	ld.global.f64 	%fd25, [%rd48];
	ld.global.f64 	%fd26, [%rd49];
	mul.f64 	%fd27, %fd25, %fd26;
	add.s64 	%rd50, %rd15, %rd47;
	st.global.f64 	[%rd50], %fd27;
$L__BB10_30:
	add.s32 	%r39, %r38, 128;
	setp.ge.s32 	%p19, %r39, %r2;
	@%p19 bra 	$L__BB10_32;
	mul.wide.s32 	%rd51, %r39, 8;
	add.s64 	%rd52, %rd13, %rd51;
	add.s64 	%rd53, %rd14, %rd51;
	ld.global.f64 	%fd28, [%rd52];
	ld.global.f64 	%fd29, [%rd53];
	mul.f64 	%fd30, %fd28, %fd29;
	add.s64 	%rd54, %rd15, %rd51;
	st.global.f64 	[%rd54], %fd30;
$L__BB10_32:
	add.s32 	%r40, %r38, 256;
	setp.ge.s32 	%p20, %r40, %r2;
	@%p20 bra 	$L__BB10_34;
	mul.wide.s32 	%rd55, %r40, 8;
	add.s64 	%rd56, %rd13, %rd55;
	add.s64 	%rd57, %rd14, %rd55;
	ld.global.f64 	%fd31, [%rd56];
	ld.global.f64 	%fd32, [%rd57];
	mul.f64 	%fd33, %fd31, %fd32;
	add.s64 	%rd58, %rd15, %rd55;
	st.global.f64 	[%rd58], %fd33;
$L__BB10_34:
	add.s32 	%r41, %r38, 384;
	setp.ge.s32 	%p21, %r41, %r2;
	@%p21 bra 	$L__BB10_36;
	mul.wide.s32 	%rd59, %r41, 8;
	add.s64 	%rd60, %rd13, %rd59;
	add.s64 	%rd61, %rd14, %rd59;
	ld.global.f64 	%fd34, [%rd60];
	ld.global.f64 	%fd35, [%rd61];
	mul.f64 	%fd36, %fd34, %fd35;
	add.s64 	%rd62, %rd15, %rd59;
	st.global.f64 	[%rd62], %fd36;
$L__BB10_36:
	add.s32 	%r81, %r81, 4;
$L__BB10_37:
	setp.eq.s32 	%p22, %r37, 0;
	@%p22 bra 	$L__BB10_60;
	setp.eq.s32 	%p23, %r37, 1;
	@%p23 bra 	$L__BB10_44;
	shl.b32 	%r62, %r81, 7;
	add.s32 	%r44, %r62, %r4;
	setp.ge.s32 	%p24, %r44, %r2;
	@%p24 bra 	$L__BB10_41;
	mul.wide.s32 	%rd63, %r44, 8;
	add.s64 	%rd64, %rd13, %rd63;
	add.s64 	%rd65, %rd14, %rd63;
	ld.global.f64 	%fd37, [%rd64];
	ld.global.f64 	%fd38, [%rd65];
	mul.f64 	%fd39, %fd37, %fd38;
	add.s64 	%rd66, %rd15, %rd63;
	st.global.f64 	[%rd66], %fd39;
$L__BB10_41:
	add.s32 	%r45, %r44, 128;
	setp.ge.s32 	%p25, %r45, %r2;
	@%p25 bra 	$L__BB10_43;
	mul.wide.s32 	%rd67, %r45, 8;
	add.s64 	%rd68, %rd13, %rd67;
	add.s64 	%rd69, %rd14, %rd67;
	ld.global.f64 	%fd40, [%rd68];
	ld.global.f64 	%fd41, [%rd69];
	mul.f64 	%fd42, %fd40, %fd41;
	add.s64 	%rd70, %rd15, %rd67;
	st.global.f64 	[%rd70], %fd42;
$L__BB10_43:
	add.s32 	%r81, %r81, 2;
$L__BB10_44:
	and.b32  	%r63, %r49, 1;
	setp.eq.b32 	%p26, %r63, 1;
	not.pred 	%p27, %p26;
	@%p27 bra 	$L__BB10_60;
	shl.b32 	%r64, %r81, 7;
	add.s32 	%r48, %r64, %r4;
	setp.ge.s32 	%p28, %r48, %r2;
	@%p28 bra 	$L__BB10_60;
	mul.wide.s32 	%rd71, %r48, 8;
	add.s64 	%rd72, %rd13, %rd71;
	add.s64 	%rd73, %rd14, %rd71;
	ld.global.f64 	%fd43, [%rd72];
	ld.global.f64 	%fd44, [%rd73];
	mul.f64 	%fd45, %fd43, %fd44;
	add.s64 	%rd74, %rd15, %rd71;
	st.global.f64 	[%rd74], %fd45;
	bra.uni 	$L__BB10_60;
$L__BB10_47:
	setp.lt.s32 	%p29, %r49, 1;
	@%p29 bra 	$L__BB10_60;
	and.b32  	%r12, %r49, 15;
	setp.lt.u32 	%p30, %r49, 16;
	mov.b32 	%r77, 0;
	@%p30 bra 	$L__BB10_51;
	and.b32  	%r77, %r49, 2147483632;
	neg.s32 	%r74, %r77;
	add.s64 	%rd75, %rd105, %rd1;
	add.s32 	%r73, %r4, 1152;
	add.s64 	%rd17, %rd75, 3072;
	mul.wide.u32 	%rd76, %r4, 8;
	add.s64 	%rd77, %rd76, %rd2;
	add.s64 	%rd18, %rd77, 8192;
	add.s64 	%rd78, %rd76, 4096;
	add.s64 	%rd19, %rd3, %rd78;
	add.s64 	%rd20, %rd1, %rd78;
$L__BB10_50:
	.pragma "nounroll";
	mul.wide.s32 	%rd79, %r73, 8;
	shl.b64 	%rd80, %rd4, 3;
	add.s64 	%rd81, %rd80, 3072;
	add.s64 	%rd82, %rd2, %rd81;
	add.s64 	%rd83, %rd82, %rd79;
	add.s64 	%rd84, %rd3, %rd81;
	add.s64 	%rd85, %rd84, %rd79;
	add.s64 	%rd86, %rd17, %rd79;
	add.s64 	%rd87, %rd18, %rd105;
	add.s64 	%rd88, %rd19, %rd105;
	ld.global.f64 	%fd46, [%rd87+-8192];
	ld.global.f64 	%fd47, [%rd88+-4096];
	mul.f64 	%fd48, %fd46, %fd47;
	add.s64 	%rd89, %rd20, %rd105;
	st.global.f64 	[%rd89+-4096], %fd48;
	ld.global.f64 	%fd49, [%rd87+-7168];
	ld.global.f64 	%fd50, [%rd88+-3072];
	mul.f64 	%fd51, %fd49, %fd50;
	st.global.f64 	[%rd89+-3072], %fd51;
	ld.global.f64 	%fd52, [%rd87+-6144];
	ld.global.f64 	%fd53, [%rd88+-2048];
	mul.f64 	%fd54, %fd52, %fd53;
	st.global.f64 	[%rd89+-2048], %fd54;
	ld.global.f64 	%fd55, [%rd87+-5120];
	ld.global.f64 	%fd56, [%rd88+-1024];
	mul.f64 	%fd57, %fd55, %fd56;
	st.global.f64 	[%rd89+-1024], %fd57;
	ld.global.f64 	%fd58, [%rd87+-4096];
	ld.global.f64 	%fd59, [%rd88];
	mul.f64 	%fd60, %fd58, %fd59;
	st.global.f64 	[%rd89], %fd60;
	ld.global.f64 	%fd61, [%rd87+-3072];
	ld.global.f64 	%fd62, [%rd88+1024];
	mul.f64 	%fd63, %fd61, %fd62;
	st.global.f64 	[%rd89+1024], %fd63;
	ld.global.f64 	%fd64, [%rd87+-2048];
	ld.global.f64 	%fd65, [%rd88+2048];
	mul.f64 	%fd66, %fd64, %fd65;
	st.global.f64 	[%rd89+2048], %fd66;
	ld.global.f64 	%fd67, [%rd87+-1024];
	ld.global.f64 	%fd68, [%rd88+3072];
	mul.f64 	%fd69, %fd67, %fd68;
	st.global.f64 	[%rd89+3072], %fd69;
	ld.global.f64 	%fd70, [%rd87];
	ld.global.f64 	%fd71, [%rd88+4096];
	mul.f64 	%fd72, %fd70, %fd71;
	st.global.f64 	[%rd89+4096], %fd72;
	ld.global.f64 	%fd73, [%rd83+-3072];
	ld.global.f64 	%fd74, [%rd85+-3072];
	mul.f64 	%fd75, %fd73, %fd74;
	st.global.f64 	[%rd86+-3072], %fd75;
	ld.global.f64 	%fd76, [%rd83+-2048];
	ld.global.f64 	%fd77, [%rd85+-2048];
	mul.f64 	%fd78, %fd76, %fd77;
	st.global.f64 	[%rd86+-2048], %fd78;
	ld.global.f64 	%fd79, [%rd83+-1024];
	ld.global.f64 	%fd80, [%rd85+-1024];
	mul.f64 	%fd81, %fd79, %fd80;
	st.global.f64 	[%rd86+-1024], %fd81;
	ld.global.f64 	%fd82, [%rd83];
	ld.global.f64 	%fd83, [%rd85];
	mul.f64 	%fd84, %fd82, %fd83;
	st.global.f64 	[%rd86], %fd84;
	ld.global.f64 	%fd85, [%rd83+1024];
	ld.global.f64 	%fd86, [%rd85+1024];
	mul.f64 	%fd87, %fd85, %fd86;
	st.global.f64 	[%rd86+1024], %fd87;
	ld.global.f64 	%fd88, [%rd83+2048];
	ld.global.f64 	%fd89, [%rd85+2048];
	mul.f64 	%fd90, %fd88, %fd89;
	st.global.f64 	[%rd86+2048], %fd90;
	ld.global.f64 	%fd91, [%rd83+3072];
	ld.global.f64 	%fd92, [%rd85+3072];
	mul.f64 	%fd93, %fd91, %fd92;
	st.global.f64 	[%rd86+3072], %fd93;
	add.s32 	%r74, %r74, 16;
	add.s32 	%r73, %r73, 2048;
	add.s64 	%rd105, %rd105, 16384;
	setp.eq.s32 	%p31, %r74, 0;
	@%p31 bra 	$L__BB10_51;
	bra.uni 	$L__BB10_50;
$L__BB10_51:
	setp.eq.s32 	%p32, %r12, 0;
	@%p32 bra 	$L__BB10_60;
	and.b32  	%r24, %r49, 7;
	setp.lt.u32 	%p33, %r12, 8;
	@%p33 bra 	$L__BB10_54;
	shl.b32 	%r66, %r77, 7;
	add.s32 	%r67, %r66, %r4;
	mul.wide.s32 	%rd90, %r67, 8;
	add.s64 	%rd91, %rd13, %rd90;
	add.s64 	%rd92, %rd14, %rd90;
	ld.global.f64 	%fd94, [%rd91];
	ld.global.f64 	%fd95, [%rd92];
	mul.f64 	%fd96, %fd94, %fd95;
	add.s64 	%rd93, %rd15, %rd90;
	st.global.f64 	[%rd93], %fd96;
	ld.global.f64 	%fd97, [%rd91+1024];
	ld.global.f64 	%fd98, [%rd92+1024];
	mul.f64 	%fd99, %fd97, %fd98;
	st.global.f64 	[%rd93+1024], %fd99;
	ld.global.f64 	%fd100, [%rd91+2048];
	ld.global.f64 	%fd101, [%rd92+2048];
	mul.f64 	%fd102, %fd100, %fd101;
	st.global.f64 	[%rd93+2048], %fd102;
	ld.global.f64 	%fd103, [%rd91+3072];
	ld.global.f64 	%fd104, [%rd92+3072];
	mul.f64 	%fd105, %fd103, %fd104;
	st.global.f64 	[%rd93+3072], %fd105;
	ld.global.f64 	%fd106, [%rd91+4096];
	ld.global.f64 	%fd107, [%rd92+4096];
	mul.f64 	%fd108, %fd106, %fd107;
	st.global.f64 	[%rd93+4096], %fd108;
	ld.global.f64 	%fd109, [%rd91+5120];
	ld.global.f64 	%fd110, [%rd92+5120];
	mul.f64 	%fd111, %fd109, %fd110;
	st.global.f64 	[%rd93+5120], %fd111;
	ld.global.f64 	%fd112, [%rd91+6144];
	ld.global.f64 	%fd113, [%rd92+6144];
	mul.f64 	%fd114, %fd112, %fd113;
	st.global.f64 	[%rd93+6144], %fd114;
	ld.global.f64 	%fd115, [%rd91+7168];
	ld.global.f64 	%fd116, [%rd92+7168];
	mul.f64 	%fd117, %fd115, %fd116;
	st.global.f64 	[%rd93+7168], %fd117;
	add.s32 	%r77, %r77, 8;
$L__BB10_54:
	setp.eq.s32 	%p34, %r24, 0;
	@%p34 bra 	$L__BB10_60;
	and.b32  	%r27, %r49, 3;
	setp.lt.u32 	%p35, %r24, 4;
	@%p35 bra 	$L__BB10_57;
	shl.b32 	%r68, %r77, 7;
	add.s32 	%r69, %r68, %r4;
	mul.wide.s32 	%rd94, %r69, 8;
	add.s64 	%rd95, %rd13, %rd94;
	add.s64 	%rd96, %rd14, %rd94;
	ld.global.f64 	%fd118, [%rd95];
	ld.global.f64 	%fd119, [%rd96];
	mul.f64 	%fd120, %fd118, %fd119;
	add.s64 	%rd97, %rd15, %rd94;
	st.global.f64 	[%rd97], %fd120;
	ld.global.f64 	%fd121, [%rd95+1024];
	ld.global.f64 	%fd122, [%rd96+1024];
	mul.f64 	%fd123, %fd121, %fd122;
	st.global.f64 	[%rd97+1024], %fd123;
	ld.global.f64 	%fd124, [%rd95+2048];
	ld.global.f64 	%fd125, [%rd96+2048];
	mul.f64 	%fd126, %fd124, %fd125;
	st.global.f64 	[%rd97+2048], %fd126;
	ld.global.f64 	%fd127, [%rd95+3072];
	ld.global.f64 	%fd128, [%rd96+3072];
	mul.f64 	%fd129, %fd127, %fd128;
	st.global.f64 	[%rd97+3072], %fd129;
	add.s32 	%r77, %r77, 4;
$L__BB10_57:
	setp.eq.s32 	%p36, %r27, 0;
	@%p36 bra 	$L__BB10_60;
	shl.b64 	%rd98, %rd4, 3;
	add.s64 	%rd26, %rd1, %rd98;
	shl.b32 	%r70, %r77, 7;
	add.s32 	%r80, %r4, %r70;
	add.s64 	%rd27, %rd3, %rd98;
	add.s64 	%rd28, %rd2, %rd98;
	neg.s32 	%r79, %r27;
$L__BB10_59:
	.pragma "nounroll";
	mul.wide.s32 	%rd99, %r80, 8;
	add.s64 	%rd100, %rd26, %rd99;
	add.s64 	%rd101, %rd27, %rd99;
	add.s64 	%rd102, %rd28, %rd99;
	ld.global.f64 	%fd130, [%rd102];
	ld.global.f64 	%fd131, [%rd101];
	mul.f64 	%fd132, %fd130, %fd131;
	st.global.f64 	[%rd100], %fd132;
	add.s32 	%r80, %r80, 128;
	add.s32 	%r79, %r79, 1;
	setp.eq.s32 	%p37, %r79, 0;
	@%p37 bra 	$L__BB10_60;
	bra.uni 	$L__BB10_59;
$L__BB10_60:
	ret;

}
	// .globl	_ZN3cub18CUB_300001_SM_10006detail9transform16transform_kernelINS2_10policy_hubILb1EN4cuda3std3__45tupleIJN6thrust24THRUST_300001_SM_1000_NS6detail15normal_iteratorINSA_10device_ptrIdEEEESF_EEEE10policy1000Ei12diff_functorIdESF_JPdSL_EEEvT0_iT1_T2_DpNS2_10kernel_argIT3_EE
.visible .entry _ZN3cub18CUB_300001_SM_10006detail9transform16transform_kernelINS2_10policy_hubILb1EN4cuda3std3__45tupleIJN6thrust24THRUST_300001_SM_1000_NS6detail15normal_iteratorINSA_10device_ptrIdEEEESF_EEEE10policy1000Ei12diff_functorIdESF_JPdSL_EEEvT0_iT1_T2_DpNS2_10kernel_argIT3_EE(
	.param .u32 _ZN3cub18CUB_300001_SM_10006detail9transform16transform_kernelINS2_10policy_hubILb1EN4cuda3std3__45tupleIJN6thrust24THRUST_300001_SM_1000_NS6detail15normal_iteratorINSA_10device_ptrIdEEEESF_EEEE10policy1000Ei12diff_functorIdESF_JPdSL_EEEvT0_iT1_T2_DpNS2_10kernel_argIT3_EE_param_0,
	.param .u32 _ZN3cub18CUB_300001_SM_10006detail9transform16transform_kernelINS2_10policy_hubILb1EN4cuda3std3__45tupleIJN6thrust24THRUST_300001_SM_1000_NS6detail15normal_iteratorINSA_10device_ptrIdEEEESF_EEEE10policy1000Ei12diff_functorIdESF_JPdSL_EEEvT0_iT1_T2_DpNS2_10kernel_argIT3_EE_param_1,
	.param .align 1 .b8 _ZN3cub18CUB_300001_SM_10006detail9transform16transform_kernelINS2_10policy_hubILb1EN4cuda3std3__45tupleIJN6thrust24THRUST_300001_SM_1000_NS6detail15normal_iteratorINSA_10device_ptrIdEEEESF_EEEE10policy1000Ei12diff_functorIdESF_JPdSL_EEEvT0_iT1_T2_DpNS2_10kernel_argIT3_EE_param_2[1],
	.param .align 8 .b8 _ZN3cub18CUB_300001_SM_10006detail9transform16transform_kernelINS2_10policy_hubILb1EN4cuda3std3__45tupleIJN6thrust24THRUST_300001_SM_1000_NS6detail15normal_iteratorINSA_10device_ptrIdEEEESF_EEEE10policy1000Ei12diff_functorIdESF_JPdSL_EEEvT0_iT1_T2_DpNS2_10kernel_argIT3_EE_param_3[8],
	.param .align 8 .b8 _ZN3cub18CUB_300001_SM_10006detail9transform16transform_kernelINS2_10policy_hubILb1EN4cuda3std3__45tupleIJN6thrust24THRUST_300001_SM_1000_NS6detail15normal_iteratorINSA_10device_ptrIdEEEESF_EEEE10policy1000Ei12diff_functorIdESF_JPdSL_EEEvT0_iT1_T2_DpNS2_10kernel_argIT3_EE_param_4[16],
	.param .align 8 .b8 _ZN3cub18CUB_300001_SM_10006detail9transform16transform_kernelINS2_10policy_hubILb1EN4cuda3std3__45tupleIJN6thrust24THRUST_300001_SM_1000_NS6detail15normal_iteratorINSA_10device_ptrIdEEEESF_EEEE10policy1000Ei12diff_functorIdESF_JPdSL_EEEvT0_iT1_T2_DpNS2_10kernel_argIT3_EE_param_5[16]
)
.maxntid 128
{
	.reg .pred 	%p<68>;
	.reg .b32 	%r<84>;
	.reg .b64 	%rd<98>;
	.reg .b64 	%fd<151>;

	ld.param.u32 	%r45, [_ZN3cub18CUB_300001_SM_10006detail9transform16transform_kernelINS2_10policy_hubILb1EN4cuda3std3__45tupleIJN6thrust24THRUST_300001_SM_1000_NS6detail15normal_iteratorINSA_10device_ptrIdEEEESF_EEEE10policy1000Ei12diff_functorIdESF_JPdSL_EEEvT0_iT1_T2_DpNS2_10kernel_argIT3_EE_param_0];
	ld.param.u64 	%rd26, [_ZN3cub18CUB_300001_SM_10006detail9transform16transform_kernelINS2_10policy_hubILb1EN4cuda3std3__45tupleIJN6thrust24THRUST_300001_SM_1000_NS6detail15normal_iteratorINSA_10device_ptrIdEEEESF_EEEE10policy1000Ei12diff_functorIdESF_JPdSL_EEEvT0_iT1_T2_DpNS2_10kernel_argIT3_EE_param_5];
	ld.param.u64 	%rd24, [_ZN3cub18CUB_300001_SM_10006detail9transform16transform_kernelINS2_10policy_hubILb1EN4cuda3std3__45tupleIJN6thrust24THRUST_300001_SM_1000_NS6detail15normal_iteratorINSA_10device_ptrIdEEEESF_EEEE10policy1000Ei12diff_functorIdESF_JPdSL_EEEvT0_iT1_T2_DpNS2_10kernel_argIT3_EE_param_4];
	ld.param.u64 	%rd28, [_ZN3cub18CUB_300001_SM_10006detail9transform16transform_kernelINS2_10policy_hubILb1EN4cuda3std3__45tupleIJN6thrust24THRUST_300001_SM_1000_NS6detail15normal_iteratorINSA_10device_ptrIdEEEESF_EEEE10policy1000Ei12diff_functorIdESF_JPdSL_EEEvT0_iT1_T2_DpNS2_10kernel_argIT3_EE_param_3];
	ld.param.u32 	%r44, [_ZN3cub18CUB_300001_SM_10006detail9transform16transform_kernelINS2_10policy_hubILb1EN4cuda3std3__45tupleIJN6thrust24THRUST_300001_SM_1000_NS6detail15normal_iteratorINSA_10device_ptrIdEEEESF_EEEE10policy1000Ei12diff_functorIdESF_JPdSL_EEEvT0_iT1_T2_DpNS2_10kernel_argIT3_EE_param_1];
	cvta.to.global.u64 	%rd1, %rd28;
	cvta.to.global.u64 	%rd2, %rd24;
	cvta.to.global.u64 	%rd3, %rd26;
	shl.b32 	%r1, %r44, 7;
	mov.u32 	%r46, %ctaid.x;
	mul.lo.s32 	%r2, %r1, %r46;
	sub.s32 	%r3, %r45, %r2;
	min.s32 	%r4, %r1, %r3;
	shl.b32 	%r5, %r4, 3;
	mov.u32 	%r6, %tid.x;
	shl.b32 	%r74, %r6, 7;
	setp.ge.s32 	%p1, %r74, %r5;
	@%p1 bra 	$L__BB11_5;
	mul.wide.u32 	%rd4, %r6, 128;
	add.s64 	%rd29, %rd2, %rd4;
	mul.wide.s32 	%rd5, %r2, 8;
	add.s64 	%rd95, %rd29, %rd5;
	mov.u32 	%r73, %r74;
$L__BB11_2:
	.pragma "nounroll";
	// begin inline asm
	prefetch.global.L2 [%rd95];
	// end inline asm
	add.s32 	%r73, %r73, 16384;
	add.s64 	%rd95, %rd95, 16384;
	setp.lt.s32 	%p2, %r73, %r5;
	@%p2 bra 	$L__BB11_2;
	add.s64 	%rd31, %rd3, %rd4;
	add.s64 	%rd96, %rd31, %rd5;
$L__BB11_4:
	.pragma "nounroll";
	// begin inline asm
	prefetch.global.L2 [%rd96];
	// end inline asm
	add.s32 	%r74, %r74, 16384;
	add.s64 	%rd96, %rd96, 16384;
	setp.lt.s32 	%p3, %r74, %r5;
	@%p3 bra 	$L__BB11_4;
$L__BB11_5:
	mul.wide.s32 	%rd97, %r2, 8;
	add.s64 	%rd12, %rd2, %rd97;
	add.s64 	%rd13, %rd3, %rd97;
	add.s64 	%rd14, %rd1, %rd97;
	setp.gt.s32 	%p4, %r1, %r3;
	@%p4 bra 	$L__BB11_18;
	setp.lt.s32 	%p5, %r44, 1;
	@%p5 bra 	$L__BB11_59;
	setp.lt.u32 	%p6, %r44, 8;
	mov.b32 	%r82, 0;
	@%p6 bra 	$L__BB11_10;
	and.b32  	%r48, %r44, 2147483640;
	neg.s32 	%r76, %r48;
	mul.wide.u32 	%rd34, %r6, 8;
	add.s64 	%rd15, %rd1, %rd34;
	add.s64 	%rd35, %rd97, 3072;
	add.s32 	%r75, %r6, 128;
	add.s64 	%rd17, %rd3, %rd35;
	add.s64 	%rd18, %rd1, %rd35;
$L__BB11_9:
	.pragma "nounroll";
	and.b32  	%r82, %r44, 2147483640;
	mul.wide.s32 	%rd36, %r75, 8;
	cvta.to.global.u64 	%rd37, %rd24;
	mov.u32 	%r49, %ctaid.x;
	mul.lo.s32 	%r50, %r44, %r49;
	shl.b32 	%r51, %r50, 7;
	mul.wide.s32 	%rd38, %r51, 8;
	add.s64 	%rd39, %rd38, %rd37;
	add.s64 	%rd40, %rd39, %rd36;
	add.s64 	%rd41, %rd17, %rd36;
	add.s64 	%rd42, %rd18, %rd36;
	mul.wide.u32 	%rd43, %r6, 8;
	add.s64 	%rd44, %rd37, %rd43;
	add.s64 	%rd45, %rd44, %rd97;
	cvta.to.global.u64 	%rd46, %rd26;
	add.s64 	%rd47, %rd46, %rd43;
	add.s64 	%rd48, %rd47, %rd97;
	ld.global.f64 	%fd1, [%rd45];
	ld.global.f64 	%fd2, [%rd48];
	sub.f64 	%fd3, %fd1, %fd2;
	sub.f64 	%fd4, %fd2, %fd1;
	setp.lt.f64 	%p7, %fd3, %fd4;
	selp.f64 	%fd5, %fd4, %fd3, %p7;
	add.s64 	%rd49, %rd15, %rd97;
	st.global.f64 	[%rd49], %fd5;
	ld.global.f64 	%fd6, [%rd40];
	ld.global.f64 	%fd7, [%rd41+-3072];
	sub.f64 	%fd8, %fd6, %fd7;
	sub.f64 	%fd9, %fd7, %fd6;
	setp.lt.f64 	%p8, %fd8, %fd9;
	selp.f64 	%fd10, %fd9, %fd8, %p8;
	st.global.f64 	[%rd42+-3072], %fd10;
	ld.global.f64 	%fd11, [%rd40+1024];
	ld.global.f64 	%fd12, [%rd41+-2048];
	sub.f64 	%fd13, %fd11, %fd12;
	sub.f64 	%fd14, %fd12, %fd11;
	setp.lt.f64 	%p9, %fd13, %fd14;
	selp.f64 	%fd15, %fd14, %fd13, %p9;
	st.global.f64 	[%rd42+-2048], %fd15;
	ld.global.f64 	%fd16, [%rd40+2048];
	ld.global.f64 	%fd17, [%rd41+-1024];
	sub.f64 	%fd18, %fd16, %fd17;
	sub.f64 	%fd19, %fd17, %fd16;
	setp.lt.f64 	%p10, %fd18, %fd19;
	selp.f64 	%fd20, %fd19, %fd18, %p10;
	st.global.f64 	[%rd42+-1024], %fd20;
	ld.global.f64 	%fd21, [%rd40+3072];
	ld.global.f64 	%fd22, [%rd41];
	sub.f64 	%fd23, %fd21, %fd22;
	sub.f64 	%fd24, %fd22, %fd21;
	setp.lt.f64 	%p11, %fd23, %fd24;
	selp.f64 	%fd25, %fd24, %fd23, %p11;
	st.global.f64 	[%rd42], %fd25;
	ld.global.f64 	%fd26, [%rd40+4096];
	ld.global.f64 	%fd27, [%rd41+1024];
	sub.f64 	%fd28, %fd26, %fd27;
	sub.f64 	%fd29, %fd27, %fd26;
	setp.lt.f64 	%p12, %fd28, %fd29;
	selp.f64 	%fd30, %fd29, %fd28, %p12;
	st.global.f64 	[%rd42+1024], %fd30;
	ld.global.f64 	%fd31, [%rd40+5120];
	ld.global.f64 	%fd32, [%rd41+2048];
	sub.f64 	%fd33, %fd31, %fd32;
	sub.f64 	%fd34, %fd32, %fd31;
	setp.lt.f64 	%p13, %fd33, %fd34;
	selp.f64 	%fd35, %fd34, %fd33, %p13;
	st.global.f64 	[%rd42+2048], %fd35;
	ld.global.f64 	%fd36, [%rd40+6144];
	ld.global.f64 	%fd37, [%rd41+3072];
	sub.f64 	%fd38, %fd36, %fd37;
	sub.f64 	%fd39, %fd37, %fd36;
	setp.lt.f64 	%p14, %fd38, %fd39;
	selp.f64 	%fd40, %fd39, %fd38, %p14;
	st.global.f64 	[%rd42+3072], %fd40;
	add.s32 	%r76, %r76, 8;
	add.s64 	%rd97, %rd97, 8192;
	add.s32 	%r75, %r75, 1024;
	setp.eq.s32 	%p15, %r76, 0;
	@%p15 bra 	$L__BB11_10;
	bra.uni 	$L__BB11_9;
$L__BB11_10:
	and.b32  	%r38, %r44, 7;
	setp.eq.s32 	%p16, %r38, 0;
	@%p16 bra 	$L__BB11_59;
	and.b32  	%r39, %r44, 3;
	setp.lt.u32 	%p17, %r38, 4;
	@%p17 bra 	$L__BB11_13;
	shl.b32 	%r52, %r82, 7;
	add.s32 	%r53, %r52, %r6;
	mul.wide.s32 	%rd50, %r53, 8;
	add.s64 	%rd51, %rd12, %rd50;
	add.s64 	%rd52, %rd13, %rd50;
	ld.global.f64 	%fd41, [%rd51];
	ld.global.f64 	%fd42, [%rd52];
	sub.f64 	%fd43, %fd41, %fd42;
	sub.f64 	%fd44, %fd42, %fd41;
	setp.lt.f64 	%p18, %fd43, %fd44;
	selp.f64 	%fd45, %fd44, %fd43, %p18;
	add.s64 	%rd53, %rd14, %rd50;
	st.global.f64 	[%rd53], %fd45;
	ld.global.f64 	%fd46, [%rd51+1024];
	ld.global.f64 	%fd47, [%rd52+1024];
	sub.f64 	%fd48, %fd46, %fd47;
	sub.f64 	%fd49, %fd47, %fd46;
	setp.lt.f64 	%p19, %fd48, %fd49;
	selp.f64 	%fd50, %fd49, %fd48, %p19;
	st.global.f64 	[%rd53+1024], %fd50;
	ld.global.f64 	%fd51, [%rd51+2048];
	ld.global.f64 	%fd52, [%rd52+2048];
	sub.f64 	%fd53, %fd51, %fd52;
	sub.f64 	%fd54, %fd52, %fd51;
	setp.lt.f64 	%p20, %fd53, %fd54;
	selp.f64 	%fd55, %fd54, %fd53, %p20;
	st.global.f64 	[%rd53+2048], %fd55;
	ld.global.f64 	%fd56, [%rd51+3072];
	ld.global.f64 	%fd57, [%rd52+3072];
	sub.f64 	%fd58, %fd56, %fd57;
	sub.f64 	%fd59, %fd57, %fd56;
	setp.lt.f64 	%p21, %fd58, %fd59;
	selp.f64 	%fd60, %fd59, %fd58, %p21;
	st.global.f64 	[%rd53+3072], %fd60;
	add.s32 	%r82, %r82, 4;
$L__BB11_13:
	setp.eq.s32 	%p22, %r39, 0;
	@%p22 bra 	$L__BB11_59;
	setp.eq.s32 	%p23, %r39, 1;
	@%p23 bra 	$L__BB11_16;
	shl.b32 	%r54, %r82, 7;
	add.s32 	%r55, %r54, %r6;
	mul.wide.s32 	%rd54, %r55, 8;
	add.s64 	%rd55, %rd12, %rd54;
	add.s64 	%rd56, %rd13, %rd54;
	ld.global.f64 	%fd61, [%rd55];
	ld.global.f64 	%fd62, [%rd56];
	sub.f64 	%fd63, %fd61, %fd62;
	sub.f64 	%fd64, %fd62, %fd61;
	setp.lt.f64 	%p24, %fd63, %fd64;
	selp.f64 	%fd65, %fd64, %fd63, %p24;
	add.s64 	%rd57, %rd14, %rd54;
	st.global.f64 	[%rd57], %fd65;
	ld.global.f64 	%fd66, [%rd55+1024];
	ld.global.f64 	%fd67, [%rd56+1024];
	sub.f64 	%fd68, %fd66, %fd67;
	sub.f64 	%fd69, %fd67, %fd66;
	setp.lt.f64 	%p25, %fd68, %fd69;
	selp.f64 	%fd70, %fd69, %fd68, %p25;
	st.global.f64 	[%rd57+1024], %fd70;
	add.s32 	%r82, %r82, 2;
$L__BB11_16:
	and.b32  	%r56, %r44, 1;
	setp.eq.b32 	%p26, %r56, 1;
	not.pred 	%p27, %p26;
	@%p27 bra 	$L__BB11_59;
	shl.b32 	%r57, %r82, 7;
	add.s32 	%r58, %r57, %r6;
	mul.wide.s32 	%rd58, %r58, 8;
	add.s64 	%rd59, %rd12, %rd58;
	add.s64 	%rd60, %rd13, %rd58;
	ld.global.f64 	%fd71, [%rd59];
	ld.global.f64 	%fd72, [%rd60];
	sub.f64 	%fd73, %fd71, %fd72;
	sub.f64 	%fd74, %fd72, %fd71;
	setp.lt.f64 	%p28, %fd73, %fd74;
	selp.f64 	%fd75, %fd74, %fd73, %p28;
	add.s64 	%rd61, %rd14, %rd58;
	st.global.f64 	[%rd61], %fd75;
	bra.uni 	$L__BB11_59;
$L__BB11_18:
	setp.lt.s32 	%p29, %r44, 1;
	@%p29 bra 	$L__BB11_59;
	and.b32  	%r14, %r44, 7;
	setp.lt.u32 	%p30, %r44, 8;
	mov.b32 	%r78, 0;
	@%p30 bra 	$L__BB11_38;
	and.b32  	%r78, %r44, 2147483640;
	mov.b32 	%r77, 0;
$L__BB11_21:
	.pragma "nounroll";
	shl.b32 	%r61, %r77, 7;
	add.s32 	%r22, %r61, %r6;
	setp.ge.s32 	%p31, %r22, %r4;
	@%p31 bra 	$L__BB11_23;
	mul.wide.u32 	%rd62, %r22, 8;
	add.s64 	%rd63, %rd12, %rd62;
	add.s64 	%rd64, %rd13, %rd62;
	ld.global.f64 	%fd76, [%rd63];
	ld.global.f64 	%fd77, [%rd64];
	sub.f64 	%fd78, %fd76, %fd77;
	sub.f64 	%fd79, %fd77, %fd76;
	setp.lt.f64 	%p32, %fd78, %fd79;
	selp.f64 	%fd80, %fd79, %fd78, %p32;
	add.s64 	%rd65, %rd14, %rd62;
	st.global.f64 	[%rd65], %fd80;
$L__BB11_23:
	add.s32 	%r62, %r22, 128;
	setp.ge.s32 	%p33, %r62, %r4;
	mul.wide.s32 	%rd66, %r62, 8;
	add.s64 	%rd21, %rd12, %rd66;
	add.s64 	%rd22, %rd13, %rd66;
	add.s64 	%rd23, %rd14, %rd66;
	@%p33 bra 	$L__BB11_25;
	ld.global.f64 	%fd81, [%rd21];
	ld.global.f64 	%fd82, [%rd22];
	sub.f64 	%fd83, %fd81, %fd82;
	sub.f64 	%fd84, %fd82, %fd81;
	setp.lt.f64 	%p34, %fd83, %fd84;
	selp.f64 	%fd85, %fd84, %fd83, %p34;
	st.global.f64 	[%rd23], %fd85;
$L__BB11_25:
	add.s32 	%r63, %r22, 256;
	setp.ge.s32 	%p35, %r63, %r4;
	@%p35 bra 	$L__BB11_27;
	ld.global.f64 	%fd86, [%rd21+1024];
	ld.global.f64 	%fd87, [%rd22+1024];
	sub.f64 	%fd88, %fd86, %fd87;
	sub.f64 	%fd89, %fd87, %fd86;
	setp.lt.f64 	%p36, %fd88, %fd89;
	selp.f64 	%fd90, %fd89, %fd88, %p36;
	st.global.f64 	[%rd23+1024], %fd90;
$L__BB11_27:
	add.s32 	%r64, %r22, 384;
	setp.ge.s32 	%p37, %r64, %r4;
	@%p37 bra 	$L__BB11_29;
	ld.global.f64 	%fd91, [%rd21+2048];
	ld.global.f64 	%fd92, [%rd22+2048];
	sub.f64 	%fd93, %fd91, %fd92;
	sub.f64 	%fd94, %fd92, %fd91;
	setp.lt.f64 	%p38, %fd93, %fd94;
	selp.f64 	%fd95, %fd94, %fd93, %p38;
	st.global.f64 	[%rd23+2048], %fd95;
$L__BB11_29:
	add.s32 	%r65, %r22, 512;
	setp.ge.s32 	%p39, %r65, %r4;
	@%p39 bra 	$L__BB11_31;
	ld.global.f64 	%fd96, [%rd21+3072];
	ld.global.f64 	%fd97, [%rd22+3072];
	sub.f64 	%fd98, %fd96, %fd97;
	sub.f64 	%fd99, %fd97, %fd96;
	setp.lt.f64 	%p40, %fd98, %fd99;
	selp.f64 	%fd100, %fd99, %fd98, %p40;
	st.global.f64 	[%rd23+3072], %fd100;
$L__BB11_31:
	add.s32 	%r66, %r22, 640;
	setp.ge.s32 	%p41, %r66, %r4;
	@%p41 bra 	$L__BB11_33;
	ld.global.f64 	%fd101, [%rd21+4096];
	ld.global.f64 	%fd102, [%rd22+4096];
	sub.f64 	%fd103, %fd101, %fd102;
	sub.f64 	%fd104, %fd102, %fd101;
	setp.lt.f64 	%p42, %fd103, %fd104;
	selp.f64 	%fd105, %fd104, %fd103, %p42;
	st.global.f64 	[%rd23+4096], %fd105;
$L__BB11_33:
	add.s32 	%r67, %r22, 768;
	setp.ge.s32 	%p43, %r67, %r4;
	@%p43 bra 	$L__BB11_35;
	ld.global.f64 	%fd106, [%rd21+5120];
	ld.global.f64 	%fd107, [%rd22+5120];
	sub.f64 	%fd108, %fd106, %fd107;
	sub.f64 	%fd109, %fd107, %fd106;
	setp.lt.f64 	%p44, %fd108, %fd109;
	selp.f64 	%fd110, %fd109, %fd108, %p44;
	st.global.f64 	[%rd23+5120], %fd110;
$L__BB11_35:
	add.s32 	%r68, %r22, 896;
	setp.ge.s32 	%p45, %r68, %r4;
	@%p45 bra 	$L__BB11_37;
	ld.global.f64 	%fd111, [%rd21+6144];
	ld.global.f64 	%fd112, [%rd22+6144];
	sub.f64 	%fd113, %fd111, %fd112;
	sub.f64 	%fd114, %fd112, %fd111;
	setp.lt.f64 	%p46, %fd113, %fd114;
	selp.f64 	%fd115, %fd114, %fd113, %p46;
	st.global.f64 	[%rd23+6144], %fd115;
$L__BB11_37:
	add.s32 	%r77, %r77, 8;
	setp.ne.s32 	%p47, %r77, %r78;
	@%p47 bra 	$L__BB11_21;
$L__BB11_38:
	setp.eq.s32 	%p48, %r14, 0;
	@%p48 bra 	$L__BB11_59;
	and.b32  	%r25, %r44, 3;
	setp.lt.u32 	%p49, %r14, 4;
	@%p49 bra 	$L__BB11_49;
	shl.b32 	%r69, %r78, 7;
	add.s32 	%r26, %r69, %r6;
	setp.ge.s32 	%p50, %r26, %r4;
	@%p50 bra 	$L__BB11_42;
	mul.wide.s32 	%rd67, %r26, 8;
	add.s64 	%rd68, %rd12, %rd67;
	add.s64 	%rd69, %rd13, %rd67;
	ld.global.f64 	%fd116, [%rd68];
	ld.global.f64 	%fd117, [%rd69];
	sub.f64 	%fd118, %fd116, %fd117;
	sub.f64 	%fd119, %fd117, %fd116;
	setp.lt.f64 	%p51, %fd118, %fd119;
	selp.f64 	%fd120, %fd119, %fd118, %p51;
	add.s64 	%rd70, %rd14, %rd67;
	st.global.f64 	[%rd70], %fd120;
$L__BB11_42:
	add.s32 	%r27, %r26, 128;
	setp.ge.s32 	%p52, %r27, %r4;
	@%p52 bra 	$L__BB11_44;
	mul.wide.s32 	%rd71, %r27, 8;
	add.s64 	%rd72, %rd12, %rd71;
	add.s64 	%rd73, %rd13, %rd71;
	ld.global.f64 	%fd121, [%rd72];
	ld.global.f64 	%fd122, [%rd73];
	sub.f64 	%fd123, %fd121, %fd122;
	sub.f64 	%fd124, %fd122, %fd121;
	setp.lt.f64 	%p53, %fd123, %fd124;
	selp.f64 	%fd125, %fd124, %fd123, %p53;
	add.s64 	%rd74, %rd14, %rd71;
	st.global.f64 	[%rd74], %fd125;
$L__BB11_44:
	add.s32 	%r28, %r26, 256;
	setp.ge.s32 	%p54, %r28, %r4;
	@%p54 bra 	$L__BB11_46;
	mul.wide.s32 	%rd75, %r28, 8;
	add.s64 	%rd76, %rd12, %rd75;
	add.s64 	%rd77, %rd13, %rd75;
	ld.global.f64 	%fd126, [%rd76];
	ld.global.f64 	%fd127, [%rd77];
	sub.f64 	%fd128, %fd126, %fd127;
	sub.f64 	%fd129, %fd127, %fd126;
	setp.lt.f64 	%p55, %fd128, %fd129;
	selp.f64 	%fd130, %fd129, %fd128, %p55;
	add.s64 	%rd78, %rd14, %rd75;
	st.global.f64 	[%rd78], %fd130;
$L__BB11_46:
	add.s32 	%r29, %r26, 384;
	setp.ge.s32 	%p56, %r29, %r4;
	@%p56 bra 	$L__BB11_48;
	mul.wide.s32 	%rd79, %r29, 8;
	add.s64 	%rd80, %rd12, %rd79;
	add.s64 	%rd81, %rd13, %rd79;
	ld.global.f64 	%fd131, [%rd80];
	ld.global.f64 	%fd132, [%rd81];
	sub.f64 	%fd133, %fd131, %fd132;
	sub.f64 	%fd134, %fd132, %fd131;
	setp.lt.f64 	%p57, %fd133, %fd134;
	selp.f64 	%fd135, %fd134, %fd133, %p57;
	add.s64 	%rd82, %rd14, %rd79;
	st.global.f64 	[%rd82], %fd135;
$L__BB11_48:
	add.s32 	%r78, %r78, 4;
$L__BB11_49:
	setp.eq.s32 	%p58, %r25, 0;
	@%p58 bra 	$L__BB11_59;
	setp.eq.s32 	%p59, %r25, 1;
	@%p59 bra 	$L__BB11_56;
	shl.b32 	%r70, %r78, 7;
	add.s32 	%r32, %r70, %r6;
	setp.ge.s32 	%p60, %r32, %r4;
	@%p60 bra 	$L__BB11_53;
	mul.wide.s32 	%rd83, %r32, 8;
	add.s64 	%rd84, %rd12, %rd83;
	add.s64 	%rd85, %rd13, %rd83;
	ld.global.f64 	%fd136, [%rd84];
	ld.global.f64 	%fd137, [%rd85];
	sub.f64 	%fd138, %fd136, %fd137;
	sub.f64 	%fd139, %fd137, %fd136;
	setp.lt.f64 	%p61, %fd138, %fd139;
	selp.f64 	%fd140, %fd139, %fd138, %p61;
	add.s64 	%rd86, %rd14, %rd83;
	st.global.f64 	[%rd86], %fd140;
$L__BB11_53:
	add.s32 	%r33, %r32, 128;
	setp.ge.s32 	%p62, %r33, %r4;
	@%p62 bra 	$L__BB11_55;
	mul.wide.s32 	%rd87, %r33, 8;
	add.s64 	%rd88, %rd12, %rd87;
	add.s64 	%rd89, %rd13, %rd87;
	ld.global.f64 	%fd141, [%rd88];
	ld.global.f64 	%fd142, [%rd89];
	sub.f64 	%fd143, %fd141, %fd142;
	sub.f64 	%fd144, %fd142, %fd141;
	setp.lt.f64 	%p63, %fd143, %fd144;
	selp.f64 	%fd145, %fd144, %fd143, %p63;
	add.s64 	%rd90, %rd14, %rd87;
	st.global.f64 	[%rd90], %fd145;
$L__BB11_55:
	add.s32 	%r78, %r78, 2;
$L__BB11_56:
	and.b32  	%r71, %r44, 1;
	setp.eq.b32 	%p64, %r71, 1;
	not.pred 	%p65, %p64;
	@%p65 bra 	$L__BB11_59;
	shl.b32 	%r72, %r78, 7;
	add.s32 	%r36, %r72, %r6;
	setp.ge.s32 	%p66, %r36, %r4;
	@%p66 bra 	$L__BB11_59;
	mul.wide.s32 	%rd91, %r36, 8;
	add.s64 	%rd92, %rd12, %rd91;
	add.s64 	%rd93, %rd13, %rd91;
	ld.global.f64 	%fd146, [%rd92];
	ld.global.f64 	%fd147, [%rd93];
	sub.f64 	%fd148, %fd146, %fd147;
	sub.f64 	%fd149, %fd147, %fd146;
	setp.lt.f64 	%p67, %fd148, %fd149;
	selp.f64 	%fd150, %fd149, %fd148, %p67;
	add.s64 	%rd94, %rd14, %rd91;
	st.global.f64 	[%rd94], %fd150;
$L__BB11_59:
	ret;

}
	// .globl	_ZN3cub18CUB_300001_SM_10006detail9transform16transform_kernelINS2_10policy_hubILb1EN4cuda3std3__45tupleIJN6thrust24THRUST_300001_SM_1000_NS6detail15normal_iteratorINSA_10device_ptrIdEEEESF_EEEE10policy1000El12diff_functorIdESF_JPdSL_EEEvT0_iT1_T2_DpNS2_10kernel_argIT3_EE
.visible .entry _ZN3cub18CUB_300001_SM_10006detail9transform16transform_kernelINS2_10policy_hubILb1EN4cuda3std3__45tupleIJN6thrust24THRUST_300001_SM_1000_NS6detail15normal_iteratorINSA_10device_ptrIdEEEESF_EEEE10policy1000El12diff_functorIdESF_JPdSL_EEEvT0_iT1_T2_DpNS2_10kernel_argIT3_EE(
	.param .u64 _ZN3cub18CUB_300001_SM_10006detail9transform16transform_kernelINS2_10policy_hubILb1EN4cuda3std3__45tupleIJN6thrust24THRUST_300001_SM_1000_NS6detail15normal_iteratorINSA_10device_ptrIdEEEESF_EEEE10policy1000El12diff_functorIdESF_JPdSL_EEEvT0_iT1_T2_DpNS2_10kernel_argIT3_EE_param_0,
	.param .u32 _ZN3cub18CUB_300001_SM_10006detail9transform16transform_kernelINS2_10policy_hubILb1EN4cuda3std3__45tupleIJN6thrust24THRUST_300001_SM_1000_NS6detail15normal_iteratorINSA_10device_ptrIdEEEESF_EEEE10policy1000El12diff_functorIdESF_JPdSL_EEEvT0_iT1_T2_DpNS2_10kernel_argIT3_EE_param_1,
	.param .align 1 .b8 _ZN3cub18CUB_300001_SM_10006detail9transform16transform_kernelINS2_10policy_hubILb1EN4cuda3std3__45tupleIJN6thrust24THRUST_300001_SM_1000_NS6detail15normal_iteratorINSA_10device_ptrIdEEEESF_EEEE10policy1000El12diff_functorIdESF_JPdSL_EEEvT0_iT1_T2_DpNS2_10kernel_argIT3_EE_param_2[1],
	.param .align 8 .b8 _ZN3cub18CUB_300001_SM_10006detail9transform16transform_kernelINS2_10policy_hubILb1EN4cuda3std3__45tupleIJN6thrust24THRUST_300001_SM_1000_NS6detail15normal_iteratorINSA_10device_ptrIdEEEESF_EEEE10policy1000El12diff_functorIdESF_JPdSL_EEEvT0_iT1_T2_DpNS2_10kernel_argIT3_EE_param_3[8],
	.param .align 8 .b8 _ZN3cub18CUB_300001_SM_10006detail9transform16transform_kernelINS2_10policy_hubILb1EN4cuda3std3__45tupleIJN6thrust24THRUST_300001_SM_1000_NS6detail15normal_iteratorINSA_10device_ptrIdEEEESF_EEEE10policy1000El12diff_functorIdESF_JPdSL_EEEvT0_iT1_T2_DpNS2_10kernel_argIT3_EE_param_4[16],
	.param .align 8 .b8 _ZN3cub18CUB_300001_SM_10006detail9transform16transform_kernelINS2_10policy_hubILb1EN4cuda3std3__45tupleIJN6thrust24THRUST_300001_SM_1000_NS6detail15normal_iteratorINSA_10device_ptrIdEEEESF_EEEE10policy1000El12diff_functorIdESF_JPdSL_EEEvT0_iT1_T2_DpNS2_10kernel_argIT3_EE_param_5[16]
)
.maxntid 128
{
	.reg .pred 	%p<68>;
	.reg .b32 	%r<80>;
	.reg .b64 	%rd<107>;
	.reg .b64 	%fd<151>;

	ld.param.u64 	%rd29, [_ZN3cub18CUB_300001_SM_10006detail9transform16transform_kernelINS2_10policy_hubILb1EN4cuda3std3__45tupleIJN6thrust24THRUST_300001_SM_1000_NS6detail15normal_iteratorINSA_10device_ptrIdEEEESF_EEEE10policy1000El12diff_functorIdESF_JPdSL_EEEvT0_iT1_T2_DpNS2_10kernel_argIT3_EE_param_0];
	ld.param.u64 	%rd27, [_ZN3cub18CUB_300001_SM_10006detail9transform16transform_kernelINS2_10policy_hubILb1EN4cuda3std3__45tupleIJN6thrust24THRUST_300001_SM_1000_NS6detail15normal_iteratorINSA_10device_ptrIdEEEESF_EEEE10policy1000El12diff_functorIdESF_JPdSL_EEEvT0_iT1_T2_DpNS2_10kernel_argIT3_EE_param_5];
	ld.param.u64 	%rd25, [_ZN3cub18CUB_300001_SM_10006detail9transform16transform_kernelINS2_10policy_hubILb1EN4cuda3std3__45tupleIJN6thrust24THRUST_300001_SM_1000_NS6detail15normal_iteratorINSA_10device_ptrIdEEEESF_EEEE10policy1000El12diff_functorIdESF_JPdSL_EEEvT0_iT1_T2_DpNS2_10kernel_argIT3_EE_param_4];
	ld.param.u64 	%rd30, [_ZN3cub18CUB_300001_SM_10006detail9transform16transform_kernelINS2_10policy_hubILb1EN4cuda3std3__45tupleIJN6thrust24THRUST_300001_SM_1000_NS6detail15normal_iteratorINSA_10device_ptrIdEEEESF_EEEE10policy1000El12diff_functorIdESF_JPdSL_EEEvT0_iT1_T2_DpNS2_10kernel_argIT3_EE_param_3];
	ld.param.u32 	%r42, [_ZN3cub18CUB_300001_SM_10006detail9transform16transform_kernelINS2_10policy_hubILb1EN4cuda3std3__45tupleIJN6thrust24THRUST_300001_SM_1000_NS6detail15normal_iteratorINSA_10device_ptrIdEEEESF_EEEE10policy1000El12diff_functorIdESF_JPdSL_EEEvT0_iT1_T2_DpNS2_10kernel_argIT3_EE_param_1];
	cvta.to.global.u64 	%rd1, %rd30;
	cvta.to.global.u64 	%rd2, %rd25;
	cvta.to.global.u64 	%rd3, %rd27;
	shl.b32 	%r1, %r42, 7;
	mov.u32 	%r43, %ctaid.x;
	cvt.u64.u32 	%rd31, %r43;
	cvt.s64.s32 	%rd32, %r1;
	mul.lo.s64 	%rd4, %rd32, %rd31;
	sub.s64 	%rd33, %rd29, %rd4;
	min.s64 	%rd34, %rd33, %rd32;
	cvt.u32.u64 	%r2, %rd34;
	shl.b32 	%r3, %r2, 3;
	mov.u32 	%r4, %tid.x;
	shl.b32 	%r70, %r4, 7;
	setp.ge.s32 	%p1, %r70, %r3;
	@%p1 bra 	$L__BB12_5;
	shl.b64 	%rd5, %rd4, 3;
	add.s64 	%rd35, %rd2, %rd5;
	mul.wide.u32 	%rd6, %r4, 128;
	add.s64 	%rd104, %rd35, %rd6;
	mov.u32 	%r69, %r70;
$L__BB12_2:
	.pragma "nounroll";
	// begin inline asm
	prefetch.global.L2 [%rd104];
	// end inline asm
	add.s32 	%r69, %r69, 16384;
	add.s64 	%rd104, %rd104, 16384;
	setp.lt.s32 	%p2, %r69, %r3;
	@%p2 bra 	$L__BB12_2;
	add.s64 	%rd37, %rd3, %rd5;
	add.s64 	%rd105, %rd37, %rd6;
$L__BB12_4:
	.pragma "nounroll";
	// begin inline asm
	prefetch.global.L2 [%rd105];
	// end inline asm
	add.s32 	%r70, %r70, 16384;
	add.s64 	%rd105, %rd105, 16384;
	setp.lt.s32 	%p3, %r70, %r3;
	@%p3 bra 	$L__BB12_4;
$L__BB12_5:
	shl.b64 	%rd106, %rd4, 3;
	add.s64 	%rd13, %rd2, %rd106;
	add.s64 	%rd14, %rd3, %rd106;
	add.s64 	%rd15, %rd1, %rd106;
	setp.eq.s32 	%p4, %r1, %r2;
	@%p4 bra 	$L__BB12_47;
	setp.lt.s32 	%p5, %r42, 1;
	@%p5 bra 	$L__BB12_59;
	and.b32  	%r10, %r42, 7;
	setp.lt.u32 	%p6, %r42, 8;
	mov.b32 	%r77, 0;
	@%p6 bra 	$L__BB12_26;
	and.b32  	%r77, %r42, 2147483640;
	mov.b32 	%r73, 0;
$L__BB12_9:
	.pragma "nounroll";
	shl.b32 	%r46, %r73, 7;
	add.s32 	%r20, %r46, %r4;
	setp.ge.s32 	%p7, %r20, %r2;
	@%p7 bra 	$L__BB12_11;
	mul.wide.u32 	%rd40, %r20, 8;
	add.s64 	%rd41, %rd13, %rd40;
	add.s64 	%rd42, %rd14, %rd40;
	ld.global.f64 	%fd1, [%rd41];
	ld.global.f64 	%fd2, [%rd42];
	sub.f64 	%fd3, %fd1, %fd2;
	sub.f64 	%fd4, %fd2, %fd1;
	setp.lt.f64 	%p8, %fd3, %fd4;
	selp.f64 	%fd5, %fd4, %fd3, %p8;
	add.s64 	%rd43, %rd15, %rd40;
	st.global.f64 	[%rd43], %fd5;
$L__BB12_11:
	add.s32 	%r47, %r20, 128;
	setp.ge.s32 	%p9, %r47, %r2;
	mul.wide.s32 	%rd44, %r47, 8;
	add.s64 	%rd22, %rd13, %rd44;
	add.s64 	%rd23, %rd14, %rd44;
	add.s64 	%rd24, %rd15, %rd44;
	@%p9 bra 	$L__BB12_13;
	ld.global.f64 	%fd6, [%rd22];
	ld.global.f64 	%fd7, [%rd23];
	sub.f64 	%fd8, %fd6, %fd7;
	sub.f64 	%fd9, %fd7, %fd6;
	setp.lt.f64 	%p10, %fd8, %fd9;
	selp.f64 	%fd10, %fd9, %fd8, %p10;
	st.global.f64 	[%rd24], %fd10;
$L__BB12_13:
	add.s32 	%r48, %r20, 256;
	setp.ge.s32 	%p11, %r48, %r2;
	@%p11 bra 	$L__BB12_15;
	ld.global.f64 	%fd11, [%rd22+1024];
	ld.global.f64 	%fd12, [%rd23+1024];
	sub.f64 	%fd13, %fd11, %fd12;
	sub.f64 	%fd14, %fd12, %fd11;
	setp.lt.f64 	%p12, %fd13, %fd14;
	selp.f64 	%fd15, %fd14, %fd13, %p12;
	st.global.f64 	[%rd24+1024], %fd15;
$L__BB12_15:
	add.s32 	%r49, %r20, 384;
	setp.ge.s32 	%p13, %r49, %r2;
	@%p13 bra 	$L__BB12_17;
	ld.global.f64 	%fd16, [%rd22+2048];
	ld.global.f64 	%fd17, [%rd23+2048];
	sub.f64 	%fd18, %fd16, %fd17;
	sub.f64 	%fd19, %fd17, %fd16;
	setp.lt.f64 	%p14, %fd18, %fd19;
	selp.f64 	%fd20, %fd19, %fd18, %p14;
	st.global.f64 	[%rd24+2048], %fd20;
$L__BB12_17:
	add.s32 	%r50, %r20, 512;
	setp.ge.s32 	%p15, %r50, %r2;
	@%p15 bra 	$L__BB12_19;
	ld.global.f64 	%fd21, [%rd22+3072];
	ld.global.f64 	%fd22, [%rd23+3072];
	sub.f64 	%fd23, %fd21, %fd22;
	sub.f64 	%fd24, %fd22, %fd21;
	setp.lt.f64 	%p16, %fd23, %fd24;
	selp.f64 	%fd25, %fd24, %fd23, %p16;
	st.global.f64 	[%rd24+3072], %fd25;
$L__BB12_19:
	add.s32 	%r51, %r20, 640;
	setp.ge.s32 	%p17, %r51, %r2;
	@%p17 bra 	$L__BB12_21;
	ld.global.f64 	%fd26, [%rd22+4096];
	ld.global.f64 	%fd27, [%rd23+4096];
	sub.f64 	%fd28, %fd26, %fd27;
	sub.f64 	%fd29, %fd27, %fd26;
	setp.lt.f64 	%p18, %fd28, %fd29;
	selp.f64 	%fd30, %fd29, %fd28, %p18;
	st.global.f64 	[%rd24+4096], %fd30;
$L__BB12_21:
	add.s32 	%r52, %r20, 768;
	setp.ge.s32 	%p19, %r52, %r2;
	@%p19 bra 	$L__BB12_23;
	ld.global.f64 	%fd31, [%rd22+5120];
	ld.global.f64 	%fd32, [%rd23+5120];
	sub.f64 	%fd33, %fd31, %fd32;
	sub.f64 	%fd34, %fd32, %fd31;
	setp.lt.f64 	%p20, %fd33, %fd34;
	selp.f64 	%fd35, %fd34, %fd33, %p20;
	st.global.f64 	[%rd24+5120], %fd35;
$L__BB12_23:
	add.s32 	%r53, %r20, 896;
	setp.ge.s32 	%p21, %r53, %r2;
	@%p21 bra 	$L__BB12_25;
	ld.global.f64 	%fd36, [%rd22+6144];
	ld.global.f64 	%fd37, [%rd23+6144];
	sub.f64 	%fd38, %fd36, %fd37;
	sub.f64 	%fd39, %fd37, %fd36;
	setp.lt.f64 	%p22, %fd38, %fd39;
	selp.f64 	%fd40, %fd39, %fd38, %p22;
	st.global.f64 	[%rd24+6144], %fd40;
$L__BB12_25:
	add.s32 	%r73, %r73, 8;
	setp.eq.s32 	%p23, %r73, %r77;
	@%p23 bra 	$L__BB12_26;
	bra.uni 	$L__BB12_9;
$L__BB12_26:
	setp.eq.s32 	%p24, %r10, 0;
	@%p24 bra 	$L__BB12_59;
	and.b32  	%r30, %r42, 3;
	setp.lt.u32 	%p25, %r10, 4;
	@%p25 bra 	$L__BB12_37;
	shl.b32 	%r54, %r77, 7;
	add.s32 	%r31, %r54, %r4;
	setp.ge.s32 	%p26, %r31, %r2;
	@%p26 bra 	$L__BB12_30;
	mul.wide.s32 	%rd45, %r31, 8;
	add.s64 	%rd46, %rd13, %rd45;
	add.s64 	%rd47, %rd14, %rd45;
	ld.global.f64 	%fd41, [%rd46];
	ld.global.f64 	%fd42, [%rd47];
	sub.f64 	%fd43, %fd41, %fd42;
	sub.f64 	%fd44, %fd42, %fd41;
	setp.lt.f64 	%p27, %fd43, %fd44;
	selp.f64 	%fd45, %fd44, %fd43, %p27;
	add.s64 	%rd48, %rd15, %rd45;
	st.global.f64 	[%rd48], %fd45;
$L__BB12_30:
	add.s32 	%r32, %r31, 128;
	setp.ge.s32 	%p28, %r32, %r2;
	@%p28 bra 	$L__BB12_32;
	mul.wide.s32 	%rd49, %r32, 8;
	add.s64 	%rd50, %rd13, %rd49;
	add.s64 	%rd51, %rd14, %rd49;
	ld.global.f64 	%fd46, [%rd50];
	ld.global.f64 	%fd47, [%rd51];
	sub.f64 	%fd48, %fd46, %fd47;
	sub.f64 	%fd49, %fd47, %fd46;
	setp.lt.f64 	%p29, %fd48, %fd49;
	selp.f64 	%fd50, %fd49, %fd48, %p29;
	add.s64 	%rd52, %rd15, %rd49;
	st.global.f64 	[%rd52], %fd50;
$L__BB12_32:
	add.s32 	%r33, %r31, 256;
	setp.ge.s32 	%p30, %r33, %r2;
	@%p30 bra 	$L__BB12_34;
	mul.wide.s32 	%rd53, %r33, 8;
	add.s64 	%rd54, %rd13, %rd53;
	add.s64 	%rd55, %rd14, %rd53;
	ld.global.f64 	%fd51, [%rd54];
	ld.global.f64 	%fd52, [%rd55];
	sub.f64 	%fd53, %fd51, %fd52;
	sub.f64 	%fd54, %fd52, %fd51;
	setp.lt.f64 	%p31, %fd53, %fd54;
	selp.f64 	%fd55, %fd54, %fd53, %p31;
	add.s64 	%rd56, %rd15, %rd53;
	st.global.f64 	[%rd56], %fd55;
$L__BB12_34:
	add.s32 	%r34, %r31, 384;
	setp.ge.s32 	%p32, %r34, %r2;
	@%p32 bra 	$L__BB12_36;
	mul.wide.s32 	%rd57, %r34, 8;
	add.s64 	%rd58, %rd13, %rd57;
	add.s64 	%rd59, %rd14, %rd57;
	ld.global.f64 	%fd56, [%rd58];
	ld.global.f64 	%fd57, [%rd59];
	sub.f64 	%fd58, %fd56, %fd57;
	sub.f64 	%fd59, %fd57, %fd56;
	setp.lt.f64 	%p33, %fd58, %fd59;
	selp.f64 	%fd60, %fd59, %fd58, %p33;
	add.s64 	%rd60, %rd15, %rd57;
	st.global.f64 	[%rd60], %fd60;
$L__BB12_36:
	add.s32 	%r77, %r77, 4;
$L__BB12_37:
	setp.eq.s32 	%p34, %r30, 0;
	@%p34 bra 	$L__BB12_59;
	setp.eq.s32 	%p35, %r30, 1;
	@%p35 bra 	$L__BB12_44;
	shl.b32 	%r55, %r77, 7;
	add.s32 	%r37, %r55, %r4;
	setp.ge.s32 	%p36, %r37, %r2;
	@%p36 bra 	$L__BB12_41;
	mul.wide.s32 	%rd61, %r37, 8;
	add.s64 	%rd62, %rd13, %rd61;
	add.s64 	%rd63, %rd14, %rd61;
	ld.global.f64 	%fd61, [%rd62];
	ld.global.f64 	%fd62, [%rd63];
	sub.f64 	%fd63, %fd61, %fd62;
	sub.f64 	%fd64, %fd62, %fd61;
	setp.lt.f64 	%p37, %fd63, %fd64;
	selp.f64 	%fd65, %fd64, %fd63, %p37;
	add.s64 	%rd64, %rd15, %rd61;
	st.global.f64 	[%rd64], %fd65;
$L__BB12_41:
	add.s32 	%r38, %r37, 128;
	setp.ge.s32 	%p38, %r38, %r2;
	@%p38 bra 	$L__BB12_43;
	mul.wide.s32 	%rd65, %r38, 8;
	add.s64 	%rd66, %rd13, %rd65;
	add.s64 	%rd67, %rd14, %rd65;
	ld.global.f64 	%fd66, [%rd66];
	ld.global.f64 	%fd67, [%rd67];
	sub.f64 	%fd68, %fd66, %fd67;
	sub.f64 	%fd69, %fd67, %fd66;
	setp.lt.f64 	%p39, %fd68, %fd69;
	selp.f64 	%fd70, %fd69, %fd68, %p39;
	add.s64 	%rd68, %rd15, %rd65;
	st.global.f64 	[%rd68], %fd70;
$L__BB12_43:
	add.s32 	%r77, %r77, 2;
$L__BB12_44:
	and.b32  	%r56, %r42, 1;
	setp.eq.b32 	%p40, %r56, 1;
	not.pred 	%p41, %p40;
	@%p41 bra 	$L__BB12_59;
	shl.b32 	%r57, %r77, 7;
	add.s32 	%r41, %r57, %r4;
	setp.ge.s32 	%p42, %r41, %r2;
	@%p42 bra 	$L__BB12_59;
	mul.wide.s32 	%rd69, %r41, 8;
	add.s64 	%rd70, %rd13, %rd69;
	add.s64 	%rd71, %rd14, %rd69;
	ld.global.f64 	%fd71, [%rd70];
	ld.global.f64 	%fd72, [%rd71];
	sub.f64 	%fd73, %fd71, %fd72;
	sub.f64 	%fd74, %fd72, %fd71;
	setp.lt.f64 	%p43, %fd73, %fd74;
	selp.f64 	%fd75, %fd74, %fd73, %p43;
	add.s64 	%rd72, %rd15, %rd69;
	st.global.f64 	[%rd72], %fd75;
	bra.uni 	$L__BB12_59;
$L__BB12_47:
	setp.lt.s32 	%p44, %r42, 1;
	@%p44 bra 	$L__BB12_59;
	setp.lt.u32 	%p45, %r42, 8;
	mov.b32 	%r75, 0;
	@%p45 bra 	$L__BB12_51;
	and.b32  	%r75, %r42, 2147483640;
	neg.s32 	%r72, %r75;
	mul.wide.u32 	%rd73, %r4, 8;
	add.s64 	%rd16, %rd1, %rd73;
	add.s64 	%rd74, %rd106, 3072;
	add.s32 	%r71, %r4, 128;
	add.s64 	%rd18, %rd3, %rd74;
	add.s64 	%rd19, %rd1, %rd74;
$L__BB12_50:
	.pragma "nounroll";
	mul.wide.s32 	%rd75, %r71, 8;
	cvta.to.global.u64 	%rd76, %rd25;
	cvt.s64.s32 	%rd77, %r1;
	mov.u32 	%r61, %ctaid.x;
	cvt.u64.u32 	%rd78, %r61;
	mul.lo.s64 	%rd79, %rd77, %rd78;
	shl.b64 	%rd80, %rd79, 3;
	add.s64 	%rd81, %rd80, %rd76;
	add.s64 	%rd82, %rd81, %rd75;
	add.s64 	%rd83, %rd18, %rd75;
	add.s64 	%rd84, %rd19, %rd75;
	mul.wide.u32 	%rd85, %r4, 8;
	add.s64 	%rd86, %rd76, %rd85;
	add.s64 	%rd87, %rd86, %rd106;
	cvta.to.global.u64 	%rd88, %rd27;
	add.s64 	%rd89, %rd88, %rd85;
	add.s64 	%rd90, %rd89, %rd106;
	ld.global.f64 	%fd76, [%rd87];
	ld.global.f64 	%fd77, [%rd90];
	sub.f64 	%fd78, %fd76, %fd77;
	sub.f64 	%fd79, %fd77, %fd76;
	setp.lt.f64 	%p46, %fd78, %fd79;
	selp.f64 	%fd80, %fd79, %fd78, %p46;
	add.s64 	%rd91, %rd16, %rd106;
	st.global.f64 	[%rd91], %fd80;
	ld.global.f64 	%fd81, [%rd82];
	ld.global.f64 	%fd82, [%rd83+-3072];
	sub.f64 	%fd83, %fd81, %fd82;
	sub.f64 	%fd84, %fd82, %fd81;
	setp.lt.f64 	%p47, %fd83, %fd84;
	selp.f64 	%fd85, %fd84, %fd83, %p47;
	st.global.f64 	[%rd84+-3072], %fd85;
	ld.global.f64 	%fd86, [%rd82+1024];
	ld.global.f64 	%fd87, [%rd83+-2048];
	sub.f64 	%fd88, %fd86, %fd87;
	sub.f64 	%fd89, %fd87, %fd86;
	setp.lt.f64 	%p48, %fd88, %fd89;
	selp.f64 	%fd90, %fd89, %fd88, %p48;
	st.global.f64 	[%rd84+-2048], %fd90;
	ld.global.f64 	%fd91, [%rd82+2048];
	ld.global.f64 	%fd92, [%rd83+-1024];
	sub.f64 	%fd93, %fd91, %fd92;
	sub.f64 	%fd94, %fd92, %fd91;
	setp.lt.f64 	%p49, %fd93, %fd94;
	selp.f64 	%fd95, %fd94, %fd93, %p49;
	st.global.f64 	[%rd84+-1024], %fd95;
	ld.global.f64 	%fd96, [%rd82+3072];
	ld.global.f64 	%fd97, [%rd83];
	sub.f64 	%fd98, %fd96, %fd97;
	sub.f64 	%fd99, %fd97, %fd96;
	setp.lt.f64 	%p50, %fd98, %fd99;
	selp.f64 	%fd100, %fd99, %fd98, %p50;
	st.global.f64 	[%rd84], %fd100;
	ld.global.f64 	%fd101, [%rd82+4096];
	ld.global.f64 	%fd102, [%rd83+1024];
	sub.f64 	%fd103, %fd101, %fd102;
	sub.f64 	%fd104, %fd102, %fd101;
	setp.lt.f64 	%p51, %fd103, %fd104;
	selp.f64 	%fd105, %fd104, %fd103, %p51;
	st.global.f64 	[%rd84+1024], %fd105;
	ld.global.f64 	%fd106, [%rd82+5120];
	ld.global.f64 	%fd107, [%rd83+2048];
	sub.f64 	%fd108, %fd106, %fd107;
	sub.f64 	%fd109, %fd107, %fd106;
	setp.lt.f64 	%p52, %fd108, %fd109;
	selp.f64 	%fd110, %fd109, %fd108, %p52;
	st.global.f64 	[%rd84+2048], %fd110;
	ld.global.f64 	%fd111, [%rd82+6144];
	ld.global.f64 	%fd112, [%rd83+3072];
	sub.f64 	%fd113, %fd111, %fd112;
	sub.f64 	%fd114, %fd112, %fd111;
	setp.lt.f64 	%p53, %fd113, %fd114;
	selp.f64 	%fd115, %fd114, %fd113, %p53;
	st.global.f64 	[%rd84+3072], %fd115;
	add.s32 	%r72, %r72, 8;
	add.s64 	%rd106, %rd106, 8192;
	add.s32 	%r71, %r71, 1024;
	setp.eq.s32 	%p54, %r72, 0;
	@%p54 bra 	$L__BB12_51;
	bra.uni 	$L__BB12_50;
$L__BB12_51:
	and.b32  	%r23, %r42, 7;
	setp.eq.s32 	%p55, %r23, 0;
	@%p55 bra 	$L__BB12_59;
	and.b32  	%r24, %r42, 3;
	setp.lt.u32 	%p56, %r23, 4;
	@%p56 bra 	$L__BB12_54;
	shl.b32 	%r62, %r75, 7;
	add.s32 	%r63, %r62, %r4;
	mul.wide.s32 	%rd92, %r63, 8;
	add.s64 	%rd93, %rd13, %rd92;
	add.s64 	%rd94, %rd14, %rd92;
	ld.global.f64 	%fd116, [%rd93];
	ld.global.f64 	%fd117, [%rd94];
	sub.f64 	%fd118, %fd116, %fd117;
	sub.f64 	%fd119, %fd117, %fd116;
	setp.lt.f64 	%p57, %fd118, %fd119;
	selp.f64 	%fd120, %fd119, %fd118, %p57;
	add.s64 	%rd95, %rd15, %rd92;
	st.global.f64 	[%rd95], %fd120;
	ld.global.f64 	%fd121, [%rd93+1024];
	ld.global.f64 	%fd122, [%rd94+1024];
	sub.f64 	%fd123, %fd121, %fd122;
	sub.f64 	%fd124, %fd122, %fd121;
	setp.lt.f64 	%p58, %fd123, %fd124;
	selp.f64 	%fd125, %fd124, %fd123, %p58;
	st.global.f64 	[%rd95+1024], %fd125;
	ld.global.f64 	%fd126, [%rd93+2048];
	ld.global.f64 	%fd127, [%rd94+2048];
	sub.f64 	%fd128, %fd126, %fd127;
	sub.f64 	%fd129, %fd127, %fd126;
	setp.lt.f64 	%p59, %fd128, %fd129;
	selp.f64 	%fd130, %fd129, %fd128, %p59;
	st.global.f64 	[%rd95+2048], %fd130;
	ld.global.f64 	%fd131, [%rd93+3072];
	ld.global.f64 	%fd132, [%rd94+3072];
	sub.f64 	%fd133, %fd131, %fd132;
	sub.f64 	%fd134, %fd132, %fd131;
	setp.lt.f64 	%p60, %fd133, %fd134;
	selp.f64 	%fd135, %fd134, %fd133, %p60;
	st.global.f64 	[%rd95+3072], %fd135;
	add.s32 	%r75, %r75, 4;
$L__BB12_54:
	setp.eq.s32 	%p61, %r24, 0;
	@%p61 bra 	$L__BB12_59;
	setp.eq.s32 	%p62, %r24, 1;
	@%p62 bra 	$L__BB12_57;
	shl.b32 	%r64, %r75, 7;
	add.s32 	%r65, %r64, %r4;
	mul.wide.s32 	%rd96, %r65, 8;
	add.s64 	%rd97, %rd13, %rd96;
	add.s64 	%rd98, %rd14, %rd96;
	ld.global.f64 	%fd136, [%rd97];
	ld.global.f64 	%fd137, [%rd98];
	sub.f64 	%fd138, %fd136, %fd137;
	sub.f64 	%fd139, %fd137, %fd136;
	setp.lt.f64 	%p63, %fd138, %fd139;
	selp.f64 	%fd140, %fd139, %fd138, %p63;
	add.s64 	%rd99, %rd15, %rd96;
	st.global.f64 	[%rd99], %fd140;
	ld.global.f64 	%fd141, [%rd97+1024];
	ld.global.f64 	%fd142, [%rd98+1024];
	sub.f64 	%fd143, %fd141, %fd142;
	sub.f64 	%fd144, %fd142, %fd141;
	setp.lt.f64 	%p64, %fd143, %fd144;
	selp.f64 	%fd145, %fd144, %fd143, %p64;
	st.global.f64 	[%rd99+1024], %fd145;
	add.s32 	%r75, %r75, 2;
$L__BB12_57:
	and.b32  	%r66, %r42, 1;
	setp.eq.b32 	%p65, %r66, 1;
	not.pred 	%p66, %p65;
	@%p66 bra 	$L__BB12_59;
	shl.b32 	%r67, %r75, 7;
	add.s32 	%r68, %r67, %r4;
	mul.wide.s32 	%rd100, %r68, 8;
	add.s64 	%rd101, %rd13, %rd100;
	add.s64 	%rd102, %rd14, %rd100;
	ld.global.f64 	%fd146, [%rd101];
	ld.global.f64 	%fd147, [%rd102];
	sub.f64 	%fd148, %fd146, %fd147;
	sub.f64 	%fd149, %fd147, %fd146;
	setp.lt.f64 	%p67, %fd148, %fd149;
	selp.f64 	%fd150, %fd149, %fd148, %p67;
	add.s64 	%rd103, %rd15, %rd100;
	st.global.f64 	[%rd103], %fd150;
$L__BB12_59:
	ret;

}
	// .globl	_ZN3cub18CUB_300001_SM_10006detail9transform16transform_kernelINS2_10policy_hubILb1EN4cuda3std3__45tupleIJN6thrust24THRUST_300001_SM_1000_NS6detail15normal_iteratorINSA_10device_ptrIdEEEEEEEE10policy1000Ei11abs_functorIdESF_JPdEEEvT0_iT1_T2_DpNS2_10kernel_argIT3_EE
.visible .entry _ZN3cub18CUB_300001_SM_10006detail9transform16transform_kernelINS2_10policy_hubILb1EN4cuda3std3__45tupleIJN6thrust24THRUST_300001_SM_1000_NS6detail15normal_iteratorINSA_10device_ptrIdEEEEEEEE10policy1000Ei11abs_functorIdESF_JPdEEEvT0_iT1_T2_DpNS2_10kernel_argIT3_EE(
	.param .u32 _ZN3cub18CUB_300001_SM_10006detail9transform16transform_kernelINS2_10policy_hubILb1EN4cuda3std3__45tupleIJN6thrust24THRUST_300001_SM_1000_NS6detail15normal_iteratorINSA_10device_ptrIdEEEEEEEE10policy1000Ei11abs_functorIdESF_JPdEEEvT0_iT1_T2_DpNS2_10kernel_argIT3_EE_param_0,
	.param .u32 _ZN3cub18CUB_300001_SM_10006detail9transform16transform_kernelINS2_10policy_hubILb1EN4cuda3std3__45tupleIJN6thrust24THRUST_300001_SM_1000_NS6detail15normal_iteratorINSA_10device_ptrIdEEEEEEEE10policy1000Ei11abs_functorIdESF_JPdEEEvT0_iT1_T2_DpNS2_10kernel_argIT3_EE_param_1,
	.param .align 1 .b8 _ZN3cub18CUB_300001_SM_10006detail9transform16transform_kernelINS2_10policy_hubILb1EN4cuda3std3__45tupleIJN6thrust24THRUST_300001_SM_1000_NS6detail15normal_iteratorINSA_10device_ptrIdEEEEEEEE10policy1000Ei11abs_functorIdESF_JPdEEEvT0_iT1_T2_DpNS2_10kernel_argIT3_EE_param_2[1],
	.param .align 8 .b8 _ZN3cub18CUB_300001_SM_10006detail9transform16transform_kernelINS2_10policy_hubILb1EN4cuda3std3__45tupleIJN6thrust24THRUST_300001_SM_1000_NS6detail15normal_iteratorINSA_10device_ptrIdEEEEEEEE10policy1000Ei11abs_functorIdESF_JPdEEEvT0_iT1_T2_DpNS2_10kernel_argIT3_EE_param_3[8],
	.param .align 8 .b8 _ZN3cub18CUB_300001_SM_10006detail9transform16transform_kernelINS2_10policy_hubILb1EN4cuda3std3__45tupleIJN6thrust24THRUST_300001_SM_1000_NS6detail15normal_iteratorINSA_10device_ptrIdEEEEEEEE10policy1000Ei11abs_functorIdESF_JPdEEEvT0_iT1_T2_DpNS2_10kernel_argIT3_EE_param_4[16]
)
.maxntid 128
{
	.reg .pred 	%p<81>;
	.reg .b32 	%r<84>;
	.reg .b64 	%rd<65>;
	.reg .b64 	%fd<133>;

	ld.param.u32 	%r50, [_ZN3cub18CUB_300001_SM_10006detail9transform16transform_kernelINS2_10policy_hubILb1EN4cuda3std3__45tupleIJN6thrust24THRUST_300001_SM_1000_NS6detail15normal_iteratorINSA_10device_ptrIdEEEEEEEE10policy1000Ei11abs_functorIdESF_JPdEEEvT0_iT1_T2_DpNS2_10kernel_argIT3_EE_param_0];
	ld.param.u64 	%rd15, [_ZN3cub18CUB_300001_SM_10006detail9transform16transform_kernelINS2_10policy_hubILb1EN4cuda3std3__45tupleIJN6thrust24THRUST_300001_SM_1000_NS6detail15normal_iteratorINSA_10device_ptrIdEEEEEEEE10policy1000Ei11abs_functorIdESF_JPdEEEvT0_iT1_T2_DpNS2_10kernel_argIT3_EE_param_4];
	ld.param.u64 	%rd16, [_ZN3cub18CUB_300001_SM_10006detail9transform16transform_kernelINS2_10policy_hubILb1EN4cuda3std3__45tupleIJN6thrust24THRUST_300001_SM_1000_NS6detail15normal_iteratorINSA_10device_ptrIdEEEEEEEE10policy1000Ei11abs_functorIdESF_JPdEEEvT0_iT1_T2_DpNS2_10kernel_argIT3_EE_param_3];
	ld.param.u32 	%r49, [_ZN3cub18CUB_300001_SM_10006detail9transform16transform_kernelINS2_10policy_hubILb1EN4cuda3std3__45tupleIJN6thrust24THRUST_300001_SM_1000_NS6detail15normal_iteratorINSA_10device_ptrIdEEEEEEEE10policy1000Ei11abs_functorIdESF_JPdEEEvT0_iT1_T2_DpNS2_10kernel_argIT3_EE_param_1];
	cvta.to.global.u64 	%rd1, %rd16;
	cvta.to.global.u64 	%rd2, %rd15;
	shl.b32 	%r1, %r49, 7;
	mov.u32 	%r51, %ctaid.x;
	mul.lo.s32 	%r2, %r1, %r51;
	sub.s32 	%r3, %r50, %r2;
	min.s32 	%r4, %r1, %r3;
	shl.b32 	%r5, %r4, 3;
	mov.u32 	%r6, %tid.x;
	shl.b32 	%r72, %r6, 7;
	setp.ge.s32 	%p1, %r72, %r5;
	@%p1 bra 	$L__BB13_3;
	mul.wide.u32 	%rd17, %r6, 128;
	add.s64 	%rd18, %rd2, %rd17;
	mul.wide.s32 	%rd19, %r2, 8;
	add.s64 	%rd63, %rd18, %rd19;
$L__BB13_2:
	.pragma "nounroll";
	// begin inline asm
	prefetch.global.L2 [%rd63];
	// end inline asm
	add.s32 	%r72, %r72, 16384;
	add.s64 	%rd63, %rd63, 16384;
	setp.lt.s32 	%p2, %r72, %r5;
	@%p2 bra 	$L__BB13_2;
$L__BB13_3:
	mul.wide.s32 	%rd21, %r2, 8;
	add.s64 	%rd6, %rd2, %rd21;
	add.s64 	%rd7, %rd1, %rd21;
	setp.gt.s32 	%p3, %r1, %r3;
	@%p3 bra 	$L__BB13_17;
	setp.lt.s32 	%p4, %r49, 1;
	@%p4 bra 	$L__BB13_58;
	and.b32  	%r10, %r49, 15;
	setp.lt.u32 	%p5, %r49, 16;
	mov.b32 	%r79, 0;
	@%p5 bra 	$L__BB13_8;
	and.b32  	%r79, %r49, 2147483632;
	neg.s32 	%r74, %r79;
	add.s32 	%r73, %r6, 1152;
	mul.wide.u32 	%rd64, %r6, 8;
$L__BB13_7:
	.pragma "nounroll";
	mul.wide.s32 	%rd22, %r73, 8;
	add.s64 	%rd23, %rd22, 3072;
	add.s64 	%rd24, %rd6, %rd64;
	ld.global.f64 	%fd1, [%rd24];
	neg.f64 	%fd2, %fd1;
	setp.lt.f64 	%p6, %fd1, 0d0000000000000000;
	selp.f64 	%fd3, %fd2, %fd1, %p6;
	add.s64 	%rd25, %rd7, %rd64;
	st.global.f64 	[%rd25], %fd3;
	ld.global.f64 	%fd4, [%rd24+1024];
	neg.f64 	%fd5, %fd4;
	setp.lt.f64 	%p7, %fd4, 0d0000000000000000;
	selp.f64 	%fd6, %fd5, %fd4, %p7;
	st.global.f64 	[%rd25+1024], %fd6;
	ld.global.f64 	%fd7, [%rd24+2048];
	neg.f64 	%fd8, %fd7;
	setp.lt.f64 	%p8, %fd7, 0d0000000000000000;
	selp.f64 	%fd9, %fd8, %fd7, %p8;
	st.global.f64 	[%rd25+2048], %fd9;
	ld.global.f64 	%fd10, [%rd24+3072];
	neg.f64 	%fd11, %fd10;
	setp.lt.f64 	%p9, %fd10, 0d0000000000000000;
	selp.f64 	%fd12, %fd11, %fd10, %p9;
	st.global.f64 	[%rd25+3072], %fd12;
	ld.global.f64 	%fd13, [%rd24+4096];
	neg.f64 	%fd14, %fd13;
	setp.lt.f64 	%p10, %fd13, 0d0000000000000000;
	selp.f64 	%fd15, %fd14, %fd13, %p10;
	st.global.f64 	[%rd25+4096], %fd15;
	ld.global.f64 	%fd16, [%rd24+5120];
	neg.f64 	%fd17, %fd16;
	setp.lt.f64 	%p11, %fd16, 0d0000000000000000;
	selp.f64 	%fd18, %fd17, %fd16, %p11;
	st.global.f64 	[%rd25+5120], %fd18;
	ld.global.f64 	%fd19, [%rd24+6144];
	neg.f64 	%fd20, %fd19;
	setp.lt.f64 	%p12, %fd19, 0d0000000000000000;
	selp.f64 	%fd21, %fd20, %fd19, %p12;
	st.global.f64 	[%rd25+6144], %fd21;
	ld.global.f64 	%fd22, [%rd24+7168];
	neg.f64 	%fd23, %fd22;
	setp.lt.f64 	%p13, %fd22, 0d0000000000000000;
	selp.f64 	%fd24, %fd23, %fd22, %p13;
	st.global.f64 	[%rd25+7168], %fd24;
	ld.global.f64 	%fd25, [%rd24+8192];
	neg.f64 	%fd26, %fd25;
	setp.lt.f64 	%p14, %fd25, 0d0000000000000000;
	selp.f64 	%fd27, %fd26, %fd25, %p14;
	st.global.f64 	[%rd25+8192], %fd27;
	add.s64 	%rd26, %rd6, %rd23;
	ld.global.f64 	%fd28, [%rd26+-3072];
	neg.f64 	%fd29, %fd28;
	setp.lt.f64 	%p15, %fd28, 0d0000000000000000;
	selp.f64 	%fd30, %fd29, %fd28, %p15;
	add.s64 	%rd27, %rd7, %rd23;
	st.global.f64 	[%rd27+-3072], %fd30;
	ld.global.f64 	%fd31, [%rd26+-2048];
	neg.f64 	%fd32, %fd31;
	setp.lt.f64 	%p16, %fd31, 0d0000000000000000;
	selp.f64 	%fd33, %fd32, %fd31, %p16;
	st.global.f64 	[%rd27+-2048], %fd33;
	ld.global.f64 	%fd34, [%rd26+-1024];
	neg.f64 	%fd35, %fd34;
	setp.lt.f64 	%p17, %fd34, 0d0000000000000000;
	selp.f64 	%fd36, %fd35, %fd34, %p17;
	st.global.f64 	[%rd27+-1024], %fd36;
	ld.global.f64 	%fd37, [%rd26];
	neg.f64 	%fd38, %fd37;
	setp.lt.f64 	%p18, %fd37, 0d0000000000000000;
	selp.f64 	%fd39, %fd38, %fd37, %p18;
	st.global.f64 	[%rd27], %fd39;
	ld.global.f64 	%fd40, [%rd26+1024];
	neg.f64 	%fd41, %fd40;
	setp.lt.f64 	%p19, %fd40, 0d0000000000000000;
	selp.f64 	%fd42, %fd41, %fd40, %p19;
	st.global.f64 	[%rd27+1024], %fd42;
	ld.global.f64 	%fd43, [%rd26+2048];
	neg.f64 	%fd44, %fd43;
	setp.lt.f64 	%p20, %fd43, 0d0000000000000000;
	selp.f64 	%fd45, %fd44, %fd43, %p20;
	st.global.f64 	[%rd27+2048], %fd45;
	ld.global.f64 	%fd46, [%rd26+3072];
	neg.f64 	%fd47, %fd46;
	setp.lt.f64 	%p21, %fd46, 0d0000000000000000;
	selp.f64 	%fd48, %fd47, %fd46, %p21;
	st.global.f64 	[%rd27+3072], %fd48;
	add.s32 	%r74, %r74, 16;
	add.s32 	%r73, %r73, 2048;
	add.s64 	%rd64, %rd64, 16384;
	setp.eq.s32 	%p22, %r74, 0;
	@%p22 bra 	$L__BB13_8;
	bra.uni 	$L__BB13_7;
$L__BB13_8:
	setp.eq.s32 	%p23, %r10, 0;
	@%p23 bra 	$L__BB13_58;
	and.b32  	%r37, %r49, 7;
	setp.lt.u32 	%p24, %r10, 8;
	@%p24 bra 	$L__BB13_11;
	shl.b32 	%r53, %r79, 7;
	add.s32 	%r54, %r53, %r6;
	mul.wide.s32 	%rd28, %r54, 8;
	add.s64 	%rd29, %rd6, %rd28;
	ld.global.f64 	%fd49, [%rd29];
	neg.f64 	%fd50, %fd49;
	setp.lt.f64 	%p25, %fd49, 0d0000000000000000;
	selp.f64 	%fd51, %fd50, %fd49, %p25;
	add.s64 	%rd30, %rd7, %rd28;
	st.global.f64 	[%rd30], %fd51;
	ld.global.f64 	%fd52, [%rd29+1024];
	neg.f64 	%fd53, %fd52;
	setp.lt.f64 	%p26, %fd52, 0d0000000000000000;
	selp.f64 	%fd54, %fd53, %fd52, %p26;
	st.global.f64 	[%rd30+1024], %fd54;
	ld.global.f64 	%fd55, [%rd29+2048];
	neg.f64 	%fd56, %fd55;
	setp.lt.f64 	%p27, %fd55, 0d0000000000000000;
	selp.f64 	%fd57, %fd56, %fd55, %p27;
	st.global.f64 	[%rd30+2048], %fd57;
	ld.global.f64 	%fd58, [%rd29+3072];
	neg.f64 	%fd59, %fd58;
	setp.lt.f64 	%p28, %fd58, 0d0000000000000000;
	selp.f64 	%fd60, %fd59, %fd58, %p28;
	st.global.f64 	[%rd30+3072], %fd60;
	ld.global.f64 	%fd61, [%rd29+4096];
	neg.f64 	%fd62, %fd61;
	setp.lt.f64 	%p29, %fd61, 0d0000000000000000;
	selp.f64 	%fd63, %fd62, %fd61, %p29;
	st.global.f64 	[%rd30+4096], %fd63;
	ld.global.f64 	%fd64, [%rd29+5120];
	neg.f64 	%fd65, %fd64;
	setp.lt.f64 	%p30, %fd64, 0d0000000000000000;
	selp.f64 	%fd66, %fd65, %fd64, %p30;
	st.global.f64 	[%rd30+5120], %fd66;
	ld.global.f64 	%fd67, [%rd29+6144];
	neg.f64 	%fd68, %fd67;
	setp.lt.f64 	%p31, %fd67, 0d0000000000000000;
	selp.f64 	%fd69, %fd68, %fd67, %p31;
	st.global.f64 	[%rd30+6144], %fd69;
	ld.global.f64 	%fd70, [%rd29+7168];
	neg.f64 	%fd71, %fd70;
	setp.lt.f64 	%p32, %fd70, 0d0000000000000000;
	selp.f64 	%fd72, %fd71, %fd70, %p32;
	st.global.f64 	[%rd30+7168], %fd72;
	add.s32 	%r79, %r79, 8;
$L__BB13_11:
	setp.eq.s32 	%p33, %r37, 0;
	@%p33 bra 	$L__BB13_58;
	and.b32  	%r40, %r49, 3;
	setp.lt.u32 	%p34, %r37, 4;
	@%p34 bra 	$L__BB13_14;
	shl.b32 	%r55, %r79, 7;
	add.s32 	%r56, %r55, %r6;
	mul.wide.s32 	%rd31, %r56, 8;
	add.s64 	%rd32, %rd6, %rd31;
	ld.global.f64 	%fd73, [%rd32];
	neg.f64 	%fd74, %fd73;
	setp.lt.f64 	%p35, %fd73, 0d0000000000000000;
	selp.f64 	%fd75, %fd74, %fd73, %p35;
	add.s64 	%rd33, %rd7, %rd31;
	st.global.f64 	[%rd33], %fd75;
	ld.global.f64 	%fd76, [%rd32+1024];
	neg.f64 	%fd77, %fd76;
	setp.lt.f64 	%p36, %fd76, 0d0000000000000000;
	selp.f64 	%fd78, %fd77, %fd76, %p36;
	st.global.f64 	[%rd33+1024], %fd78;
	ld.global.f64 	%fd79, [%rd32+2048];
	neg.f64 	%fd80, %fd79;
	setp.lt.f64 	%p37, %fd79, 0d0000000000000000;
	selp.f64 	%fd81, %fd80, %fd79, %p37;
	st.global.f64 	[%rd33+2048], %fd81;
	ld.global.f64 	%fd82, [%rd32+3072];
	neg.f64 	%fd83, %fd82;
	setp.lt.f64 	%p38, %fd82, 0d0000000000000000;
	selp.f64 	%fd84, %fd83, %fd82, %p38;
	st.global.f64 	[%rd33+3072], %fd84;
	add.s32 	%r79, %r79, 4;
$L__BB13_14:
	setp.eq.s32 	%p39, %r40, 0;
	@%p39 bra 	$L__BB13_58;
	shl.b32 	%r57, %r79, 7;
	add.s32 	%r83, %r6, %r57;
	neg.s32 	%r82, %r40;
$L__BB13_16:
	.pragma "nounroll";
	mul.wide.s32 	%rd35, %r83, 8;
	add.s64 	%rd36, %rd7, %rd35;
	add.s64 	%rd37, %rd6, %rd35;
	ld.global.f64 	%fd85, [%rd37];
	neg.f64 	%fd86, %fd85;
	setp.lt.f64 	%p40, %fd85, 0d0000000000000000;
	selp.f64 	%fd87, %fd86, %fd85, %p40;
	st.global.f64 	[%rd36], %fd87;
	add.s32 	%r83, %r83, 128;
	add.s32 	%r82, %r82, 1;
	setp.ne.s32 	%p41, %r82, 0;
	@%p41 bra 	$L__BB13_16;
	bra.uni 	$L__BB13_58;
$L__BB13_17:
	setp.lt.s32 	%p42, %r49, 1;
	@%p42 bra 	$L__BB13_58;
	and.b32  	%r14, %r49, 7;
	setp.lt.u32 	%p43, %r49, 8;
	mov.b32 	%r76, 0;
	@%p43 bra 	$L__BB13_37;
	and.b32  	%r76, %r49, 2147483640;
	mov.b32 	%r75, 0;
$L__BB13_20:
	.pragma "nounroll";
	shl.b32 	%r60, %r75, 7;
	add.s32 	%r21, %r60, %r6;
	setp.ge.s32 	%p44, %r21, %r4;
	@%p44 bra 	$L__BB13_22;
	mul.wide.u32 	%rd38, %r21, 8;
	add.s64 	%rd39, %rd6, %rd38;
	ld.global.f64 	%fd88, [%rd39];
	neg.f64 	%fd89, %fd88;
	setp.lt.f64 	%p45, %fd88, 0d0000000000000000;
	selp.f64 	%fd90, %fd89, %fd88, %p45;
	add.s64 	%rd40, %rd7, %rd38;
	st.global.f64 	[%rd40], %fd90;
$L__BB13_22:
	add.s32 	%r61, %r21, 128;
	setp.ge.s32 	%p46, %r61, %r4;
	mul.wide.s32 	%rd41, %r61, 8;
	add.s64 	%rd11, %rd6, %rd41;
	add.s64 	%rd12, %rd7, %rd41;
	@%p46 bra 	$L__BB13_24;
	ld.global.f64 	%fd91, [%rd11];
	neg.f64 	%fd92, %fd91;
	setp.lt.f64 	%p47, %fd91, 0d0000000000000000;
	selp.f64 	%fd93, %fd92, %fd91, %p47;
	st.global.f64 	[%rd12], %fd93;
$L__BB13_24:
	add.s32 	%r62, %r21, 256;
	setp.ge.s32 	%p48, %r62, %r4;
	@%p48 bra 	$L__BB13_26;
	ld.global.f64 	%fd94, [%rd11+1024];
	neg.f64 	%fd95, %fd94;
	setp.lt.f64 	%p49, %fd94, 0d0000000000000000;
	selp.f64 	%fd96, %fd95, %fd94, %p49;
	st.global.f64 	[%rd12+1024], %fd96;
$L__BB13_26:
	add.s32 	%r63, %r21, 384;
	setp.ge.s32 	%p50, %r63, %r4;
	@%p50 bra 	$L__BB13_28;
	ld.global.f64 	%fd97, [%rd11+2048];
	neg.f64 	%fd98, %fd97;
	setp.lt.f64 	%p51, %fd97, 0d0000000000000000;
	selp.f64 	%fd99, %fd98, %fd97, %p51;
	st.global.f64 	[%rd12+2048], %fd99;
$L__BB13_28:
	add.s32 	%r64, %r21, 512;
	setp.ge.s32 	%p52, %r64, %r4;
	@%p52 bra 	$L__BB13_30;
	ld.global.f64 	%fd100, [%rd11+3072];
	neg.f64 	%fd101, %fd100;
	setp.lt.f64 	%p53, %fd100, 0d0000000000000000;
	selp.f64 	%fd102, %fd101, %fd100, %p53;
	st.global.f64 	[%rd12+3072], %fd102;
$L__BB13_30:
	add.s32 	%r65, %r21, 640;
	setp.ge.s32 	%p54, %r65, %r4;
	@%p54 bra 	$L__BB13_32;
	ld.global.f64 	%fd103, [%rd11+4096];
	neg.f64 	%fd104, %fd103;
	setp.lt.f64 	%p55, %fd103, 0d0000000000000000;
	selp.f64 	%fd105, %fd104, %fd103, %p55;
	st.global.f64 	[%rd12+4096], %fd105;
$L__BB13_32:
	add.s32 	%r66, %r21, 768;
	setp.ge.s32 	%p56, %r66, %r4;
	@%p56 bra 	$L__BB13_34;
	ld.global.f64 	%fd106, [%rd11+5120];
	neg.f64 	%fd107, %fd106;
	setp.lt.f64 	%p57, %fd106, 0d0000000000000000;
	selp.f64 	%fd108, %fd107, %fd106, %p57;
	st.global.f64 	[%rd12+5120], %fd108;
$L__BB13_34:
	add.s32 	%r67, %r21, 896;
	setp.ge.s32 	%p58, %r67, %r4;
	@%p58 bra 	$L__BB13_36;
	ld.global.f64 	%fd109, [%rd11+6144];
	neg.f64 	%fd110, %fd109;
	setp.lt.f64 	%p59, %fd109, 0d0000000000000000;
	selp.f64 	%fd111, %fd110, %fd109, %p59;
	st.global.f64 	[%rd12+6144], %fd111;
$L__BB13_36:
	add.s32 	%r75, %r75, 8;
	setp.ne.s32 	%p60, %r75, %r76;
	@%p60 bra 	$L__BB13_20;
$L__BB13_37:
	setp.eq.s32 	%p61, %r14, 0;
	@%p61 bra 	$L__BB13_58;
	and.b32  	%r24, %r49, 3;
	setp.lt.u32 	%p62, %r14, 4;
	@%p62 bra 	$L__BB13_48;
	shl.b32 	%r68, %r76, 7;
	add.s32 	%r25, %r68, %r6;
	setp.ge.s32 	%p63, %r25, %r4;
	@%p63 bra 	$L__BB13_41;
	mul.wide.s32 	%rd42, %r25, 8;
	add.s64 	%rd43, %rd6, %rd42;
	ld.global.f64 	%fd112, [%rd43];
	neg.f64 	%fd113, %fd112;
	setp.lt.f64 	%p64, %fd112, 0d0000000000000000;
	selp.f64 	%fd114, %fd113, %fd112, %p64;
	add.s64 	%rd44, %rd7, %rd42;
	st.global.f64 	[%rd44], %fd114;
$L__BB13_41:
	add.s32 	%r26, %r25, 128;
	setp.ge.s32 	%p65, %r26, %r4;
	@%p65 bra 	$L__BB13_43;
	mul.wide.s32 	%rd45, %r26, 8;
	add.s64 	%rd46, %rd6, %rd45;
	ld.global.f64 	%fd115, [%rd46];
	neg.f64 	%fd116, %fd115;
	setp.lt.f64 	%p66, %fd115, 0d0000000000000000;
	selp.f64 	%fd117, %fd116, %fd115, %p66;
	add.s64 	%rd47, %rd7, %rd45;
	st.global.f64 	[%rd47], %fd117;
$L__BB13_43:
	add.s32 	%r27, %r25, 256;
	setp.ge.s32 	%p67, %r27, %r4;
	@%p67 bra 	$L__BB13_45;
	mul.wide.s32 	%rd48, %r27, 8;
	add.s64 	%rd49, %rd6, %rd48;
	ld.global.f64 	%fd118, [%rd49];
	neg.f64 	%fd119, %fd118;
	setp.lt.f64 	%p68, %fd118, 0d0000000000000000;
	selp.f64 	%fd120, %fd119, %fd118, %p68;
	add.s64 	%rd50, %rd7, %rd48;
	st.global.f64 	[%rd50], %fd120;
$L__BB13_45:
	add.s32 	%r28, %r25, 384;
	setp.ge.s32 	%p69, %r28, %r4;
	@%p69 bra 	$L__BB13_47;
	mul.wide.s32 	%rd51, %r28, 8;
	add.s64 	%rd52, %rd6, %rd51;
	ld.global.f64 	%fd121, [%rd52];
	neg.f64 	%fd122, %fd121;
	setp.lt.f64 	%p70, %fd121, 0d0000000000000000;
	selp.f64 	%fd123, %fd122, %fd121, %p70;
	add.s64 	%rd53, %rd7, %rd51;
	st.global.f64 	[%rd53], %fd123;
$L__BB13_47:
	add.s32 	%r76, %r76, 4;
$L__BB13_48:
	setp.eq.s32 	%p71, %r24, 0;
	@%p71 bra 	$L__BB13_58;
	setp.eq.s32 	%p72, %r24, 1;
	@%p72 bra 	$L__BB13_55;
	shl.b32 	%r69, %r76, 7;
	add.s32 	%r31, %r69, %r6;
	setp.ge.s32 	%p73, %r31, %r4;
	@%p73 bra 	$L__BB13_52;
	mul.wide.s32 	%rd54, %r31, 8;
	add.s64 	%rd55, %rd6, %rd54;
	ld.global.f64 	%fd124, [%rd55];
	neg.f64 	%fd125, %fd124;
	setp.lt.f64 	%p74, %fd124, 0d0000000000000000;
	selp.f64 	%fd126, %fd125, %fd124, %p74;
	add.s64 	%rd56, %rd7, %rd54;
	st.global.f64 	[%rd56], %fd126;
$L__BB13_52:
	add.s32 	%r32, %r31, 128;
	setp.ge.s32 	%p75, %r32, %r4;
	@%p75 bra 	$L__BB13_54;
	mul.wide.s32 	%rd57, %r32, 8;
	add.s64 	%rd58, %rd6, %rd57;
	ld.global.f64 	%fd127, [%rd58];
	neg.f64 	%fd128, %fd127;
	setp.lt.f64 	%p76, %fd127, 0d0000000000000000;
	selp.f64 	%fd129, %fd128, %fd127, %p76;
	add.s64 	%rd59, %rd7, %rd57;
	st.global.f64 	[%rd59], %fd129;
$L__BB13_54:
	add.s32 	%r76, %r76, 2;
$L__BB13_55:
	and.b32  	%r70, %r49, 1;
	setp.eq.b32 	%p77, %r70, 1;
	not.pred 	%p78, %p77;
	@%p78 bra 	$L__BB13_58;
	shl.b32 	%r71, %r76, 7;
	add.s32 	%r35, %r71, %r6;
	setp.ge.s32 	%p79, %r35, %r4;
	@%p79 bra 	$L__BB13_58;
	mul.wide.s32 	%rd60, %r35, 8;
	add.s64 	%rd61, %rd6, %rd60;
	ld.global.f64 	%fd130, [%rd61];
	neg.f64 	%fd131, %fd130;
	setp.lt.f64 	%p80, %fd130, 0d0000000000000000;
	selp.f64 	%fd132, %fd131, %fd130, %p80;
	add.s64 	%rd62, %rd7, %rd60;
	st.global.f64 	[%rd62], %fd132;
$L__BB13_58:
	ret;

}
	// .globl	_ZN3cub18CUB_300001_SM_10006detail9transform16transform_kernelINS2_10policy_hubILb1EN4cuda3std3__45tupleIJN6thrust24THRUST_300001_SM_1000_NS6detail15normal_iteratorINSA_10device_ptrIdEEEEEEEE10policy1000El11abs_functorIdESF_JPdEEEvT0_iT1_T2_DpNS2_10kernel_argIT3_EE
.visible .entry _ZN3cub18CUB_300001_SM_10006detail9transform16transform_kernelINS2_10policy_hubILb1EN4cuda3std3__45tupleIJN6thrust24THRUST_300001_SM_1000_NS6detail15normal_iteratorINSA_10device_ptrIdEEEEEEEE10policy1000El11abs_functorIdESF_JPdEEEvT0_iT1_T2_DpNS2_10kernel_argIT3_EE(
	.param .u64 _ZN3cub18CUB_300001_SM_10006detail9transform16transform_kernelINS2_10policy_hubILb1EN4cuda3std3__45tupleIJN6thrust24THRUST_300001_SM_1000_NS6detail15normal_iteratorINSA_10device_ptrIdEEEEEEEE10policy1000El11abs_functorIdESF_JPdEEEvT0_iT1_T2_DpNS2_10kernel_argIT3_EE_param_0,
	.param .u32 _ZN3cub18CUB_300001_SM_10006detail9transform16transform_kernelINS2_10policy_hubILb1EN4cuda3std3__45tupleIJN6thrust24THRUST_300001_SM_1000_NS6detail15normal_iteratorINSA_10device_ptrIdEEEEEEEE10policy1000El11abs_functorIdESF_JPdEEEvT0_iT1_T2_DpNS2_10kernel_argIT3_EE_param_1,
	.param .align 1 .b8 _ZN3cub18CUB_300001_SM_10006detail9transform16transform_kernelINS2_10policy_hubILb1EN4cuda3std3__45tupleIJN6thrust24THRUST_300001_SM_1000_NS6detail15normal_iteratorINSA_10device_ptrIdEEEEEEEE10policy1000El11abs_functorIdESF_JPdEEEvT0_iT1_T2_DpNS2_10kernel_argIT3_EE_param_2[1],
	.param .align 8 .b8 _ZN3cub18CUB_300001_SM_10006detail9transform16transform_kernelINS2_10policy_hubILb1EN4cuda3std3__45tupleIJN6thrust24THRUST_300001_SM_1000_NS6detail15normal_iteratorINSA_10device_ptrIdEEEEEEEE10policy1000El11abs_functorIdESF_JPdEEEvT0_iT1_T2_DpNS2_10kernel_argIT3_EE_param_3[8],
	.param .align 8 .b8 _ZN3cub18CUB_300001_SM_10006detail9transform16transform_kernelINS2_10policy_hubILb1EN4cuda3std3__45tupleIJN6thrust24THRUST_300001_SM_1000_NS6detail15normal_iteratorINSA_10device_ptrIdEEEEEEEE10policy1000El11abs_functorIdESF_JPdEEEvT0_iT1_T2_DpNS2_10kernel_argIT3_EE_param_4[16]
)
.maxntid 128
{
	.reg .pred 	%p<81>;
	.reg .b32 	%r<81>;
	.reg .b64 	%rd<71>;
	.reg .b64 	%fd<133>;

	ld.param.u64 	%rd16, [_ZN3cub18CUB_300001_SM_10006detail9transform16transform_kernelINS2_10policy_hubILb1EN4cuda3std3__45tupleIJN6thrust24THRUST_300001_SM_1000_NS6detail15normal_iteratorINSA_10device_ptrIdEEEEEEEE10policy1000El11abs_functorIdESF_JPdEEEvT0_iT1_T2_DpNS2_10kernel_argIT3_EE_param_0];
	ld.param.u64 	%rd17, [_ZN3cub18CUB_300001_SM_10006detail9transform16transform_kernelINS2_10policy_hubILb1EN4cuda3std3__45tupleIJN6thrust24THRUST_300001_SM_1000_NS6detail15normal_iteratorINSA_10device_ptrIdEEEEEEEE10policy1000El11abs_functorIdESF_JPdEEEvT0_iT1_T2_DpNS2_10kernel_argIT3_EE_param_4];
	ld.param.u64 	%rd18, [_ZN3cub18CUB_300001_SM_10006detail9transform16transform_kernelINS2_10policy_hubILb1EN4cuda3std3__45tupleIJN6thrust24THRUST_300001_SM_1000_NS6detail15normal_iteratorINSA_10device_ptrIdEEEEEEEE10policy1000El11abs_functorIdESF_JPdEEEvT0_iT1_T2_DpNS2_10kernel_argIT3_EE_param_3];
	ld.param.u32 	%r47, [_ZN3cub18CUB_300001_SM_10006detail9transform16transform_kernelINS2_10policy_hubILb1EN4cuda3std3__45tupleIJN6thrust24THRUST_300001_SM_1000_NS6detail15normal_iteratorINSA_10device_ptrIdEEEEEEEE10policy1000El11abs_functorIdESF_JPdEEEvT0_iT1_T2_DpNS2_10kernel_argIT3_EE_param_1];
	cvta.to.global.u64 	%rd1, %rd18;
	cvta.to.global.u64 	%rd2, %rd17;
	shl.b32 	%r1, %r47, 7;
	mov.u32 	%r48, %ctaid.x;
	cvt.u64.u32 	%rd19, %r48;
	cvt.s64.s32 	%rd20, %r1;
	mul.lo.s64 	%rd3, %rd20, %rd19;
	sub.s64 	%rd21, %rd16, %rd3;
	min.s64 	%rd22, %rd21, %rd20;
	cvt.u32.u64 	%r2, %rd22;
	shl.b32 	%r3, %r2, 3;
	mov.u32 	%r4, %tid.x;
	shl.b32 	%r69, %r4, 7;
	setp.ge.s32 	%p1, %r69, %r3;
	@%p1 bra 	$L__BB14_3;
	shl.b64 	%rd23, %rd3, 3;
	add.s64 	%rd24, %rd2, %rd23;
	mul.wide.u32 	%rd25, %r4, 128;
	add.s64 	%rd69, %rd24, %rd25;
$L__BB14_2:
	.pragma "nounroll";
	// begin inline asm
	prefetch.global.L2 [%rd69];
	// end inline asm
	add.s32 	%r69, %r69, 16384;
	add.s64 	%rd69, %rd69, 16384;
	setp.lt.s32 	%p2, %r69, %r3;
	@%p2 bra 	$L__BB14_2;
$L__BB14_3:
	shl.b64 	%rd27, %rd3, 3;
	add.s64 	%rd7, %rd2, %rd27;
	add.s64 	%rd8, %rd1, %rd27;
	setp.eq.s32 	%p3, %r1, %r2;
	@%p3 bra 	$L__BB14_45;
	setp.lt.s32 	%p4, %r47, 1;
	@%p4 bra 	$L__BB14_58;
	and.b32  	%r8, %r47, 7;
	setp.lt.u32 	%p5, %r47, 8;
	mov.b32 	%r78, 0;
	@%p5 bra 	$L__BB14_24;
	and.b32  	%r78, %r47, 2147483640;
	mov.b32 	%r72, 0;
$L__BB14_7:
	.pragma "nounroll";
	shl.b32 	%r51, %r72, 7;
	add.s32 	%r19, %r51, %r4;
	setp.ge.s32 	%p6, %r19, %r2;
	@%p6 bra 	$L__BB14_9;
	mul.wide.u32 	%rd28, %r19, 8;
	add.s64 	%rd29, %rd7, %rd28;
	ld.global.f64 	%fd1, [%rd29];
	neg.f64 	%fd2, %fd1;
	setp.lt.f64 	%p7, %fd1, 0d0000000000000000;
	selp.f64 	%fd3, %fd2, %fd1, %p7;
	add.s64 	%rd30, %rd8, %rd28;
	st.global.f64 	[%rd30], %fd3;
$L__BB14_9:
	add.s32 	%r52, %r19, 128;
	setp.ge.s32 	%p8, %r52, %r2;
	mul.wide.s32 	%rd31, %r52, 8;
	add.s64 	%rd12, %rd7, %rd31;
	add.s64 	%rd13, %rd8, %rd31;
	@%p8 bra 	$L__BB14_11;
	ld.global.f64 	%fd4, [%rd12];
	neg.f64 	%fd5, %fd4;
	setp.lt.f64 	%p9, %fd4, 0d0000000000000000;
	selp.f64 	%fd6, %fd5, %fd4, %p9;
	st.global.f64 	[%rd13], %fd6;
$L__BB14_11:
	add.s32 	%r53, %r19, 256;
	setp.ge.s32 	%p10, %r53, %r2;
	@%p10 bra 	$L__BB14_13;
	ld.global.f64 	%fd7, [%rd12+1024];
	neg.f64 	%fd8, %fd7;
	setp.lt.f64 	%p11, %fd7, 0d0000000000000000;
	selp.f64 	%fd9, %fd8, %fd7, %p11;
	st.global.f64 	[%rd13+1024], %fd9;
$L__BB14_13:
	add.s32 	%r54, %r19, 384;
	setp.ge.s32 	%p12, %r54, %r2;
	@%p12 bra 	$L__BB14_15;
	ld.global.f64 	%fd10, [%rd12+2048];
	neg.f64 	%fd11, %fd10;
	setp.lt.f64 	%p13, %fd10, 0d0000000000000000;
	selp.f64 	%fd12, %fd11, %fd10, %p13;
	st.global.f64 	[%rd13+2048], %fd12;
$L__BB14_15:
	add.s32 	%r55, %r19, 512;
	setp.ge.s32 	%p14, %r55, %r2;
	@%p14 bra 	$L__BB14_17;
	ld.global.f64 	%fd13, [%rd12+3072];
	neg.f64 	%fd14, %fd13;
	setp.lt.f64 	%p15, %fd13, 0d0000000000000000;
	selp.f64 	%fd15, %fd14, %fd13, %p15;
	st.global.f64 	[%rd13+3072], %fd15;
$L__BB14_17:
	add.s32 	%r56, %r19, 640;
	setp.ge.s32 	%p16, %r56, %r2;
	@%p16 bra 	$L__BB14_19;
	ld.global.f64 	%fd16, [%rd12+4096];
	neg.f64 	%fd17, %fd16;
	setp.lt.f64 	%p17, %fd16, 0d0000000000000000;
	selp.f64 	%fd18, %fd17, %fd16, %p17;
	st.global.f64 	[%rd13+4096], %fd18;
$L__BB14_19:
	add.s32 	%r57, %r19, 768;
	setp.ge.s32 	%p18, %r57, %r2;
	@%p18 bra 	$L__BB14_21;
	ld.global.f64 	%fd19, [%rd12+5120];
	neg.f64 	%fd20, %fd19;
	setp.lt.f64 	%p19, %fd19, 0d0000000000000000;
	selp.f64 	%fd21, %fd20, %fd19, %p19;
	st.global.f64 	[%rd13+5120], %fd21;
$L__BB14_21:
	add.s32 	%r58, %r19, 896;
	setp.ge.s32 	%p20, %r58, %r2;
	@%p20 bra 	$L__BB14_23;
	ld.global.f64 	%fd22, [%rd12+6144];
	neg.f64 	%fd23, %fd22;
	setp.lt.f64 	%p21, %fd22, 0d0000000000000000;
	selp.f64 	%fd24, %fd23, %fd22, %p21;
	st.global.f64 	[%rd13+6144], %fd24;
$L__BB14_23:
	add.s32 	%r72, %r72, 8;
	setp.eq.s32 	%p22, %r72, %r78;
	@%p22 bra 	$L__BB14_24;
	bra.uni 	$L__BB14_7;
$L__BB14_24:
	setp.eq.s32 	%p23, %r8, 0;
	@%p23 bra 	$L__BB14_58;
	and.b32  	%r35, %r47, 3;
	setp.lt.u32 	%p24, %r8, 4;
	@%p24 bra 	$L__BB14_35;
	shl.b32 	%r59, %r78, 7;
	add.s32 	%r36, %r59, %r4;
	setp.ge.s32 	%p25, %r36, %r2;
	@%p25 bra 	$L__BB14_28;
	mul.wide.s32 	%rd32, %r36, 8;
	add.s64 	%rd33, %rd7, %rd32;
	ld.global.f64 	%fd25, [%rd33];
	neg.f64 	%fd26, %fd25;
	setp.lt.f64 	%p26, %fd25, 0d0000000000000000;
	selp.f64 	%fd27, %fd26, %fd25, %p26;
	add.s64 	%rd34, %rd8, %rd32;
	st.global.f64 	[%rd34], %fd27;
$L__BB14_28:
	add.s32 	%r37, %r36, 128;
	setp.ge.s32 	%p27, %r37, %r2;
	@%p27 bra 	$L__BB14_30;
	mul.wide.s32 	%rd35, %r37, 8;
	add.s64 	%rd36, %rd7, %rd35;
	ld.global.f64 	%fd28, [%rd36];
	neg.f64 	%fd29, %fd28;
	setp.lt.f64 	%p28, %fd28, 0d0000000000000000;
	selp.f64 	%fd30, %fd29, %fd28, %p28;
	add.s64 	%rd37, %rd8, %rd35;
	st.global.f64 	[%rd37], %fd30;
$L__BB14_30:
	add.s32 	%r38, %r36, 256;
	setp.ge.s32 	%p29, %r38, %r2;
	@%p29 bra 	$L__BB14_32;
	mul.wide.s32 	%rd38, %r38, 8;
	add.s64 	%rd39, %rd7, %rd38;
	ld.global.f64 	%fd31, [%rd39];
	neg.f64 	%fd32, %fd31;
	setp.lt.f64 	%p30, %fd31, 0d0000000000000000;
	selp.f64 	%fd33, %fd32, %fd31, %p30;
	add.s64 	%rd40, %rd8, %rd38;
	st.global.f64 	[%rd40], %fd33;
$L__BB14_32:
	add.s32 	%r39, %r36, 384;
	setp.ge.s32 	%p31, %r39, %r2;
	@%p31 bra 	$L__BB14_34;
	mul.wide.s32 	%rd41, %r39, 8;
	add.s64 	%rd42, %rd7, %rd41;
	ld.global.f64 	%fd34, [%rd42];
	neg.f64 	%fd35, %fd34;
	setp.lt.f64 	%p32, %fd34, 0d0000000000000000;
	selp.f64 	%fd36, %fd35, %fd34, %p32;
	add.s64 	%rd43, %rd8, %rd41;
	st.global.f64 	[%rd43], %fd36;
$L__BB14_34:
	add.s32 	%r78, %r78, 4;
$L__BB14_35:
	setp.eq.s32 	%p33, %r35, 0;
	@%p33 bra 	$L__BB14_58;
	setp.eq.s32 	%p34, %r35, 1;
	@%p34 bra 	$L__BB14_42;
	shl.b32 	%r60, %r78, 7;
	add.s32 	%r42, %r60, %r4;
	setp.ge.s32 	%p35, %r42, %r2;
	@%p35 bra 	$L__BB14_39;
	mul.wide.s32 	%rd44, %r42, 8;
	add.s64 	%rd45, %rd7, %rd44;
	ld.global.f64 	%fd37, [%rd45];
	neg.f64 	%fd38, %fd37;
	setp.lt.f64 	%p36, %fd37, 0d0000000000000000;
	selp.f64 	%fd39, %fd38, %fd37, %p36;
	add.s64 	%rd46, %rd8, %rd44;
	st.global.f64 	[%rd46], %fd39;
$L__BB14_39:
	add.s32 	%r43, %r42, 128;
	setp.ge.s32 	%p37, %r43, %r2;
	@%p37 bra 	$L__BB14_41;
	mul.wide.s32 	%rd47, %r43, 8;
	add.s64 	%rd48, %rd7, %rd47;
	ld.global.f64 	%fd40, [%rd48];
	neg.f64 	%fd41, %fd40;
	setp.lt.f64 	%p38, %fd40, 0d0000000000000000;
	selp.f64 	%fd42, %fd41, %fd40, %p38;
	add.s64 	%rd49, %rd8, %rd47;
	st.global.f64 	[%rd49], %fd42;
$L__BB14_41:
	add.s32 	%r78, %r78, 2;
$L__BB14_42:
	and.b32  	%r61, %r47, 1;
	setp.eq.b32 	%p39, %r61, 1;
	not.pred 	%p40, %p39;
	@%p40 bra 	$L__BB14_58;
	shl.b32 	%r62, %r78, 7;
	add.s32 	%r46, %r62, %r4;
	setp.ge.s32 	%p41, %r46, %r2;
	@%p41 bra 	$L__BB14_58;
	mul.wide.s32 	%rd50, %r46, 8;
	add.s64 	%rd51, %rd7, %rd50;
	ld.global.f64 	%fd43, [%rd51];
	neg.f64 	%fd44, %fd43;
	setp.lt.f64 	%p42, %fd43, 0d0000000000000000;
	selp.f64 	%fd45, %fd44, %fd43, %p42;
	add.s64 	%rd52, %rd8, %rd50;
	st.global.f64 	[%rd52], %fd45;
	bra.uni 	$L__BB14_58;
$L__BB14_45:
	setp.lt.s32 	%p43, %r47, 1;
	@%p43 bra 	$L__BB14_58;
	and.b32  	%r10, %r47, 15;
	setp.lt.u32 	%p44, %r47, 16;
	mov.b32 	%r74, 0;
	@%p44 bra 	$L__BB14_49;
	and.b32  	%r74, %r47, 2147483632;
	neg.s32 	%r71, %r74;
	add.s32 	%r70, %r4, 1152;
	mul.wide.u32 	%rd70, %r4, 8;
$L__BB14_48:
	.pragma "nounroll";
	mul.wide.s32 	%rd53, %r70, 8;
	add.s64 	%rd54, %rd53, 3072;
	add.s64 	%rd55, %rd7, %rd70;
	ld.global.f64 	%fd46, [%rd55];
	neg.f64 	%fd47, %fd46;
	setp.lt.f64 	%p45, %fd46, 0d0000000000000000;
	selp.f64 	%fd48, %fd47, %fd46, %p45;
	add.s64 	%rd56, %rd8, %rd70;
	st.global.f64 	[%rd56], %fd48;
	ld.global.f64 	%fd49, [%rd55+1024];
	neg.f64 	%fd50, %fd49;
	setp.lt.f64 	%p46, %fd49, 0d0000000000000000;
	selp.f64 	%fd51, %fd50, %fd49, %p46;
	st.global.f64 	[%rd56+1024], %fd51;
	ld.global.f64 	%fd52, [%rd55+2048];
	neg.f64 	%fd53, %fd52;
	setp.lt.f64 	%p47, %fd52, 0d0000000000000000;
	selp.f64 	%fd54, %fd53, %fd52, %p47;
	st.global.f64 	[%rd56+2048], %fd54;
	ld.global.f64 	%fd55, [%rd55+3072];
	neg.f64 	%fd56, %fd55;
	setp.lt.f64 	%p48, %fd55, 0d0000000000000000;
	selp.f64 	%fd57, %fd56, %fd55, %p48;
	st.global.f64 	[%rd56+3072], %fd57;
	ld.global.f64 	%fd58, [%rd55+4096];
	neg.f64 	%fd59, %fd58;
	setp.lt.f64 	%p49, %fd58, 0d0000000000000000;
	selp.f64 	%fd60, %fd59, %fd58, %p49;
	st.global.f64 	[%rd56+4096], %fd60;
	ld.global.f64 	%fd61, [%rd55+5120];
	neg.f64 	%fd62, %fd61;
	setp.lt.f64 	%p50, %fd61, 0d0000000000000000;
	selp.f64 	%fd63, %fd62, %fd61, %p50;
	st.global.f64 	[%rd56+5120], %fd63;
	ld.global.f64 	%fd64, [%rd55+6144];
	neg.f64 	%fd65, %fd64;
	setp.lt.f64 	%p51, %fd64, 0d0000000000000000;
	selp.f64 	%fd66, %fd65, %fd64, %p51;
	st.global.f64 	[%rd56+6144], %fd66;
	ld.global.f64 	%fd67, [%rd55+7168];
	neg.f64 	%fd68, %fd67;
	setp.lt.f64 	%p52, %fd67, 0d0000000000000000;
	selp.f64 	%fd69, %fd68, %fd67, %p52;
	st.global.f64 	[%rd56+7168], %fd69;
	ld.global.f64 	%fd70, [%rd55+8192];
	neg.f64 	%fd71, %fd70;
	setp.lt.f64 	%p53, %fd70, 0d0000000000000000;
	selp.f64 	%fd72, %fd71, %fd70, %p53;
	st.global.f64 	[%rd56+8192], %fd72;
	add.s64 	%rd57, %rd7, %rd54;
	ld.global.f64 	%fd73, [%rd57+-3072];
	neg.f64 	%fd74, %fd73;
	setp.lt.f64 	%p54, %fd73, 0d0000000000000000;
	selp.f64 	%fd75, %fd74, %fd73, %p54;
	add.s64 	%rd58, %rd8, %rd54;
	st.global.f64 	[%rd58+-3072], %fd75;
	ld.global.f64 	%fd76, [%rd57+-2048];
	neg.f64 	%fd77, %fd76;
	setp.lt.f64 	%p55, %fd76, 0d0000000000000000;
	selp.f64 	%fd78, %fd77, %fd76, %p55;
	st.global.f64 	[%rd58+-2048], %fd78;
	ld.global.f64 	%fd79, [%rd57+-1024];
	neg.f64 	%fd80, %fd79;
	setp.lt.f64 	%p56, %fd79, 0d0000000000000000;
	selp.f64 	%fd81, %fd80, %fd79, %p56;
	st.global.f64 	[%rd58+-1024], %fd81;
	ld.global.f64 	%fd82, [%rd57];
	neg.f64 	%fd83, %fd82;
	setp.lt.f64 	%p57, %fd82, 0d0000000000000000;
	selp.f64 	%fd84, %fd83, %fd82, %p57;
	st.global.f64 	[%rd58], %fd84;
	ld.global.f64 	%fd85, [%rd57+1024];
	neg.f64 	%fd86, %fd85;
	setp.lt.f64 	%p58, %fd85, 0d0000000000000000;
	selp.f64 	%fd87, %fd86, %fd85, %p58;
	st.global.f64 	[%rd58+1024], %fd87;
	ld.global.f64 	%fd88, [%rd57+2048];
	neg.f64 	%fd89, %fd88;
	setp.lt.f64 	%p59, %fd88, 0d0000000000000000;
	selp.f64 	%fd90, %fd89, %fd88, %p59;
	st.global.f64 	[%rd58+2048], %fd90;
	ld.global.f64 	%fd91, [%rd57+3072];
	neg.f64 	%fd92, %fd91;
	setp.lt.f64 	%p60, %fd91, 0d0000000000000000;
	selp.f64 	%fd93, %fd92, %fd91, %p60;
	st.global.f64 	[%rd58+3072], %fd93;
	add.s32 	%r71, %r71, 16;
	add.s32 	%r70, %r70, 2048;
	add.s64 	%rd70, %rd70, 16384;
	setp.eq.s32 	%p61, %r71, 0;
	@%p61 bra 	$L__BB14_49;
	bra.uni 	$L__BB14_48;
$L__BB14_49:
	setp.eq.s32 	%p62, %r10, 0;
	@%p62 bra 	$L__BB14_58;
	and.b32  	%r22, %r47, 7;
	setp.lt.u32 	%p63, %r10, 8;
	@%p63 bra 	$L__BB14_52;
	shl.b32 	%r64, %r74, 7;
	add.s32 	%r65, %r64, %r4;
	mul.wide.s32 	%rd59, %r65, 8;
	add.s64 	%rd60, %rd7, %rd59;
	ld.global.f64 	%fd94, [%rd60];
	neg.f64 	%fd95, %fd94;
	setp.lt.f64 	%p64, %fd94, 0d0000000000000000;
	selp.f64 	%fd96, %fd95, %fd94, %p64;
	add.s64 	%rd61, %rd8, %rd59;
	st.global.f64 	[%rd61], %fd96;
	ld.global.f64 	%fd97, [%rd60+1024];
	neg.f64 	%fd98, %fd97;
	setp.lt.f64 	%p65, %fd97, 0d0000000000000000;
	selp.f64 	%fd99, %fd98, %fd97, %p65;
	st.global.f64 	[%rd61+1024], %fd99;
	ld.global.f64 	%fd100, [%rd60+2048];
	neg.f64 	%fd101, %fd100;
	setp.lt.f64 	%p66, %fd100, 0d0000000000000000;
	selp.f64 	%fd102, %fd101, %fd100, %p66;
	st.global.f64 	[%rd61+2048], %fd102;
	ld.global.f64 	%fd103, [%rd60+3072];
	neg.f64 	%fd104, %fd103;
	setp.lt.f64 	%p67, %fd103, 0d0000000000000000;
	selp.f64 	%fd105, %fd104, %fd103, %p67;
	st.global.f64 	[%rd61+3072], %fd105;
	ld.global.f64 	%fd106, [%rd60+4096];
	neg.f64 	%fd107, %fd106;
	setp.lt.f64 	%p68, %fd106, 0d0000000000000000;
	selp.f64 	%fd108, %fd107, %fd106, %p68;
	st.global.f64 	[%rd61+4096], %fd108;
	ld.global.f64 	%fd109, [%rd60+5120];
	neg.f64 	%fd110, %fd109;
	setp.lt.f64 	%p69, %fd109, 0d0000000000000000;
	selp.f64 	%fd111, %fd110, %fd109, %p69;
	st.global.f64 	[%rd61+5120], %fd111;
	ld.global.f64 	%fd112, [%rd60+6144];
	neg.f64 	%fd113, %fd112;
	setp.lt.f64 	%p70, %fd112, 0d0000000000000000;
	selp.f64 	%fd114, %fd113, %fd112, %p70;
	st.global.f64 	[%rd61+6144], %fd114;
	ld.global.f64 	%fd115, [%rd60+7168];
	neg.f64 	%fd116, %fd115;
	setp.lt.f64 	%p71, %fd115, 0d0000000000000000;
	selp.f64 	%fd117, %fd116, %fd115, %p71;
	st.global.f64 	[%rd61+7168], %fd117;
	add.s32 	%r74, %r74, 8;
$L__BB14_52:
	setp.eq.s32 	%p72, %r22, 0;
	@%p72 bra 	$L__BB14_58;
	and.b32  	%r25, %r47, 3;
	setp.lt.u32 	%p73, %r22, 4;
	@%p73 bra 	$L__BB14_55;
	shl.b32 	%r66, %r74, 7;
	add.s32 	%r67, %r66, %r4;
	mul.wide.s32 	%rd62, %r67, 8;
	add.s64 	%rd63, %rd7, %rd62;
	ld.global.f64 	%fd118, [%rd63];
	neg.f64 	%fd119, %fd118;
	setp.lt.f64 	%p74, %fd118, 0d0000000000000000;
	selp.f64 	%fd120, %fd119, %fd118, %p74;
	add.s64 	%rd64, %rd8, %rd62;
	st.global.f64 	[%rd64], %fd120;
	ld.global.f64 	%fd121, [%rd63+1024];
	neg.f64 	%fd122, %fd121;
	setp.lt.f64 	%p75, %fd121, 0d0000000000000000;
	selp.f64 	%fd123, %fd122, %fd121, %p75;
	st.global.f64 	[%rd64+1024], %fd123;
	ld.global.f64 	%fd124, [%rd63+2048];
	neg.f64 	%fd125, %fd124;
	setp.lt.f64 	%p76, %fd124, 0d0000000000000000;
	selp.f64 	%fd126, %fd125, %fd124, %p76;
	st.global.f64 	[%rd64+2048], %fd126;
	ld.global.f64 	%fd127, [%rd63+3072];
	neg.f64 	%fd128, %fd127;
	setp.lt.f64 	%p77, %fd127, 0d0000000000000000;
	selp.f64 	%fd129, %fd128, %fd127, %p77;
	st.global.f64 	[%rd64+3072], %fd129;
	add.s32 	%r74, %r74, 4;
$L__BB14_55:
	setp.eq.s32 	%p78, %r25, 0;
	@%p78 bra 	$L__BB14_58;
	shl.b32 	%r68, %r74, 7;
	add.s32 	%r77, %r4, %r68;
	neg.s32 	%r76, %r25;
$L__BB14_57:
	.pragma "nounroll";
	mul.wide.s32 	%rd66, %r77, 8;
	add.s64 	%rd67, %rd8, %rd66;
	add.s64 	%rd68, %rd7, %rd66;
	ld.global.f64 	%fd130, [%rd68];
	neg.f64 	%fd131, %fd130;
	setp.lt.f64 	%p79, %fd130, 0d0000000000000000;
	selp.f64 	%fd132, %fd131, %fd130, %p79;
	st.global.f64 	[%rd67], %fd132;
	add.s32 	%r77, %r77, 128;
	add.s32 	%r76, %r76, 1;
	setp.eq.s32 	%p80, %r76, 0;
	@%p80 bra 	$L__BB14_58;
	bra.uni 	$L__BB14_57;
$L__BB14_58:
	ret;

}
	// .globl	_ZN3cub18CUB_300001_SM_10006detail6reduce28DeviceReduceSingleTileKernelINS2_10policy_hubIdj11add_functorIdEE10Policy1000EN6thrust24THRUST_300001_SM_1000_NS6detail15normal_iteratorINSA_10device_ptrIdEEEEPdjS6_ddN4cuda3std3__410__identityEEEvT0_T1_T2_T3_T4_T6_
.visible .entry _ZN3cub18CUB_300001_SM_10006detail6reduce28DeviceReduceSingleTileKernelINS2_10policy_hubIdj11add_functorIdEE10Policy1000EN6thrust24THRUST_300001_SM_1000_NS6detail15normal_iteratorINSA_10device_ptrIdEEEEPdjS6_ddN4cuda3std3__410__identityEEEvT0_T1_T2_T3_T4_T6_(
	.param .align 8 .b8 _ZN3cub18CUB_300001_SM_10006detail6reduce28DeviceReduceSingleTileKernelINS2_10policy_hubIdj11add_functorIdEE10Policy1000EN6thrust24THRUST_300001_SM_1000_NS6detail15normal_iteratorINSA_10device_ptrIdEEEEPdjS6_ddN4cuda3std3__410__identityEEEvT0_T1_T2_T3_T4_T6__param_0[8],
	.param .u64 .ptr .align 1 _ZN3cub18CUB_300001_SM_10006detail6reduce28DeviceReduceSingleTileKernelINS2_10policy_hubIdj11add_functorIdEE10Policy1000EN6thrust24THRUST_300001_SM_1000_NS6detail15normal_iteratorINSA_10device_ptrIdEEEEPdjS6_ddN4cuda3std3__410__identityEEEvT0_T1_T2_T3_T4_T6__param_1,
	.param .u32 _ZN3cub18CUB_300001_SM_10006detail6reduce28DeviceReduceSingleTileKernelINS2_10policy_hubIdj11add_functorIdEE10Policy1000EN6thrust24THRUST_300001_SM_1000_NS6detail15normal_iteratorINSA_10device_ptrIdEEEEPdjS6_ddN4cuda3std3__410__identityEEEvT0_T1_T2_T3_T4_T6__param_2,
	.param .align 1 .b8 _ZN3cub18CUB_300001_SM_10006detail6reduce28DeviceReduceSingleTileKernelINS2_10policy_hubIdj11add_functorIdEE10Policy1000EN6thrust24THRUST_300001_SM_1000_NS6detail15normal_iteratorINSA_10device_ptrIdEEEEPdjS6_ddN4cuda3std3__410__identityEEEvT0_T1_T2_T3_T4_T6__param_3[1],
	.param .f64 _ZN3cub18CUB_300001_SM_10006detail6reduce28DeviceReduceSingleTileKernelINS2_10policy_hubIdj11add_functorIdEE10Policy1000EN6thrust24THRUST_300001_SM_1000_NS6detail15normal_iteratorINSA_10device_ptrIdEEEEPdjS6_ddN4cuda3std3__410__identityEEEvT0_T1_T2_T3_T4_T6__param_4,
	.param .align 1 .b8 _ZN3cub18CUB_300001_SM_10006detail6reduce28DeviceReduceSingleTileKernelINS2_10policy_hubIdj11add_functorIdEE10Policy1000EN6thrust24THRUST_300001_SM_1000_NS6detail15normal_iteratorINSA_10device_ptrIdEEEEPdjS6_ddN4cuda3std3__410__identityEEEvT0_T1_T2_T3_T4_T6__param_5[1]
)
.maxntid 256
.minnctapersm 1
{
	.reg .pred 	%p<59>;
	.reg .b32 	%r<286>;
	.reg .b64 	%rd<114>;
	.reg .b64 	%fd<296>;
	// demoted variable
	.shared .align 8 .b8 _ZZN3cub18CUB_300001_SM_10006detail6reduce28DeviceReduceSingleTileKernelINS2_10policy_hubIdj11add_functorIdEE10Policy1000EN6thrust24THRUST_300001_SM_1000_NS6detail15normal_iteratorINSA_10device_ptrIdEEEEPdjS6_ddN4cuda3std3__410__identityEEEvT0_T1_T2_T3_T4_T6_E12temp_storage[80];
	ld.param.u64 	%rd9, [_ZN3cub18CUB_300001_SM_10006detail6reduce28DeviceReduceSingleTileKernelINS2_10policy_hubIdj11add_functorIdEE10Policy1000EN6thrust24THRUST_300001_SM_1000_NS6detail15normal_iteratorINSA_10device_ptrIdEEEEPdjS6_ddN4cuda3std3__410__identityEEEvT0_T1_T2_T3_T4_T6__param_0];
	ld.param.u64 	%rd10, [_ZN3cub18CUB_300001_SM_10006detail6reduce28DeviceReduceSingleTileKernelINS2_10policy_hubIdj11add_functorIdEE10Policy1000EN6thrust24THRUST_300001_SM_1000_NS6detail15normal_iteratorINSA_10device_ptrIdEEEEPdjS6_ddN4cuda3std3__410__identityEEEvT0_T1_T2_T3_T4_T6__param_1];
	ld.param.u32 	%r51, [_ZN3cub18CUB_300001_SM_10006detail6reduce28DeviceReduceSingleTileKernelINS2_10policy_hubIdj11add_functorIdEE10Policy1000EN6thrust24THRUST_300001_SM_1000_NS6detail15normal_iteratorINSA_10device_ptrIdEEEEPdjS6_ddN4cuda3std3__410__identityEEEvT0_T1_T2_T3_T4_T6__param_2];
	ld.param.f64 	%fd42, [_ZN3cub18CUB_300001_SM_10006detail6reduce28DeviceReduceSingleTileKernelINS2_10policy_hubIdj11add_functorIdEE10Policy1000EN6thrust24THRUST_300001_SM_1000_NS6detail15normal_iteratorINSA_10device_ptrIdEEEEPdjS6_ddN4cuda3std3__410__identityEEEvT0_T1_T2_T3_T4_T6__param_4];
	cvta.to.global.u64 	%rd1, %rd10;
	setp.ne.s32 	%p1, %r51, 0;
	@%p1 bra 	$L__BB15_3;
	mov.u32 	%r268, %tid.x;
	setp.ne.s32 	%p58, %r268, 0;
	@%p58 bra 	$L__BB15_52;
	st.global.f64 	[%rd1], %fd42;
	bra.uni 	$L__BB15_52;
$L__BB15_3:
	cvta.to.global.u64 	%rd2, %rd9;
	setp.gt.u32 	%p2, %r51, 2047;
	@%p2 bra 	$L__BB15_28;
	mov.u32 	%r1, %tid.x;
	setp.ge.u32 	%p24, %r1, %r51;
	mov.f64 	%fd283, 0d0000000000000000;
	mov.u32 	%r272, %r1;
	@%p24 bra 	$L__BB15_6;
	mul.wide.u32 	%rd83, %r1, 8;
	add.s64 	%rd84, %rd2, %rd83;
	ld.global.f64 	%fd283, [%rd84];
	add.s32 	%r272, %r1, 256;
$L__BB15_6:
	setp.ge.u32 	%p25, %r272, %r51;
	@%p25 bra 	$L__BB15_19;
	not.b32 	%r145, %r272;
	add.s32 	%r146, %r51, %r145;
	shr.u32 	%r147, %r146, 8;
	add.s32 	%r4, %r147, 1;
	and.b32  	%r5, %r4, 15;
	setp.lt.u32 	%p26, %r146, 3840;
	@%p26 bra 	$L__BB15_10;
	and.b32  	%r148, %r4, 33554416;
	neg.s32 	%r270, %r148;
	mul.wide.u32 	%rd85, %r272, 8;
	add.s64 	%rd86, %rd85, %rd2;
	add.s64 	%rd112, %rd86, 16384;
$L__BB15_9:
	.pragma "nounroll";
	ld.global.f64 	%fd157, [%rd112+-16384];
	add.f64 	%fd158, %fd283, %fd157;
	ld.global.f64 	%fd159, [%rd112+-14336];
	add.f64 	%fd160, %fd158, %fd159;
	ld.global.f64 	%fd161, [%rd112+-12288];
	add.f64 	%fd162, %fd160, %fd161;
	ld.global.f64 	%fd163, [%rd112+-10240];
	add.f64 	%fd164, %fd162, %fd163;
	ld.global.f64 	%fd165, [%rd112+-8192];
	add.f64 	%fd166, %fd164, %fd165;
	ld.global.f64 	%fd167, [%rd112+-6144];
	add.f64 	%fd168, %fd166, %fd167;
	ld.global.f64 	%fd169, [%rd112+-4096];
	add.f64 	%fd170, %fd168, %fd169;
	ld.global.f64 	%fd171, [%rd112+-2048];
	add.f64 	%fd172, %fd170, %fd171;
	ld.global.f64 	%fd173, [%rd112];
	add.f64 	%fd174, %fd172, %fd173;
	ld.global.f64 	%fd175, [%rd112+2048];
	add.f64 	%fd176, %fd174, %fd175;
	ld.global.f64 	%fd177, [%rd112+4096];
	add.f64 	%fd178, %fd176, %fd177;
	ld.global.f64 	%fd179, [%rd112+6144];
	add.f64 	%fd180, %fd178, %fd179;
	ld.global.f64 	%fd181, [%rd112+8192];
	add.f64 	%fd182, %fd180, %fd181;
	ld.global.f64 	%fd183, [%rd112+10240];
	add.f64 	%fd184, %fd182, %fd183;
	ld.global.f64 	%fd185, [%rd112+12288];
	add.f64 	%fd186, %fd184, %fd185;
	ld.global.f64 	%fd187, [%rd112+14336];
	add.f64 	%fd283, %fd186, %fd187;
	add.s32 	%r272, %r272, 4096;
	add.s32 	%r270, %r270, 16;
	add.s64 	%rd112, %rd112, 32768;
	setp.ne.s32 	%p27, %r270, 0;
	@%p27 bra 	$L__BB15_9;
$L__BB15_10:
	setp.eq.s32 	%p28, %r5, 0;
	@%p28 bra 	$L__BB15_19;
	and.b32  	%r12, %r4, 7;
	setp.lt.u32 	%p29, %r5, 8;
	@%p29 bra 	$L__BB15_13;
	mul.wide.u32 	%rd87, %r272, 8;
	add.s64 	%rd88, %rd2, %rd87;
	ld.global.f64 	%fd189, [%rd88];
	add.f64 	%fd190, %fd283, %fd189;
	ld.global.f64 	%fd191, [%rd88+2048];
	add.f64 	%fd192, %fd190, %fd191;
	ld.global.f64 	%fd193, [%rd88+4096];
	add.f64 	%fd194, %fd192, %fd193;
	ld.global.f64 	%fd195, [%rd88+6144];
	add.f64 	%fd196, %fd194, %fd195;
	ld.global.f64 	%fd197, [%rd88+8192];
	add.f64 	%fd198, %fd196, %fd197;
	ld.global.f64 	%fd199, [%rd88+10240];
	add.f64 	%fd200, %fd198, %fd199;
	ld.global.f64 	%fd201, [%rd88+12288];
	add.f64 	%fd202, %fd200, %fd201;
	ld.global.f64 	%fd203, [%rd88+14336];
	add.f64 	%fd283, %fd202, %fd203;
	add.s32 	%r272, %r272, 2048;
$L__BB15_13:
	setp.eq.s32 	%p30, %r12, 0;
	@%p30 bra 	$L__BB15_19;
	and.b32  	%r15, %r4, 3;
	setp.lt.u32 	%p31, %r12, 4;
	@%p31 bra 	$L__BB15_16;
	mul.wide.u32 	%rd89, %r272, 8;
	add.s64 	%rd90, %rd2, %rd89;
	ld.global.f64 	%fd205, [%rd90];
	add.f64 	%fd206, %fd283, %fd205;
	ld.global.f64 	%fd207, [%rd90+2048];
	add.f64 	%fd208, %fd206, %fd207;
	ld.global.f64 	%fd209, [%rd90+4096];
	add.f64 	%fd210, %fd208, %fd209;
	ld.global.f64 	%fd211, [%rd90+6144];
	add.f64 	%fd283, %fd210, %fd211;
	add.s32 	%r272, %r272, 1024;
$L__BB15_16:
	setp.eq.s32 	%p32, %r15, 0;
	@%p32 bra 	$L__BB15_19;
	mul.wide.u32 	%rd91, %r272, 8;
	add.s64 	%rd113, %rd2, %rd91;
	neg.s32 	%r275, %r15;
$L__BB15_18:
	.pragma "nounroll";
	ld.global.f64 	%fd212, [%rd113];
	add.f64 	%fd283, %fd283, %fd212;
	add.s64 	%rd113, %rd113, 2048;
	add.s32 	%r275, %r275, 1;
	setp.ne.s32 	%p33, %r275, 0;
	@%p33 bra 	$L__BB15_18;
$L__BB15_19:
	setp.lt.u32 	%p34, %r51, 256;
	@%p34 bra 	$L__BB15_24;
	// begin inline asm
	mov.u32 %r212, %laneid;
	// end inline asm
	mov.b64 	%rd102, %fd283;
	mov.b64 	{%r214, %r219}, %rd102;
	mov.b32 	%r220, 1;
	mov.b32 	%r261, 31;
	mov.b32 	%r262, -1;
	// begin inline asm
	shfl.sync.down.b32 %r213, %r214, %r220, %r261, %r262;
	// end inline asm
	// begin inline asm
	shfl.sync.down.b32 %r218, %r219, %r220, %r261, %r262;
	// end inline asm
	mov.b64 	%rd103, {%r213, %r218};
	mov.b64 	%fd247, %rd103;
	setp.gt.s32 	%p50, %r212, 30;
	add.f64 	%fd248, %fd283, %fd247;
	selp.f64 	%fd249, %fd283, %fd248, %p50;
	mov.b64 	%rd104, %fd249;
	mov.b64 	{%r224, %r229}, %rd104;
	mov.b32 	%r230, 2;
	// begin inline asm
	shfl.sync.down.b32 %r223, %r224, %r230, %r261, %r262;
	// end inline asm
	// begin inline asm
	shfl.sync.down.b32 %r228, %r229, %r230, %r261, %r262;
	// end inline asm
	mov.b64 	%rd105, {%r223, %r228};
	mov.b64 	%fd250, %rd105;
	setp.gt.s32 	%p51, %r212, 29;
	add.f64 	%fd251, %fd249, %fd250;
	selp.f64 	%fd252, %fd249, %fd251, %p51;
	mov.b64 	%rd106, %fd252;
	mov.b64 	{%r234, %r239}, %rd106;
	mov.b32 	%r240, 4;
	// begin inline asm
	shfl.sync.down.b32 %r233, %r234, %r240, %r261, %r262;
	// end inline asm
	// begin inline asm
	shfl.sync.down.b32 %r238, %r239, %r240, %r261, %r262;
	// end inline asm
	mov.b64 	%rd107, {%r233, %r238};
	mov.b64 	%fd253, %rd107;
	setp.gt.s32 	%p52, %r212, 27;
	add.f64 	%fd254, %fd252, %fd253;
	selp.f64 	%fd255, %fd252, %fd254, %p52;
	mov.b64 	%rd108, %fd255;
	mov.b64 	{%r244, %r249}, %rd108;
	mov.b32 	%r250, 8;
	// begin inline asm
	shfl.sync.down.b32 %r243, %r244, %r250, %r261, %r262;
	// end inline asm
	// begin inline asm
	shfl.sync.down.b32 %r248, %r249, %r250, %r261, %r262;
	// end inline asm
	mov.b64 	%rd109, {%r243, %r248};
	mov.b64 	%fd256, %rd109;
	setp.gt.s32 	%p53, %r212, 23;
	add.f64 	%fd257, %fd255, %fd256;
	selp.f64 	%fd258, %fd255, %fd257, %p53;
	mov.b64 	%rd110, %fd258;
	mov.b64 	{%r254, %r259}, %rd110;
	mov.b32 	%r260, 16;
	// begin inline asm
	shfl.sync.down.b32 %r253, %r254, %r260, %r261, %r262;
	// end inline asm
	// begin inline asm
	shfl.sync.down.b32 %r258, %r259, %r260, %r261, %r262;
	// end inline asm
	mov.b64 	%rd111, {%r253, %r258};
	mov.b64 	%fd259, %rd111;
	setp.gt.s32 	%p54, %r212, 15;
	add.f64 	%fd16, %fd258, %fd259;
	selp.f64 	%fd295, %fd258, %fd16, %p54;
	setp.ne.s32 	%p55, %r212, 0;
	@%p55 bra 	$L__BB15_22;
	shr.u32 	%r263, %r1, 2;
	and.b32  	%r264, %r263, 248;
	mov.u32 	%r265, _ZZN3cub18CUB_300001_SM_10006detail6reduce28DeviceReduceSingleTileKernelINS2_10policy_hubIdj11add_functorIdEE10Policy1000EN6thrust24THRUST_300001_SM_1000_NS6detail15normal_iteratorINSA_10device_ptrIdEEEEPdjS6_ddN4cuda3std3__410__identityEEEvT0_T1_T2_T3_T4_T6_E12temp_storage;
	add.s32 	%r266, %r265, %r264;
	st.shared.f64 	[%r266+8], %fd16;
$L__BB15_22:
	bar.sync 	0;
	setp.ne.s32 	%p56, %r1, 0;
	@%p56 bra 	$L__BB15_50;
	ld.shared.f64 	%fd260, [_ZZN3cub18CUB_300001_SM_10006detail6reduce28DeviceReduceSingleTileKernelINS2_10policy_hubIdj11add_functorIdEE10Policy1000EN6thrust24THRUST_300001_SM_1000_NS6detail15normal_iteratorINSA_10device_ptrIdEEEEPdjS6_ddN4cuda3std3__410__identityEEEvT0_T1_T2_T3_T4_T6_E12temp_storage+16];
	add.f64 	%fd261, %fd295, %fd260;
	ld.shared.f64 	%fd262, [_ZZN3cub18CUB_300001_SM_10006detail6reduce28DeviceReduceSingleTileKernelINS2_10policy_hubIdj11add_functorIdEE10Policy1000EN6thrust24THRUST_300001_SM_1000_NS6detail15normal_iteratorINSA_10device_ptrIdEEEEPdjS6_ddN4cuda3std3__410__identityEEEvT0_T1_T2_T3_T4_T6_E12temp_storage+24];
	add.f64 	%fd263, %fd261, %fd262;
	ld.shared.f64 	%fd264, [_ZZN3cub18CUB_300001_SM_10006detail6reduce28DeviceReduceSingleTileKernelINS2_10policy_hubIdj11add_functorIdEE10Policy1000EN6thrust24THRUST_300001_SM_1000_NS6detail15normal_iteratorINSA_10device_ptrIdEEEEPdjS6_ddN4cuda3std3__410__identityEEEvT0_T1_T2_T3_T4_T6_E12temp_storage+32];
	add.f64 	%fd265, %fd263, %fd264;
	ld.shared.f64 	%fd266, [_ZZN3cub18CUB_300001_SM_10006detail6reduce28DeviceReduceSingleTileKernelINS2_10policy_hubIdj11add_functorIdEE10Policy1000EN6thrust24THRUST_300001_SM_1000_NS6detail15normal_iteratorINSA_10device_ptrIdEEEEPdjS6_ddN4cuda3std3__410__identityEEEvT0_T1_T2_T3_T4_T6_E12temp_storage+40];
	add.f64 	%fd267, %fd265, %fd266;
	ld.shared.f64 	%fd268, [_ZZN3cub18CUB_300001_SM_10006detail6reduce28DeviceReduceSingleTileKernelINS2_10policy_hubIdj11add_functorIdEE10Policy1000EN6thrust24THRUST_300001_SM_1000_NS6detail15normal_iteratorINSA_10device_ptrIdEEEEPdjS6_ddN4cuda3std3__410__identityEEEvT0_T1_T2_T3_T4_T6_E12temp_storage+48];
	add.f64 	%fd269, %fd267, %fd268;
	ld.shared.f64 	%fd270, [_ZZN3cub18CUB_300001_SM_10006detail6reduce28DeviceReduceSingleTileKernelINS2_10policy_hubIdj11add_functorIdEE10Policy1000EN6thrust24THRUST_300001_SM_1000_NS6detail15normal_iteratorINSA_10device_ptrIdEEEEPdjS6_ddN4cuda3std3__410__identityEEEvT0_T1_T2_T3_T4_T6_E12temp_storage+56];
	add.f64 	%fd271, %fd269, %fd270;
	ld.shared.f64 	%fd272, [_ZZN3cub18CUB_300001_SM_10006detail6reduce28DeviceReduceSingleTileKernelINS2_10policy_hubIdj11add_functorIdEE10Policy1000EN6thrust24THRUST_300001_SM_1000_NS6detail15normal_iteratorINSA_10device_ptrIdEEEEPdjS6_ddN4cuda3std3__410__identityEEEvT0_T1_T2_T3_T4_T6_E12temp_storage+64];
	add.f64 	%fd295, %fd271, %fd272;
	bra.uni 	$L__BB15_50;
$L__BB15_24:
	// begin inline asm
	mov.u32 %r149, %laneid;
	// end inline asm
	and.b32  	%r200, %r1, 992;
	add.s32 	%r201, %r200, 32;
	setp.gt.u32 	%p35, %r201, %r51;
	not.b32 	%r202, %r200;
	add.s32 	%r203, %r51, %r202;
	selp.b32 	%r198, %r203, 31, %p35;
	mov.b64 	%rd92, %fd283;
	mov.b64 	{%r151, %r156}, %rd92;
	mov.b32 	%r157, 1;
	mov.b32 	%r199, -1;
	// begin inline asm
	shfl.sync.down.b32 %r150, %r151, %r157, %r198, %r199;
	// end inline asm
	// begin inline asm
	shfl.sync.down.b32 %r155, %r156, %r157, %r198, %r199;
	// end inline asm
	mov.b64 	%rd93, {%r150, %r155};
	mov.b64 	%fd213, %rd93;
	setp.lt.s32 	%p36, %r149, %r198;
	add.f64 	%fd214, %fd283, %fd213;
	selp.f64 	%fd215, %fd214, %fd283, %p36;
	mov.b64 	%rd94, %fd215;
	mov.b64 	{%r161, %r166}, %rd94;
	mov.b32 	%r167, 2;
	// begin inline asm
	shfl.sync.down.b32 %r160, %r161, %r167, %r198, %r199;
	// end inline asm
	// begin inline asm
	shfl.sync.down.b32 %r165, %r166, %r167, %r198, %r199;
	// end inline asm
	mov.b64 	%rd95, {%r160, %r165};
	mov.b64 	%fd216, %rd95;
	add.s32 	%r204, %r149, 2;
	setp.gt.s32 	%p37, %r204, %r198;
	add.f64 	%fd217, %fd215, %fd216;
	selp.f64 	%fd218, %fd215, %fd217, %p37;
	mov.b64 	%rd96, %fd218;
	mov.b64 	{%r171, %r176}, %rd96;
	mov.b32 	%r177, 4;
	// begin inline asm
	shfl.sync.down.b32 %r170, %r171, %r177, %r198, %r199;
	// end inline asm
	// begin inline asm
	shfl.sync.down.b32 %r175, %r176, %r177, %r198, %r199;
	// end inline asm
	mov.b64 	%rd97, {%r170, %r175};
	mov.b64 	%fd219, %rd97;
	add.s32 	%r205, %r149, 4;
	setp.gt.s32 	%p38, %r205, %r198;
	add.f64 	%fd220, %fd218, %fd219;
	selp.f64 	%fd221, %fd218, %fd220, %p38;
	mov.b64 	%rd98, %fd221;
	mov.b64 	{%r181, %r186}, %rd98;
	mov.b32 	%r187, 8;
	// begin inline asm
	shfl.sync.down.b32 %r180, %r181, %r187, %r198, %r199;
	// end inline asm
	// begin inline asm
	shfl.sync.down.b32 %r185, %r186, %r187, %r198, %r199;
	// end inline asm
	mov.b64 	%rd99, {%r180, %r185};
	mov.b64 	%fd222, %rd99;
	add.s32 	%r206, %r149, 8;
	setp.gt.s32 	%p39, %r206, %r198;
	add.f64 	%fd223, %fd221, %fd222;
	selp.f64 	%fd224, %fd221, %fd223, %p39;
	mov.b64 	%rd100, %fd224;
	mov.b64 	{%r191, %r196}, %rd100;
	mov.b32 	%r197, 16;
	// begin inline asm
	shfl.sync.down.b32 %r190, %r191, %r197, %r198, %r199;
	// end inline asm
	// begin inline asm
	shfl.sync.down.b32 %r195, %r196, %r197, %r198, %r199;
	// end inline asm
	mov.b64 	%rd101, {%r190, %r195};
	mov.b64 	%fd225, %rd101;
	add.s32 	%r207, %r149, 16;
	setp.gt.s32 	%p40, %r207, %r198;
	add.f64 	%fd226, %fd224, %fd225;
	selp.f64 	%fd295, %fd224, %fd226, %p40;
	setp.ne.s32 	%p41, %r149, 0;
	@%p41 bra 	$L__BB15_26;
	shr.u32 	%r208, %r1, 2;
	and.b32  	%r209, %r208, 248;
	mov.u32 	%r210, _ZZN3cub18CUB_300001_SM_10006detail6reduce28DeviceReduceSingleTileKernelINS2_10policy_hubIdj11add_functorIdEE10Policy1000EN6thrust24THRUST_300001_SM_1000_NS6detail15normal_iteratorINSA_10device_ptrIdEEEEPdjS6_ddN4cuda3std3__410__identityEEEvT0_T1_T2_T3_T4_T6_E12temp_storage;
	add.s32 	%r211, %r210, %r209;
	st.shared.f64 	[%r211+8], %fd295;
$L__BB15_26:
	bar.sync 	0;
	setp.ne.s32 	%p42, %r1, 0;
	@%p42 bra 	$L__BB15_50;
	setp.gt.u32 	%p43, %r51, 32;
	ld.shared.f64 	%fd227, [_ZZN3cub18CUB_300001_SM_10006detail6reduce28DeviceReduceSingleTileKernelINS2_10policy_hubIdj11add_functorIdEE10Policy1000EN6thrust24THRUST_300001_SM_1000_NS6detail15normal_iteratorINSA_10device_ptrIdEEEEPdjS6_ddN4cuda3std3__410__identityEEEvT0_T1_T2_T3_T4_T6_E12temp_storage+16];
	add.f64 	%fd228, %fd295, %fd227;
	selp.f64 	%fd229, %fd228, %fd295, %p43;
	setp.gt.u32 	%p44, %r51, 64;
	ld.shared.f64 	%fd230, [_ZZN3cub18CUB_300001_SM_10006detail6reduce28DeviceReduceSingleTileKernelINS2_10policy_hubIdj11add_functorIdEE10Policy1000EN6thrust24THRUST_300001_SM_1000_NS6detail15normal_iteratorINSA_10device_ptrIdEEEEPdjS6_ddN4cuda3std3__410__identityEEEvT0_T1_T2_T3_T4_T6_E12temp_storage+24];
	add.f64 	%fd231, %fd230, %fd229;
	selp.f64 	%fd232, %fd231, %fd229, %p44;
	setp.gt.u32 	%p45, %r51, 96;
	ld.shared.f64 	%fd233, [_ZZN3cub18CUB_300001_SM_10006detail6reduce28DeviceReduceSingleTileKernelINS2_10policy_hubIdj11add_functorIdEE10Policy1000EN6thrust24THRUST_300001_SM_1000_NS6detail15normal_iteratorINSA_10device_ptrIdEEEEPdjS6_ddN4cuda3std3__410__identityEEEvT0_T1_T2_T3_T4_T6_E12temp_storage+32];
	add.f64 	%fd234, %fd233, %fd232;
	selp.f64 	%fd235, %fd234, %fd232, %p45;
	setp.gt.u32 	%p46, %r51, 128;
	ld.shared.f64 	%fd236, [_ZZN3cub18CUB_300001_SM_10006detail6reduce28DeviceReduceSingleTileKernelINS2_10policy_hubIdj11add_functorIdEE10Policy1000EN6thrust24THRUST_300001_SM_1000_NS6detail15normal_iteratorINSA_10device_ptrIdEEEEPdjS6_ddN4cuda3std3__410__identityEEEvT0_T1_T2_T3_T4_T6_E12temp_storage+40];
	add.f64 	%fd237, %fd236, %fd235;
	selp.f64 	%fd238, %fd237, %fd235, %p46;
	setp.gt.u32 	%p47, %r51, 160;
	ld.shared.f64 	%fd239, [_ZZN3cub18CUB_300001_SM_10006detail6reduce28DeviceReduceSingleTileKernelINS2_10policy_hubIdj11add_functorIdEE10Policy1000EN6thrust24THRUST_300001_SM_1000_NS6detail15normal_iteratorINSA_10device_ptrIdEEEEPdjS6_ddN4cuda3std3__410__identityEEEvT0_T1_T2_T3_T4_T6_E12temp_storage+48];
	add.f64 	%fd240, %fd239, %fd238;
	selp.f64 	%fd241, %fd240, %fd238, %p47;
	setp.gt.u32 	%p48, %r51, 192;
	ld.shared.f64 	%fd242, [_ZZN3cub18CUB_300001_SM_10006detail6reduce28DeviceReduceSingleTileKernelINS2_10policy_hubIdj11add_functorIdEE10Policy1000EN6thrust24THRUST_300001_SM_1000_NS6detail15normal_iteratorINSA_10device_ptrIdEEEEPdjS6_ddN4cuda3std3__410__identityEEEvT0_T1_T2_T3_T4_T6_E12temp_storage+56];
	add.f64 	%fd243, %fd242, %fd241;
	selp.f64 	%fd244, %fd243, %fd241, %p48;
	setp.gt.u32 	%p49, %r51, 224;
	ld.shared.f64 	%fd245, [_ZZN3cub18CUB_300001_SM_10006detail6reduce28DeviceReduceSingleTileKernelINS2_10policy_hubIdj11add_functorIdEE10Policy1000EN6thrust24THRUST_300001_SM_1000_NS6detail15normal_iteratorINSA_10device_ptrIdEEEEPdjS6_ddN4cuda3std3__410__identityEEEvT0_T1_T2_T3_T4_T6_E12temp_storage+64];
	add.f64 	%fd246, %fd245, %fd244;
	selp.f64 	%fd295, %fd246, %fd244, %p49;
	bra.uni 	$L__BB15_50;
$L__BB15_28:
	mov.u32 	%r21, %tid.x;
	mul.wide.u32 	%rd11, %r21, 8;
	add.s64 	%rd12, %rd2, %rd11;
	ld.global.f64 	%fd43, [%rd12];
	ld.global.f64 	%fd44, [%rd12+2048];
	ld.global.f64 	%fd45, [%rd12+4096];
	ld.global.f64 	%fd46, [%rd12+6144];
	ld.global.f64 	%fd47, [%rd12+8192];
	ld.global.f64 	%fd48, [%rd12+10240];
	ld.global.f64 	%fd49, [%rd12+12288];
	ld.global.f64 	%fd50, [%rd12+14336];
	add.f64 	%fd51, %fd43, %fd44;
	add.f64 	%fd52, %fd51, %fd45;
	add.f64 	%fd53, %fd52, %fd46;
	add.f64 	%fd54, %fd53, %fd47;
	add.f64 	%fd55, %fd54, %fd48;
	add.f64 	%fd56, %fd55, %fd49;
	add.f64 	%fd294, %fd56, %fd50;
	add.s32 	%r22, %r51, -2048;
	setp.lt.u32 	%p3, %r22, 2048;
	mov.b32 	%r277, 2048;
	@%p3 bra 	$L__BB15_32;
	mov.b32 	%r277, 2048;
$L__BB15_30:
	add.s32 	%r54, %r21, %r277;
	mul.wide.u32 	%rd13, %r54, 8;
	add.s64 	%rd14, %rd2, %rd13;
	ld.global.f64 	%fd57, [%rd14];
	ld.global.f64 	%fd58, [%rd14+2048];
	ld.global.f64 	%fd59, [%rd14+4096];
	ld.global.f64 	%fd60, [%rd14+6144];
	ld.global.f64 	%fd61, [%rd14+8192];
	ld.global.f64 	%fd62, [%rd14+10240];
	ld.global.f64 	%fd63, [%rd14+12288];
	ld.global.f64 	%fd64, [%rd14+14336];
	add.f64 	%fd65, %fd294, %fd57;
	add.f64 	%fd66, %fd65, %fd58;
	add.f64 	%fd67, %fd66, %fd59;
	add.f64 	%fd68, %fd67, %fd60;
	add.f64 	%fd69, %fd68, %fd61;
	add.f64 	%fd70, %fd69, %fd62;
	add.f64 	%fd71, %fd70, %fd63;
	add.f64 	%fd294, %fd71, %fd64;
	sub.s32 	%r55, %r51, %r277;
	setp.lt.u32 	%p4, %r55, 2048;
	@%p4 bra 	$L__BB15_46;
	add.s32 	%r277, %r277, 2048;
	setp.le.u32 	%p5, %r277, %r22;
	@%p5 bra 	$L__BB15_30;
$L__BB15_32:
	setp.le.u32 	%p6, %r51, %r277;
	sub.s32 	%r56, %r51, %r277;
	setp.ge.s32 	%p7, %r21, %r56;
	or.pred  	%p8, %p6, %p7;
	@%p8 bra 	$L__BB15_46;
	not.b32 	%r58, %r21;
	add.s32 	%r59, %r51, %r58;
	sub.s32 	%r60, %r59, %r277;
	shr.u32 	%r61, %r60, 8;
	add.s32 	%r26, %r61, 1;
	and.b32  	%r27, %r26, 15;
	setp.lt.u32 	%p9, %r60, 3840;
	mov.u32 	%r282, %r21;
	@%p9 bra 	$L__BB15_37;
	or.b32  	%r280, %r21, 2048;
	add.s32 	%r279, %r21, %r277;
	and.b32  	%r62, %r26, 33554416;
	neg.s32 	%r278, %r62;
$L__BB15_35:
	.pragma "nounroll";
	mul.wide.u32 	%rd15, %r279, 8;
	add.s64 	%rd16, %rd2, %rd15;
	ld.global.f64 	%fd73, [%rd16];
	add.f64 	%fd74, %fd294, %fd73;
	add.s32 	%r63, %r279, 256;
	mul.wide.u32 	%rd17, %r63, 8;
	add.s64 	%rd18, %rd2, %rd17;
	ld.global.f64 	%fd75, [%rd18];
	add.f64 	%fd76, %fd74, %fd75;
	add.s32 	%r64, %r279, 512;
	mul.wide.u32 	%rd19, %r64, 8;
	add.s64 	%rd20, %rd2, %rd19;
	ld.global.f64 	%fd77, [%rd20];
	add.f64 	%fd78, %fd76, %fd77;
	add.s32 	%r65, %r279, 768;
	mul.wide.u32 	%rd21, %r65, 8;
	add.s64 	%rd22, %rd2, %rd21;
	ld.global.f64 	%fd79, [%rd22];
	add.f64 	%fd80, %fd78, %fd79;
	add.s32 	%r66, %r279, 1024;
	mul.wide.u32 	%rd23, %r66, 8;
	add.s64 	%rd24, %rd2, %rd23;
	ld.global.f64 	%fd81, [%rd24];
	add.f64 	%fd82, %fd80, %fd81;
	add.s32 	%r67, %r279, 1280;
	mul.wide.u32 	%rd25, %r67, 8;
	add.s64 	%rd26, %rd2, %rd25;
	ld.global.f64 	%fd83, [%rd26];
	add.f64 	%fd84, %fd82, %fd83;
	add.s32 	%r68, %r279, 1536;
	mul.wide.u32 	%rd27, %r68, 8;
	add.s64 	%rd28, %rd2, %rd27;
	ld.global.f64 	%fd85, [%rd28];
	add.f64 	%fd86, %fd84, %fd85;
	add.s32 	%r69, %r279, 1792;
	mul.wide.u32 	%rd29, %r69, 8;
	add.s64 	%rd30, %rd2, %rd29;
	ld.global.f64 	%fd87, [%rd30];
	add.f64 	%fd88, %fd86, %fd87;
	add.s32 	%r70, %r279, 2048;
	mul.wide.u32 	%rd31, %r70, 8;
	add.s64 	%rd32, %rd2, %rd31;
	ld.global.f64 	%fd89, [%rd32];
	add.f64 	%fd90, %fd88, %fd89;
	add.s32 	%r71, %r279, 2304;
	mul.wide.u32 	%rd33, %r71, 8;
	add.s64 	%rd34, %rd2, %rd33;
	ld.global.f64 	%fd91, [%rd34];
	add.f64 	%fd92, %fd90, %fd91;
	add.s32 	%r72, %r279, 2560;
	mul.wide.u32 	%rd35, %r72, 8;
	add.s64 	%rd36, %rd2, %rd35;
	ld.global.f64 	%fd93, [%rd36];
	add.f64 	%fd94, %fd92, %fd93;
	add.s32 	%r73, %r279, 2816;
	mul.wide.u32 	%rd37, %r73, 8;
	add.s64 	%rd38, %rd2, %rd37;
	ld.global.f64 	%fd95, [%rd38];
	add.f64 	%fd96, %fd94, %fd95;
	add.s32 	%r74, %r279, 3072;
	mul.wide.u32 	%rd39, %r74, 8;
	add.s64 	%rd40, %rd2, %rd39;
	ld.global.f64 	%fd97, [%rd40];
	add.f64 	%fd98, %fd96, %fd97;
	add.s32 	%r75, %r279, 3328;
	mul.wide.u32 	%rd41, %r75, 8;
	add.s64 	%rd42, %rd2, %rd41;
	ld.global.f64 	%fd99, [%rd42];
	add.f64 	%fd100, %fd98, %fd99;
	add.s32 	%r76, %r279, 3584;
	mul.wide.u32 	%rd43, %r76, 8;
	add.s64 	%rd44, %rd2, %rd43;
	ld.global.f64 	%fd101, [%rd44];
	add.f64 	%fd102, %fd100, %fd101;
	add.s32 	%r77, %r279, 3840;
	mul.wide.u32 	%rd45, %r77, 8;
	add.s64 	%rd46, %rd2, %rd45;
	ld.global.f64 	%fd103, [%rd46];
	add.f64 	%fd294, %fd102, %fd103;
	add.s32 	%r280, %r280, 4096;
	add.s32 	%r279, %r279, 4096;
	add.s32 	%r278, %r278, 16;
	setp.ne.s32 	%p10, %r278, 0;
	@%p10 bra 	$L__BB15_35;
	add.s32 	%r282, %r280, -2048;
$L__BB15_37:
	setp.eq.s32 	%p11, %r27, 0;
	@%p11 bra 	$L__BB15_46;
	and.b32  	%r39, %r26, 7;
	setp.lt.u32 	%p12, %r27, 8;
	@%p12 bra 	$L__BB15_40;
	add.s32 	%r78, %r282, %r277;
	mul.wide.u32 	%rd47, %r78, 8;
	add.s64 	%rd48, %rd2, %rd47;
	ld.global.f64 	%fd105, [%rd48];
	add.f64 	%fd106, %fd294, %fd105;
	add.s32 	%r79, %r78, 256;
	mul.wide.u32 	%rd49, %r79, 8;
	add.s64 	%rd50, %rd2, %rd49;
	ld.global.f64 	%fd107, [%rd50];
	add.f64 	%fd108, %fd106, %fd107;
	add.s32 	%r80, %r78, 512;
	mul.wide.u32 	%rd51, %r80, 8;
	add.s64 	%rd52, %rd2, %rd51;
	ld.global.f64 	%fd109, [%rd52];
	add.f64 	%fd110, %fd108, %fd109;
	add.s32 	%r81, %r78, 768;
	mul.wide.u32 	%rd53, %r81, 8;
	add.s64 	%rd54, %rd2, %rd53;
	ld.global.f64 	%fd111, [%rd54];
	add.f64 	%fd112, %fd110, %fd111;
	add.s32 	%r82, %r78, 1024;
	mul.wide.u32 	%rd55, %r82, 8;
	add.s64 	%rd56, %rd2, %rd55;
	ld.global.f64 	%fd113, [%rd56];
	add.f64 	%fd114, %fd112, %fd113;
	add.s32 	%r83, %r78, 1280;
	mul.wide.u32 	%rd57, %r83, 8;
	add.s64 	%rd58, %rd2, %rd57;
	ld.global.f64 	%fd115, [%rd58];
	add.f64 	%fd116, %fd114, %fd115;
	add.s32 	%r84, %r78, 1536;
	mul.wide.u32 	%rd59, %r84, 8;
	add.s64 	%rd60, %rd2, %rd59;
	ld.global.f64 	%fd117, [%rd60];
	add.f64 	%fd118, %fd116, %fd117;
	add.s32 	%r85, %r78, 1792;
	mul.wide.u32 	%rd61, %r85, 8;
	add.s64 	%rd62, %rd2, %rd61;
	ld.global.f64 	%fd119, [%rd62];
	add.f64 	%fd294, %fd118, %fd119;
	add.s32 	%r282, %r282, 2048;
$L__BB15_40:
	setp.eq.s32 	%p13, %r39, 0;
	@%p13 bra 	$L__BB15_46;
	and.b32  	%r42, %r26, 3;
	setp.lt.u32 	%p14, %r39, 4;
	@%p14 bra 	$L__BB15_43;
	add.s32 	%r86, %r282, %r277;
	mul.wide.u32 	%rd63, %r86, 8;
	add.s64 	%rd64, %rd2, %rd63;
	ld.global.f64 	%fd121, [%rd64];
	add.f64 	%fd122, %fd294, %fd121;
	add.s32 	%r87, %r86, 256;
	mul.wide.u32 	%rd65, %r87, 8;
	add.s64 	%rd66, %rd2, %rd65;
	ld.global.f64 	%fd123, [%rd66];
	add.f64 	%fd124, %fd122, %fd123;
	add.s32 	%r88, %r86, 512;
	mul.wide.u32 	%rd67, %r88, 8;
	add.s64 	%rd68, %rd2, %rd67;
	ld.global.f64 	%fd125, [%rd68];
	add.f64 	%fd126, %fd124, %fd125;
	add.s32 	%r89, %r86, 768;
	mul.wide.u32 	%rd69, %r89, 8;
	add.s64 	%rd70, %rd2, %rd69;
	ld.global.f64 	%fd127, [%rd70];
	add.f64 	%fd294, %fd126, %fd127;
	add.s32 	%r282, %r282, 1024;
$L__BB15_43:
	setp.eq.s32 	%p15, %r42, 0;
	@%p15 bra 	$L__BB15_46;
	add.s32 	%r285, %r282, %r277;
	neg.s32 	%r284, %r42;
$L__BB15_45:
	.pragma "nounroll";
	mul.wide.u32 	%rd71, %r285, 8;
	add.s64 	%rd72, %rd2, %rd71;
	ld.global.f64 	%fd128, [%rd72];
	add.f64 	%fd294, %fd294, %fd128;
	add.s32 	%r285, %r285, 256;
	add.s32 	%r284, %r284, 1;
	setp.ne.s32 	%p16, %r284, 0;
	@%p16 bra 	$L__BB15_45;
$L__BB15_46:
	// begin inline asm
	mov.u32 %r90, %laneid;
	// end inline asm
	mov.b64 	%rd73, %fd294;
	mov.b64 	{%r92, %r97}, %rd73;
	mov.b32 	%r98, 1;
	mov.b32 	%r139, 31;
	mov.b32 	%r140, -1;
	// begin inline asm
	shfl.sync.down.b32 %r91, %r92, %r98, %r139, %r140;
	// end inline asm
	// begin inline asm
	shfl.sync.down.b32 %r96, %r97, %r98, %r139, %r140;
	// end inline asm
	mov.b64 	%rd74, {%r91, %r96};
	mov.b64 	%fd129, %rd74;
	setp.gt.s32 	%p17, %r90, 30;
	add.f64 	%fd130, %fd294, %fd129;
	selp.f64 	%fd131, %fd294, %fd130, %p17;
	mov.b64 	%rd75, %fd131;
	mov.b64 	{%r102, %r107}, %rd75;
	mov.b32 	%r108, 2;
	// begin inline asm
	shfl.sync.down.b32 %r101, %r102, %r108, %r139, %r140;
	// end inline asm
	// begin inline asm
	shfl.sync.down.b32 %r106, %r107, %r108, %r139, %r140;
	// end inline asm
	mov.b64 	%rd76, {%r101, %r106};
	mov.b64 	%fd132, %rd76;
	setp.gt.s32 	%p18, %r90, 29;
	add.f64 	%fd133, %fd131, %fd132;
	selp.f64 	%fd134, %fd131, %fd133, %p18;
	mov.b64 	%rd77, %fd134;
	mov.b64 	{%r112, %r117}, %rd77;
	mov.b32 	%r118, 4;
	// begin inline asm
	shfl.sync.down.b32 %r111, %r112, %r118, %r139, %r140;
	// end inline asm
	// begin inline asm
	shfl.sync.down.b32 %r116, %r117, %r118, %r139, %r140;
	// end inline asm
	mov.b64 	%rd78, {%r111, %r116};
	mov.b64 	%fd135, %rd78;
	setp.gt.s32 	%p19, %r90, 27;
	add.f64 	%fd136, %fd134, %fd135;
	selp.f64 	%fd137, %fd134, %fd136, %p19;
	mov.b64 	%rd79, %fd137;
	mov.b64 	{%r122, %r127}, %rd79;
	mov.b32 	%r128, 8;
	// begin inline asm
	shfl.sync.down.b32 %r121, %r122, %r128, %r139, %r140;
	// end inline asm
	// begin inline asm
	shfl.sync.down.b32 %r126, %r127, %r128, %r139, %r140;
	// end inline asm
	mov.b64 	%rd80, {%r121, %r126};
	mov.b64 	%fd138, %rd80;
	setp.gt.s32 	%p20, %r90, 23;
	add.f64 	%fd139, %fd137, %fd138;
	selp.f64 	%fd140, %fd137, %fd139, %p20;
	mov.b64 	%rd81, %fd140;
	mov.b64 	{%r132, %r137}, %rd81;
	mov.b32 	%r138, 16;
	// begin inline asm
	shfl.sync.down.b32 %r131, %r132, %r138, %r139, %r140;
	// end inline asm
	// begin inline asm
	shfl.sync.down.b32 %r136, %r137, %r138, %r139, %r140;
	// end inline asm
	mov.b64 	%rd82, {%r131, %r136};
	mov.b64 	%fd141, %rd82;
	setp.gt.s32 	%p21, %r90, 15;
	add.f64 	%fd38, %fd140, %fd141;
	selp.f64 	%fd295, %fd140, %fd38, %p21;
	setp.ne.s32 	%p22, %r90, 0;
	@%p22 bra 	$L__BB15_48;
	shr.u32 	%r141, %r21, 2;
	and.b32  	%r142, %r141, 248;
	mov.u32 	%r143, _ZZN3cub18CUB_300001_SM_10006detail6reduce28DeviceReduceSingleTileKernelINS2_10policy_hubIdj11add_functorIdEE10Policy1000EN6thrust24THRUST_300001_SM_1000_NS6detail15normal_iteratorINSA_10device_ptrIdEEEEPdjS6_ddN4cuda3std3__410__identityEEEvT0_T1_T2_T3_T4_T6_E12temp_storage;
	add.s32 	%r144, %r143, %r142;
	st.shared.f64 	[%r144+8], %fd38;
$L__BB15_48:
	bar.sync 	0;
	setp.ne.s32 	%p23, %r21, 0;
	@%p23 bra 	$L__BB15_50;
	ld.shared.f64 	%fd142, [_ZZN3cub18CUB_300001_SM_10006detail6reduce28DeviceReduceSingleTileKernelINS2_10policy_hubIdj11add_functorIdEE10Policy1000EN6thrust24THRUST_300001_SM_1000_NS6detail15normal_iteratorINSA_10device_ptrIdEEEEPdjS6_ddN4cuda3std3__410__identityEEEvT0_T1_T2_T3_T4_T6_E12temp_storage+16];
	add.f64 	%fd143, %fd295, %fd142;
	ld.shared.f64 	%fd144, [_ZZN3cub18CUB_300001_SM_10006detail6reduce28DeviceReduceSingleTileKernelINS2_10policy_hubIdj11add_functorIdEE10Policy1000EN6thrust24THRUST_300001_SM_1000_NS6detail15normal_iteratorINSA_10device_ptrIdEEEEPdjS6_ddN4cuda3std3__410__identityEEEvT0_T1_T2_T3_T4_T6_E12temp_storage+24];
	add.f64 	%fd145, %fd143, %fd144;
	ld.shared.f64 	%fd146, [_ZZN3cub18CUB_300001_SM_10006detail6reduce28DeviceReduceSingleTileKernelINS2_10policy_hubIdj11add_functorIdEE10Policy1000EN6thrust24THRUST_300001_SM_1000_NS6detail15normal_iteratorINSA_10device_ptrIdEEEEPdjS6_ddN4cuda3std3__410__identityEEEvT0_T1_T2_T3_T4_T6_E12temp_storage+32];
	add.f64 	%fd147, %fd145, %fd146;
	ld.shared.f64 	%fd148, [_ZZN3cub18CUB_300001_SM_10006detail6reduce28DeviceReduceSingleTileKernelINS2_10policy_hubIdj11add_functorIdEE10Policy1000EN6thrust24THRUST_300001_SM_1000_NS6detail15normal_iteratorINSA_10device_ptrIdEEEEPdjS6_ddN4cuda3std3__410__identityEEEvT0_T1_T2_T3_T4_T6_E12temp_storage+40];
	add.f64 	%fd149, %fd147, %fd148;
	ld.shared.f64 	%fd150, [_ZZN3cub18CUB_300001_SM_10006detail6reduce28DeviceReduceSingleTileKernelINS2_10policy_hubIdj11add_functorIdEE10Policy1000EN6thrust24THRUST_300001_SM_1000_NS6detail15normal_iteratorINSA_10device_ptrIdEEEEPdjS6_ddN4cuda3std3__410__identityEEEvT0_T1_T2_T3_T4_T6_E12temp_storage+48];
	add.f64 	%fd151, %fd149, %fd150;
	ld.shared.f64 	%fd152, [_ZZN3cub18CUB_300001_SM_10006detail6reduce28DeviceReduceSingleTileKernelINS2_10policy_hubIdj11add_functorIdEE10Policy1000EN6thrust24THRUST_300001_SM_1000_NS6detail15normal_iteratorINSA_10device_ptrIdEEEEPdjS6_ddN4cuda3std3__410__identityEEEvT0_T1_T2_T3_T4_T6_E12temp_storage+56];
	add.f64 	%fd153, %fd151, %fd152;
	ld.shared.f64 	%fd154, [_ZZN3cub18CUB_300001_SM_10006detail6reduce28DeviceReduceSingleTileKernelINS2_10policy_hubIdj11add_functorIdEE10Policy1000EN6thrust24THRUST_300001_SM_1000_NS6detail15normal_iteratorINSA_10device_ptrIdEEEEPdjS6_ddN4cuda3std3__410__identityEEEvT0_T1_T2_T3_T4_T6_E12temp_storage+64];
	add.f64 	%fd295, %fd153, %fd154;
$L__BB15_50:
	mov.u32 	%r267, %tid.x;
	setp.ne.s32 	%p57, %r267, 0;
	@%p57 bra 	$L__BB15_52;
	add.f64 	%fd273, %fd42, %fd295;
	st.global.f64 	[%rd1], %fd273;
$L__BB15_52:
	ret;

}
	// .globl	_ZN3cub18CUB_300001_SM_10006detail6reduce18DeviceReduceKernelINS2_10policy_hubIdj11add_functorIdEE10Policy1000EN6thrust24THRUST_300001_SM_1000_NS6detail15normal_iteratorINSA_10device_ptrIdEEEEjS6_dN4cuda3std3__410__identityEEEvT0_PT3_T1_NS0_13GridEvenShareISN_EET2_T4_
.visible .entry _ZN3cub18CUB_300001_SM_10006detail6reduce18DeviceReduceKernelINS2_10policy_hubIdj11add_functorIdEE10Policy1000EN6thrust24THRUST_300001_SM_1000_NS6detail15normal_iteratorINSA_10device_ptrIdEEEEjS6_dN4cuda3std3__410__identityEEEvT0_PT3_T1_NS0_13GridEvenShareISN_EET2_T4_(
	.param .align 8 .b8 _ZN3cub18CUB_300001_SM_10006detail6reduce18DeviceReduceKernelINS2_10policy_hubIdj11add_functorIdEE10Policy1000EN6thrust24THRUST_300001_SM_1000_NS6detail15normal_iteratorINSA_10device_ptrIdEEEEjS6_dN4cuda3std3__410__identityEEEvT0_PT3_T1_NS0_13GridEvenShareISN_EET2_T4__param_0[8],
	.param .u64 .ptr .align 1 _ZN3cub18CUB_300001_SM_10006detail6reduce18DeviceReduceKernelINS2_10policy_hubIdj11add_functorIdEE10Policy1000EN6thrust24THRUST_300001_SM_1000_NS6detail15normal_iteratorINSA_10device_ptrIdEEEEjS6_dN4cuda3std3__410__identityEEEvT0_PT3_T1_NS0_13GridEvenShareISN_EET2_T4__param_1,
	.param .u32 _ZN3cub18CUB_300001_SM_10006detail6reduce18DeviceReduceKernelINS2_10policy_hubIdj11add_functorIdEE10Policy1000EN6thrust24THRUST_300001_SM_1000_NS6detail15normal_iteratorINSA_10device_ptrIdEEEEjS6_dN4cuda3std3__410__identityEEEvT0_PT3_T1_NS0_13GridEvenShareISN_EET2_T4__param_2,
	.param .align 4 .b8 _ZN3cub18CUB_300001_SM_10006detail6reduce18DeviceReduceKernelINS2_10policy_hubIdj11add_functorIdEE10Policy1000EN6thrust24THRUST_300001_SM_1000_NS6detail15normal_iteratorINSA_10device_ptrIdEEEEjS6_dN4cuda3std3__410__identityEEEvT0_PT3_T1_NS0_13GridEvenShareISN_EET2_T4__param_3[40],
	.param .align 1 .b8 _ZN3cub18CUB_300001_SM_10006detail6reduce18DeviceReduceKernelINS2_10policy_hubIdj11add_functorIdEE10Policy1000EN6thrust24THRUST_300001_SM_1000_NS6detail15normal_iteratorINSA_10device_ptrIdEEEEjS6_dN4cuda3std3__410__identityEEEvT0_PT3_T1_NS0_13GridEvenShareISN_EET2_T4__param_4[1],
	.param .align 1 .b8 _ZN3cub18CUB_300001_SM_10006detail6reduce18DeviceReduceKernelINS2_10policy_hubIdj11add_functorIdEE10Policy1000EN6thrust24THRUST_300001_SM_1000_NS6detail15normal_iteratorINSA_10device_ptrIdEEEEjS6_dN4cuda3std3__410__identityEEEvT0_PT3_T1_NS0_13GridEvenShareISN_EET2_T4__param_5[1]
)
.maxntid 256
{
	.reg .pred 	%p<57>;
	.reg .b16 	%rs<4>;
	.reg .b32 	%r<354>;
	.reg .b64 	%rd<160>;
	.reg .b64 	%fd<292>;
	// demoted variable
	.shared .align 8 .b8 _ZZN3cub18CUB_300001_SM_10006detail6reduce18DeviceReduceKernelINS2_10policy_hubIdj11add_functorIdEE10Policy1000EN6thrust24THRUST_300001_SM_1000_NS6detail15normal_iteratorINSA_10device_ptrIdEEEEjS6_dN4cuda3std3__410__identityEEEvT0_PT3_T1_NS0_13GridEvenShareISN_EET2_T4_E12temp_storage[80];
	ld.param.u32 	%r1, [_ZN3cub18CUB_300001_SM_10006detail6reduce18DeviceReduceKernelINS2_10policy_hubIdj11add_functorIdEE10Policy1000EN6thrust24THRUST_300001_SM_1000_NS6detail15normal_iteratorINSA_10device_ptrIdEEEEjS6_dN4cuda3std3__410__identityEEEvT0_PT3_T1_NS0_13GridEvenShareISN_EET2_T4__param_3+20];
	ld.param.u32 	%r2, [_ZN3cub18CUB_300001_SM_10006detail6reduce18DeviceReduceKernelINS2_10policy_hubIdj11add_functorIdEE10Policy1000EN6thrust24THRUST_300001_SM_1000_NS6detail15normal_iteratorINSA_10device_ptrIdEEEEjS6_dN4cuda3std3__410__identityEEEvT0_PT3_T1_NS0_13GridEvenShareISN_EET2_T4__param_3+24];
	ld.param.u64 	%rd3, [_ZN3cub18CUB_300001_SM_10006detail6reduce18DeviceReduceKernelINS2_10policy_hubIdj11add_functorIdEE10Policy1000EN6thrust24THRUST_300001_SM_1000_NS6detail15normal_iteratorINSA_10device_ptrIdEEEEjS6_dN4cuda3std3__410__identityEEEvT0_PT3_T1_NS0_13GridEvenShareISN_EET2_T4__param_0];
	cvta.to.global.u64 	%rd1, %rd3;
	mov.u32 	%r3, %ctaid.x;
	shl.b32 	%r4, %r2, 11;
	shl.b32 	%r345, %r3, 11;
	sub.s32 	%r6, %r1, %r345;
	setp.gt.u32 	%p1, %r6, 2047;
	@%p1 bra 	$L__BB16_26;
	mov.u32 	%r7, %tid.x;
	setp.ge.u32 	%p23, %r7, %r6;
	mov.f64 	%fd280, 0d0000000000000000;
	mov.u32 	%r336, %r7;
	@%p23 bra 	$L__BB16_3;
	add.s32 	%r180, %r345, %r7;
	mul.wide.u32 	%rd76, %r180, 8;
	add.s64 	%rd77, %rd1, %rd76;
	ld.global.f64 	%fd280, [%rd77];
	add.s32 	%r336, %r7, 256;
$L__BB16_3:
	setp.ge.u32 	%p24, %r336, %r6;
	@%p24 bra 	$L__BB16_17;
	not.b32 	%r181, %r336;
	add.s32 	%r182, %r1, %r181;
	sub.s32 	%r183, %r182, %r345;
	shr.u32 	%r184, %r183, 8;
	add.s32 	%r10, %r184, 1;
	and.b32  	%r11, %r10, 15;
	setp.lt.u32 	%p25, %r183, 3840;
	@%p25 bra 	$L__BB16_8;
	or.b32  	%r335, %r336, 2048;
	add.s32 	%r334, %r336, %r345;
	and.b32  	%r185, %r10, 33554416;
	neg.s32 	%r333, %r185;
$L__BB16_6:
	.pragma "nounroll";
	mul.wide.u32 	%rd78, %r334, 8;
	add.s64 	%rd79, %rd1, %rd78;
	ld.global.f64 	%fd155, [%rd79];
	add.f64 	%fd156, %fd280, %fd155;
	add.s32 	%r186, %r334, 256;
	mul.wide.u32 	%rd80, %r186, 8;
	add.s64 	%rd81, %rd1, %rd80;
	ld.global.f64 	%fd157, [%rd81];
	add.f64 	%fd158, %fd156, %fd157;
	add.s32 	%r187, %r334, 512;
	mul.wide.u32 	%rd82, %r187, 8;
	add.s64 	%rd83, %rd1, %rd82;
	ld.global.f64 	%fd159, [%rd83];
	add.f64 	%fd160, %fd158, %fd159;
	add.s32 	%r188, %r334, 768;
	mul.wide.u32 	%rd84, %r188, 8;
	add.s64 	%rd85, %rd1, %rd84;
	ld.global.f64 	%fd161, [%rd85];
	add.f64 	%fd162, %fd160, %fd161;
	add.s32 	%r189, %r334, 1024;
	mul.wide.u32 	%rd86, %r189, 8;
	add.s64 	%rd87, %rd1, %rd86;
	ld.global.f64 	%fd163, [%rd87];
	add.f64 	%fd164, %fd162, %fd163;
	add.s32 	%r190, %r334, 1280;
	mul.wide.u32 	%rd88, %r190, 8;
	add.s64 	%rd89, %rd1, %rd88;
	ld.global.f64 	%fd165, [%rd89];
	add.f64 	%fd166, %fd164, %fd165;
	add.s32 	%r191, %r334, 1536;
	mul.wide.u32 	%rd90, %r191, 8;
	add.s64 	%rd91, %rd1, %rd90;
	ld.global.f64 	%fd167, [%rd91];
	add.f64 	%fd168, %fd166, %fd167;
	add.s32 	%r192, %r334, 1792;
	mul.wide.u32 	%rd92, %r192, 8;
	add.s64 	%rd93, %rd1, %rd92;
	ld.global.f64 	%fd169, [%rd93];
	add.f64 	%fd170, %fd168, %fd169;
	add.s32 	%r193, %r334, 2048;
	mul.wide.u32 	%rd94, %r193, 8;
	add.s64 	%rd95, %rd1, %rd94;
	ld.global.f64 	%fd171, [%rd95];
	add.f64 	%fd172, %fd170, %fd171;
	add.s32 	%r194, %r334, 2304;
	mul.wide.u32 	%rd96, %r194, 8;
	add.s64 	%rd97, %rd1, %rd96;
	ld.global.f64 	%fd173, [%rd97];
	add.f64 	%fd174, %fd172, %fd173;
	add.s32 	%r195, %r334, 2560;
	mul.wide.u32 	%rd98, %r195, 8;
	add.s64 	%rd99, %rd1, %rd98;
	ld.global.f64 	%fd175, [%rd99];
	add.f64 	%fd176, %fd174, %fd175;
	add.s32 	%r196, %r334, 2816;
	mul.wide.u32 	%rd100, %r196, 8;
	add.s64 	%rd101, %rd1, %rd100;
	ld.global.f64 	%fd177, [%rd101];
	add.f64 	%fd178, %fd176, %fd177;
	add.s32 	%r197, %r334, 3072;
	mul.wide.u32 	%rd102, %r197, 8;
	add.s64 	%rd103, %rd1, %rd102;
	ld.global.f64 	%fd179, [%rd103];
	add.f64 	%fd180, %fd178, %fd179;
	add.s32 	%r198, %r334, 3328;
	mul.wide.u32 	%rd104, %r198, 8;
	add.s64 	%rd105, %rd1, %rd104;
	ld.global.f64 	%fd181, [%rd105];
	add.f64 	%fd182, %fd180, %fd181;
	add.s32 	%r199, %r334, 3584;
	mul.wide.u32 	%rd106, %r199, 8;
	add.s64 	%rd107, %rd1, %rd106;
	ld.global.f64 	%fd183, [%rd107];
	add.f64 	%fd184, %fd182, %fd183;
	add.s32 	%r200, %r334, 3840;
	mul.wide.u32 	%rd108, %r200, 8;
	add.s64 	%rd109, %rd1, %rd108;
	ld.global.f64 	%fd185, [%rd109];
	add.f64 	%fd280, %fd184, %fd185;
	add.s32 	%r335, %r335, 4096;
	add.s32 	%r334, %r334, 4096;
	add.s32 	%r333, %r333, 16;
	setp.ne.s32 	%p26, %r333, 0;
	@%p26 bra 	$L__BB16_6;
	add.s32 	%r336, %r335, -2048;
$L__BB16_8:
	setp.eq.s32 	%p27, %r11, 0;
	@%p27 bra 	$L__BB16_17;
	and.b32  	%r23, %r10, 7;
	setp.lt.u32 	%p28, %r11, 8;
	@%p28 bra 	$L__BB16_11;
	add.s32 	%r201, %r345, %r336;
	mul.wide.u32 	%rd110, %r201, 8;
	add.s64 	%rd111, %rd1, %rd110;
	ld.global.f64 	%fd187, [%rd111];
	add.f64 	%fd188, %fd280, %fd187;
	add.s32 	%r202, %r201, 256;
	mul.wide.u32 	%rd112, %r202, 8;
	add.s64 	%rd113, %rd1, %rd112;
	ld.global.f64 	%fd189, [%rd113];
	add.f64 	%fd190, %fd188, %fd189;
	add.s32 	%r203, %r201, 512;
	mul.wide.u32 	%rd114, %r203, 8;
	add.s64 	%rd115, %rd1, %rd114;
	ld.global.f64 	%fd191, [%rd115];
	add.f64 	%fd192, %fd190, %fd191;
	add.s32 	%r204, %r201, 768;
	mul.wide.u32 	%rd116, %r204, 8;
	add.s64 	%rd117, %rd1, %rd116;
	ld.global.f64 	%fd193, [%rd117];
	add.f64 	%fd194, %fd192, %fd193;
	add.s32 	%r205, %r201, 1024;
	mul.wide.u32 	%rd118, %r205, 8;
	add.s64 	%rd119, %rd1, %rd118;
	ld.global.f64 	%fd195, [%rd119];
	add.f64 	%fd196, %fd194, %fd195;
	add.s32 	%r206, %r201, 1280;
	mul.wide.u32 	%rd120, %r206, 8;
	add.s64 	%rd121, %rd1, %rd120;
	ld.global.f64 	%fd197, [%rd121];
	add.f64 	%fd198, %fd196, %fd197;
	add.s32 	%r207, %r201, 1536;
	mul.wide.u32 	%rd122, %r207, 8;
	add.s64 	%rd123, %rd1, %rd122;
	ld.global.f64 	%fd199, [%rd123];
	add.f64 	%fd200, %fd198, %fd199;
	add.s32 	%r208, %r201, 1792;
	mul.wide.u32 	%rd124, %r208, 8;
	add.s64 	%rd125, %rd1, %rd124;
	ld.global.f64 	%fd201, [%rd125];
	add.f64 	%fd280, %fd200, %fd201;
	add.s32 	%r336, %r336, 2048;
$L__BB16_11:
	setp.eq.s32 	%p29, %r23, 0;
	@%p29 bra 	$L__BB16_17;
	and.b32  	%r26, %r10, 3;
	setp.lt.u32 	%p30, %r23, 4;
	@%p30 bra 	$L__BB16_14;
	add.s32 	%r209, %r345, %r336;
	mul.wide.u32 	%rd126, %r209, 8;
	add.s64 	%rd127, %rd1, %rd126;
	ld.global.f64 	%fd203, [%rd127];
	add.f64 	%fd204, %fd280, %fd203;
	add.s32 	%r210, %r209, 256;
	mul.wide.u32 	%rd128, %r210, 8;
	add.s64 	%rd129, %rd1, %rd128;
	ld.global.f64 	%fd205, [%rd129];
	add.f64 	%fd206, %fd204, %fd205;
	add.s32 	%r211, %r209, 512;
	mul.wide.u32 	%rd130, %r211, 8;
	add.s64 	%rd131, %rd1, %rd130;
	ld.global.f64 	%fd207, [%rd131];
	add.f64 	%fd208, %fd206, %fd207;
	add.s32 	%r212, %r209, 768;
	mul.wide.u32 	%rd132, %r212, 8;
	add.s64 	%rd133, %rd1, %rd132;
	ld.global.f64 	%fd209, [%rd133];
	add.f64 	%fd280, %fd208, %fd209;
	add.s32 	%r336, %r336, 1024;
$L__BB16_14:
	setp.eq.s32 	%p31, %r26, 0;
	@%p31 bra 	$L__BB16_17;
	add.s32 	%r340, %r336, %r345;
	neg.s32 	%r339, %r26;
$L__BB16_16:
	.pragma "nounroll";
	mul.wide.u32 	%rd134, %r340, 8;
	add.s64 	%rd135, %rd1, %rd134;
	ld.global.f64 	%fd210, [%rd135];
	add.f64 	%fd280, %fd280, %fd210;
	add.s32 	%r340, %r340, 256;
	add.s32 	%r339, %r339, 1;
	setp.ne.s32 	%p32, %r339, 0;
	@%p32 bra 	$L__BB16_16;
$L__BB16_17:
	setp.lt.u32 	%p33, %r6, 256;
	@%p33 bra 	$L__BB16_22;
	// begin inline asm
	mov.u32 %r276, %laneid;
	// end inline asm
	mov.b64 	%rd146, %fd280;
	mov.b64 	{%r278, %r283}, %rd146;
	mov.b32 	%r284, 1;
	mov.b32 	%r325, 31;
	mov.b32 	%r326, -1;
	// begin inline asm
	shfl.sync.down.b32 %r277, %r278, %r284, %r325, %r326;
	// end inline asm
	// begin inline asm
	shfl.sync.down.b32 %r282, %r283, %r284, %r325, %r326;
	// end inline asm
	mov.b64 	%rd147, {%r277, %r282};
	mov.b64 	%fd245, %rd147;
	setp.gt.s32 	%p49, %r276, 30;
	add.f64 	%fd246, %fd280, %fd245;
	selp.f64 	%fd247, %fd280, %fd246, %p49;
	mov.b64 	%rd148, %fd247;
	mov.b64 	{%r288, %r293}, %rd148;
	mov.b32 	%r294, 2;
	// begin inline asm
	shfl.sync.down.b32 %r287, %r288, %r294, %r325, %r326;
	// end inline asm
	// begin inline asm
	shfl.sync.down.b32 %r292, %r293, %r294, %r325, %r326;
	// end inline asm
	mov.b64 	%rd149, {%r287, %r292};
	mov.b64 	%fd248, %rd149;
	setp.gt.s32 	%p50, %r276, 29;
	add.f64 	%fd249, %fd247, %fd248;
	selp.f64 	%fd250, %fd247, %fd249, %p50;
	mov.b64 	%rd150, %fd250;
	mov.b64 	{%r298, %r303}, %rd150;
	mov.b32 	%r304, 4;
	// begin inline asm
	shfl.sync.down.b32 %r297, %r298, %r304, %r325, %r326;
	// end inline asm
	// begin inline asm
	shfl.sync.down.b32 %r302, %r303, %r304, %r325, %r326;
	// end inline asm
	mov.b64 	%rd151, {%r297, %r302};
	mov.b64 	%fd251, %rd151;
	setp.gt.s32 	%p51, %r276, 27;
	add.f64 	%fd252, %fd250, %fd251;
	selp.f64 	%fd253, %fd250, %fd252, %p51;
	mov.b64 	%rd152, %fd253;
	mov.b64 	{%r308, %r313}, %rd152;
	mov.b32 	%r314, 8;
	// begin inline asm
	shfl.sync.down.b32 %r307, %r308, %r314, %r325, %r326;
	// end inline asm
	// begin inline asm
	shfl.sync.down.b32 %r312, %r313, %r314, %r325, %r326;
	// end inline asm
	mov.b64 	%rd153, {%r307, %r312};
	mov.b64 	%fd254, %rd153;
	setp.gt.s32 	%p52, %r276, 23;
	add.f64 	%fd255, %fd253, %fd254;
	selp.f64 	%fd256, %fd253, %fd255, %p52;
	mov.b64 	%rd154, %fd256;
	mov.b64 	{%r318, %r323}, %rd154;
	mov.b32 	%r324, 16;
	// begin inline asm
	shfl.sync.down.b32 %r317, %r318, %r324, %r325, %r326;
	// end inline asm
	// begin inline asm
	shfl.sync.down.b32 %r322, %r323, %r324, %r325, %r326;
	// end inline asm
	mov.b64 	%rd155, {%r317, %r322};
	mov.b64 	%fd257, %rd155;
	setp.gt.s32 	%p53, %r276, 15;
	add.f64 	%fd16, %fd256, %fd257;
	selp.f64 	%fd291, %fd256, %fd16, %p53;
	setp.ne.s32 	%p54, %r276, 0;
	@%p54 bra 	$L__BB16_20;
	shr.u32 	%r327, %r7, 2;
	and.b32  	%r328, %r327, 248;
	mov.u32 	%r329, _ZZN3cub18CUB_300001_SM_10006detail6reduce18DeviceReduceKernelINS2_10policy_hubIdj11add_functorIdEE10Policy1000EN6thrust24THRUST_300001_SM_1000_NS6detail15normal_iteratorINSA_10device_ptrIdEEEEjS6_dN4cuda3std3__410__identityEEEvT0_PT3_T1_NS0_13GridEvenShareISN_EET2_T4_E12temp_storage;
	add.s32 	%r330, %r329, %r328;
	st.shared.f64 	[%r330+8], %fd16;
$L__BB16_20:
	bar.sync 	0;
	setp.ne.s32 	%p55, %r7, 0;
	@%p55 bra 	$L__BB16_48;
	ld.shared.f64 	%fd258, [_ZZN3cub18CUB_300001_SM_10006detail6reduce18DeviceReduceKernelINS2_10policy_hubIdj11add_functorIdEE10Policy1000EN6thrust24THRUST_300001_SM_1000_NS6detail15normal_iteratorINSA_10device_ptrIdEEEEjS6_dN4cuda3std3__410__identityEEEvT0_PT3_T1_NS0_13GridEvenShareISN_EET2_T4_E12temp_storage+16];
	add.f64 	%fd259, %fd291, %fd258;
	ld.shared.f64 	%fd260, [_ZZN3cub18CUB_300001_SM_10006detail6reduce18DeviceReduceKernelINS2_10policy_hubIdj11add_functorIdEE10Policy1000EN6thrust24THRUST_300001_SM_1000_NS6detail15normal_iteratorINSA_10device_ptrIdEEEEjS6_dN4cuda3std3__410__identityEEEvT0_PT3_T1_NS0_13GridEvenShareISN_EET2_T4_E12temp_storage+24];
	add.f64 	%fd261, %fd259, %fd260;
	ld.shared.f64 	%fd262, [_ZZN3cub18CUB_300001_SM_10006detail6reduce18DeviceReduceKernelINS2_10policy_hubIdj11add_functorIdEE10Policy1000EN6thrust24THRUST_300001_SM_1000_NS6detail15normal_iteratorINSA_10device_ptrIdEEEEjS6_dN4cuda3std3__410__identityEEEvT0_PT3_T1_NS0_13GridEvenShareISN_EET2_T4_E12temp_storage+32];
	add.f64 	%fd263, %fd261, %fd262;
	ld.shared.f64 	%fd264, [_ZZN3cub18CUB_300001_SM_10006detail6reduce18DeviceReduceKernelINS2_10policy_hubIdj11add_functorIdEE10Policy1000EN6thrust24THRUST_300001_SM_1000_NS6detail15normal_iteratorINSA_10device_ptrIdEEEEjS6_dN4cuda3std3__410__identityEEEvT0_PT3_T1_NS0_13GridEvenShareISN_EET2_T4_E12temp_storage+40];
	add.f64 	%fd265, %fd263, %fd264;
	ld.shared.f64 	%fd266, [_ZZN3cub18CUB_300001_SM_10006detail6reduce18DeviceReduceKernelINS2_10policy_hubIdj11add_functorIdEE10Policy1000EN6thrust24THRUST_300001_SM_1000_NS6detail15normal_iteratorINSA_10device_ptrIdEEEEjS6_dN4cuda3std3__410__identityEEEvT0_PT3_T1_NS0_13GridEvenShareISN_EET2_T4_E12temp_storage+48];
	add.f64 	%fd267, %fd265, %fd266;
	ld.shared.f64 	%fd268, [_ZZN3cub18CUB_300001_SM_10006detail6reduce18DeviceReduceKernelINS2_10policy_hubIdj11add_functorIdEE10Policy1000EN6thrust24THRUST_300001_SM_1000_NS6detail15normal_iteratorINSA_10device_ptrIdEEEEjS6_dN4cuda3std3__410__identityEEEvT0_PT3_T1_NS0_13GridEvenShareISN_EET2_T4_E12temp_storage+56];
	add.f64 	%fd269, %fd267, %fd268;
	ld.shared.f64 	%fd270, [_ZZN3cub18CUB_300001_SM_10006detail6reduce18DeviceReduceKernelINS2_10policy_hubIdj11add_functorIdEE10Policy1000EN6thrust24THRUST_300001_SM_1000_NS6detail15normal_iteratorINSA_10device_ptrIdEEEEjS6_dN4cuda3std3__410__identityEEEvT0_PT3_T1_NS0_13GridEvenShareISN_EET2_T4_E12temp_storage+64];
	add.f64 	%fd291, %fd269, %fd270;
	bra.uni 	$L__BB16_48;
$L__BB16_22:
	// begin inline asm
	mov.u32 %r213, %laneid;
	// end inline asm
	and.b32  	%r264, %r7, 992;
	add.s32 	%r265, %r264, 32;
	setp.gt.u32 	%p34, %r265, %r6;
	not.b32 	%r266, %r264;
	add.s32 	%r267, %r6, %r266;
	selp.b32 	%r262, %r267, 31, %p34;
	mov.b64 	%rd136, %fd280;
	mov.b64 	{%r215, %r220}, %rd136;
	mov.b32 	%r221, 1;
	mov.b32 	%r263, -1;
	// begin inline asm
	shfl.sync.down.b32 %r214, %r215, %r221, %r262, %r263;
	// end inline asm
	// begin inline asm
	shfl.sync.down.b32 %r219, %r220, %r221, %r262, %r263;
	// end inline asm
	mov.b64 	%rd137, {%r214, %r219};
	mov.b64 	%fd211, %rd137;
	setp.lt.s32 	%p35, %r213, %r262;
	add.f64 	%fd212, %fd280, %fd211;
	selp.f64 	%fd213, %fd212, %fd280, %p35;
	mov.b64 	%rd138, %fd213;
	mov.b64 	{%r225, %r230}, %rd138;
	mov.b32 	%r231, 2;
	// begin inline asm
	shfl.sync.down.b32 %r224, %r225, %r231, %r262, %r263;
	// end inline asm
	// begin inline asm
	shfl.sync.down.b32 %r229, %r230, %r231, %r262, %r263;
	// end inline asm
	mov.b64 	%rd139, {%r224, %r229};
	mov.b64 	%fd214, %rd139;
	add.s32 	%r268, %r213, 2;
	setp.gt.s32 	%p36, %r268, %r262;
	add.f64 	%fd215, %fd213, %fd214;
	selp.f64 	%fd216, %fd213, %fd215, %p36;
	mov.b64 	%rd140, %fd216;
	mov.b64 	{%r235, %r240}, %rd140;
	mov.b32 	%r241, 4;
	// begin inline asm
	shfl.sync.down.b32 %r234, %r235, %r241, %r262, %r263;
	// end inline asm
	// begin inline asm
	shfl.sync.down.b32 %r239, %r240, %r241, %r262, %r263;
	// end inline asm
	mov.b64 	%rd141, {%r234, %r239};
	mov.b64 	%fd217, %rd141;
	add.s32 	%r269, %r213, 4;
	setp.gt.s32 	%p37, %r269, %r262;
	add.f64 	%fd218, %fd216, %fd217;
	selp.f64 	%fd219, %fd216, %fd218, %p37;
	mov.b64 	%rd142, %fd219;
	mov.b64 	{%r245, %r250}, %rd142;
	mov.b32 	%r251, 8;
	// begin inline asm
	shfl.sync.down.b32 %r244, %r245, %r251, %r262, %r263;
	// end inline asm
	// begin inline asm
	shfl.sync.down.b32 %r249, %r250, %r251, %r262, %r263;
	// end inline asm
	mov.b64 	%rd143, {%r244, %r249};
	mov.b64 	%fd220, %rd143;
	add.s32 	%r270, %r213, 8;
	setp.gt.s32 	%p38, %r270, %r262;
	add.f64 	%fd221, %fd219, %fd220;
	selp.f64 	%fd222, %fd219, %fd221, %p38;
	mov.b64 	%rd144, %fd222;
	mov.b64 	{%r255, %r260}, %rd144;
	mov.b32 	%r261, 16;
	// begin inline asm
	shfl.sync.down.b32 %r254, %r255, %r261, %r262, %r263;
	// end inline asm
	// begin inline asm
	shfl.sync.down.b32 %r259, %r260, %r261, %r262, %r263;
	// end inline asm
	mov.b64 	%rd145, {%r254, %r259};
	mov.b64 	%fd223, %rd145;
	add.s32 	%r271, %r213, 16;
	setp.gt.s32 	%p39, %r271, %r262;
	add.f64 	%fd224, %fd222, %fd223;
	selp.f64 	%fd291, %fd222, %fd224, %p39;
	setp.ne.s32 	%p40, %r213, 0;
	@%p40 bra 	$L__BB16_24;
	shr.u32 	%r272, %r7, 2;
	and.b32  	%r273, %r272, 248;
	mov.u32 	%r274, _ZZN3cub18CUB_300001_SM_10006detail6reduce18DeviceReduceKernelINS2_10policy_hubIdj11add_functorIdEE10Policy1000EN6thrust24THRUST_300001_SM_1000_NS6detail15normal_iteratorINSA_10device_ptrIdEEEEjS6_dN4cuda3std3__410__identityEEEvT0_PT3_T1_NS0_13GridEvenShareISN_EET2_T4_E12temp_storage;
	add.s32 	%r275, %r274, %r273;
	st.shared.f64 	[%r275+8], %fd291;
$L__BB16_24:
	bar.sync 	0;
	setp.ne.s32 	%p41, %r7, 0;
	@%p41 bra 	$L__BB16_48;
	setp.gt.u32 	%p42, %r6, 32;
	ld.shared.f64 	%fd225, [_ZZN3cub18CUB_300001_SM_10006detail6reduce18DeviceReduceKernelINS2_10policy_hubIdj11add_functorIdEE10Policy1000EN6thrust24THRUST_300001_SM_1000_NS6detail15normal_iteratorINSA_10device_ptrIdEEEEjS6_dN4cuda3std3__410__identityEEEvT0_PT3_T1_NS0_13GridEvenShareISN_EET2_T4_E12temp_storage+16];
	add.f64 	%fd226, %fd291, %fd225;
	selp.f64 	%fd227, %fd226, %fd291, %p42;
	setp.gt.u32 	%p43, %r6, 64;
	ld.shared.f64 	%fd228, [_ZZN3cub18CUB_300001_SM_10006detail6reduce18DeviceReduceKernelINS2_10policy_hubIdj11add_functorIdEE10Policy1000EN6thrust24THRUST_300001_SM_1000_NS6detail15normal_iteratorINSA_10device_ptrIdEEEEjS6_dN4cuda3std3__410__identityEEEvT0_PT3_T1_NS0_13GridEvenShareISN_EET2_T4_E12temp_storage+24];
	add.f64 	%fd229, %fd228, %fd227;
	selp.f64 	%fd230, %fd229, %fd227, %p43;
	setp.gt.u32 	%p44, %r6, 96;
	ld.shared.f64 	%fd231, [_ZZN3cub18CUB_300001_SM_10006detail6reduce18DeviceReduceKernelINS2_10policy_hubIdj11add_functorIdEE10Policy1000EN6thrust24THRUST_300001_SM_1000_NS6detail15normal_iteratorINSA_10device_ptrIdEEEEjS6_dN4cuda3std3__410__identityEEEvT0_PT3_T1_NS0_13GridEvenShareISN_EET2_T4_E12temp_storage+32];
	add.f64 	%fd232, %fd231, %fd230;
	selp.f64 	%fd233, %fd232, %fd230, %p44;
	setp.gt.u32 	%p45, %r6, 128;
	ld.shared.f64 	%fd234, [_ZZN3cub18CUB_300001_SM_10006detail6reduce18DeviceReduceKernelINS2_10policy_hubIdj11add_functorIdEE10Policy1000EN6thrust24THRUST_300001_SM_1000_NS6detail15normal_iteratorINSA_10device_ptrIdEEEEjS6_dN4cuda3std3__410__identityEEEvT0_PT3_T1_NS0_13GridEvenShareISN_EET2_T4_E12temp_storage+40];
	add.f64 	%fd235, %fd234, %fd233;
	selp.f64 	%fd236, %fd235, %fd233, %p45;
	setp.gt.u32 	%p46, %r6, 160;
	ld.shared.f64 	%fd237, [_ZZN3cub18CUB_300001_SM_10006detail6reduce18DeviceReduceKernelINS2_10policy_hubIdj11add_functorIdEE10Policy1000EN6thrust24THRUST_300001_SM_1000_NS6detail15normal_iteratorINSA_10device_ptrIdEEEEjS6_dN4cuda3std3__410__identityEEEvT0_PT3_T1_NS0_13GridEvenShareISN_EET2_T4_E12temp_storage+48];
	add.f64 	%fd238, %fd237, %fd236;
	selp.f64 	%fd239, %fd238, %fd236, %p46;
	setp.gt.u32 	%p47, %r6, 192;
	ld.shared.f64 	%fd240, [_ZZN3cub18CUB_300001_SM_10006detail6reduce18DeviceReduceKernelINS2_10policy_hubIdj11add_functorIdEE10Policy1000EN6thrust24THRUST_300001_SM_1000_NS6detail15normal_iteratorINSA_10device_ptrIdEEEEjS6_dN4cuda3std3__410__identityEEEvT0_PT3_T1_NS0_13GridEvenShareISN_EET2_T4_E12temp_storage+56];
	add.f64 	%fd241, %fd240, %fd239;
	selp.f64 	%fd242, %fd241, %fd239, %p47;
	setp.gt.u32 	%p48, %r6, 224;
	ld.shared.f64 	%fd243, [_ZZN3cub18CUB_300001_SM_10006detail6reduce18DeviceReduceKernelINS2_10policy_hubIdj11add_functorIdEE10Policy1000EN6thrust24THRUST_300001_SM_1000_NS6detail15normal_iteratorINSA_10device_ptrIdEEEEjS6_dN4cuda3std3__410__identityEEEvT0_PT3_T1_NS0_13GridEvenShareISN_EET2_T4_E12temp_storage+64];
	add.f64 	%fd244, %fd243, %fd242;
	selp.f64 	%fd291, %fd244, %fd242, %p48;
	bra.uni 	$L__BB16_48;
$L__BB16_26:
	mov.u32 	%r35, %tid.x;
	add.s32 	%r72, %r35, %r345;
	mul.wide.u32 	%rd4, %r72, 8;
	add.s64 	%rd5, %rd1, %rd4;
	ld.global.f64 	%fd41, [%rd5];
	ld.global.f64 	%fd42, [%rd5+2048];
	ld.global.f64 	%fd43, [%rd5+4096];
	ld.global.f64 	%fd44, [%rd5+6144];
	ld.global.f64 	%fd45, [%rd5+8192];
	ld.global.f64 	%fd46, [%rd5+10240];
	ld.global.f64 	%fd47, [%rd5+12288];
	ld.global.f64 	%fd48, [%rd5+14336];
	add.f64 	%fd49, %fd41, %fd42;
	add.f64 	%fd50, %fd49, %fd43;
	add.f64 	%fd51, %fd50, %fd44;
	add.f64 	%fd52, %fd51, %fd45;
	add.f64 	%fd53, %fd52, %fd46;
	add.f64 	%fd54, %fd53, %fd47;
	add.f64 	%fd290, %fd54, %fd48;
	setp.lt.u32 	%p2, %r6, %r4;
	@%p2 bra 	$L__BB16_44;
	add.s32 	%r36, %r4, %r345;
	not.b32 	%r74, %r35;
	add.s32 	%r75, %r74, %r1;
	sub.s32 	%r76, %r75, %r4;
	sub.s32 	%r342, %r76, %r345;
	add.s32 	%r77, %r36, %r35;
	add.s32 	%r341, %r77, 2048;
	mov.b32 	%r344, 0;
	mov.u32 	%r343, %r36;
$L__BB16_28:
	shl.b32 	%r78, %r2, 11;
	add.s32 	%r345, %r345, %r78;
	add.s32 	%r79, %r1, -2048;
	setp.gt.u32 	%p3, %r345, %r79;
	@%p3 bra 	$L__BB16_30;
	add.s32 	%r80, %r35, %r345;
	mul.wide.u32 	%rd6, %r80, 8;
	add.s64 	%rd7, %rd1, %rd6;
	ld.global.f64 	%fd55, [%rd7];
	ld.global.f64 	%fd56, [%rd7+2048];
	ld.global.f64 	%fd57, [%rd7+4096];
	ld.global.f64 	%fd58, [%rd7+6144];
	ld.global.f64 	%fd59, [%rd7+8192];
	ld.global.f64 	%fd60, [%rd7+10240];
	ld.global.f64 	%fd61, [%rd7+12288];
	ld.global.f64 	%fd62, [%rd7+14336];
	add.f64 	%fd63, %fd290, %fd55;
	add.f64 	%fd64, %fd63, %fd56;
	add.f64 	%fd65, %fd64, %fd57;
	add.f64 	%fd66, %fd65, %fd58;
	add.f64 	%fd67, %fd66, %fd59;
	add.f64 	%fd68, %fd67, %fd60;
	add.f64 	%fd69, %fd68, %fd61;
	add.f64 	%fd290, %fd69, %fd62;
	sub.s32 	%r81, %r1, %r345;
	shl.b32 	%r82, %r2, 11;
	setp.lt.u32 	%p4, %r81, %r82;
	add.s32 	%r344, %r344, 1;
	add.s32 	%r343, %r343, %r82;
	sub.s32 	%r342, %r342, %r82;
	add.s32 	%r341, %r341, %r82;
	@%p4 bra 	$L__BB16_44;
	bra.uni 	$L__BB16_28;
$L__BB16_30:
	setp.le.u32 	%p5, %r1, %r345;
	sub.s32 	%r83, %r1, %r345;
	setp.ge.s32 	%p6, %r35, %r83;
	or.pred  	%p7, %p5, %p6;
	@%p7 bra 	$L__BB16_44;
	not.b32 	%r85, %r35;
	add.s32 	%r86, %r1, %r85;
	sub.s32 	%r87, %r86, %r36;
	mul.lo.s32 	%r88, %r2, %r344;
	shl.b32 	%r89, %r88, 11;
	sub.s32 	%r90, %r87, %r89;
	shr.u32 	%r91, %r90, 8;
	add.s32 	%r49, %r91, 1;
	and.b32  	%r50, %r49, 15;
	setp.lt.u32 	%p8, %r90, 3840;
	mov.u32 	%r350, %r35;
	@%p8 bra 	$L__BB16_35;
	or.b32  	%r348, %r35, 2048;
	shr.u32 	%r92, %r342, 8;
	add.s32 	%r93, %r92, 1;
	and.b32  	%r94, %r93, 33554416;
	neg.s32 	%r346, %r94;
$L__BB16_33:
	.pragma "nounroll";
	add.s32 	%r95, %r341, -2048;
	mul.wide.u32 	%rd8, %r95, 8;
	add.s64 	%rd9, %rd1, %rd8;
	ld.global.f64 	%fd71, [%rd9];
	add.f64 	%fd72, %fd290, %fd71;
	add.s32 	%r96, %r341, -1792;
	mul.wide.u32 	%rd10, %r96, 8;
	add.s64 	%rd11, %rd1, %rd10;
	ld.global.f64 	%fd73, [%rd11];
	add.f64 	%fd74, %fd72, %fd73;
	add.s32 	%r97, %r341, -1536;
	mul.wide.u32 	%rd12, %r97, 8;
	add.s64 	%rd13, %rd1, %rd12;
	ld.global.f64 	%fd75, [%rd13];
	add.f64 	%fd76, %fd74, %fd75;
	add.s32 	%r98, %r341, -1280;
	mul.wide.u32 	%rd14, %r98, 8;
	add.s64 	%rd15, %rd1, %rd14;
	ld.global.f64 	%fd77, [%rd15];
	add.f64 	%fd78, %fd76, %fd77;
	add.s32 	%r99, %r341, -1024;
	mul.wide.u32 	%rd16, %r99, 8;
	add.s64 	%rd17, %rd1, %rd16;
	ld.global.f64 	%fd79, [%rd17];
	add.f64 	%fd80, %fd78, %fd79;
	add.s32 	%r100, %r341, -768;
	mul.wide.u32 	%rd18, %r100, 8;
	add.s64 	%rd19, %rd1, %rd18;
	ld.global.f64 	%fd81, [%rd19];
	add.f64 	%fd82, %fd80, %fd81;
	add.s32 	%r101, %r341, -512;
	mul.wide.u32 	%rd20, %r101, 8;
	add.s64 	%rd21, %rd1, %rd20;
	ld.global.f64 	%fd83, [%rd21];
	add.f64 	%fd84, %fd82, %fd83;
	add.s32 	%r102, %r341, 1792;
	add.s32 	%r103, %r341, -256;
	mul.wide.u32 	%rd22, %r103, 8;
	add.s64 	%rd23, %rd1, %rd22;
	ld.global.f64 	%fd85, [%rd23];
	add.f64 	%fd86, %fd84, %fd85;
	mul.wide.u32 	%rd24, %r341, 8;
	add.s64 	%rd25, %rd1, %rd24;
	ld.global.f64 	%fd87, [%rd25];
	add.f64 	%fd88, %fd86, %fd87;
	add.s32 	%r104, %r341, 256;
	mul.wide.u32 	%rd26, %r104, 8;
	add.s64 	%rd27, %rd1, %rd26;
	ld.global.f64 	%fd89, [%rd27];
	add.f64 	%fd90, %fd88, %fd89;
	add.s32 	%r105, %r341, 512;
	mul.wide.u32 	%rd28, %r105, 8;
	add.s64 	%rd29, %rd1, %rd28;
	ld.global.f64 	%fd91, [%rd29];
	add.f64 	%fd92, %fd90, %fd91;
	add.s32 	%r106, %r341, 768;
	mul.wide.u32 	%rd30, %r106, 8;
	add.s64 	%rd31, %rd1, %rd30;
	ld.global.f64 	%fd93, [%rd31];
	add.f64 	%fd94, %fd92, %fd93;
	add.s32 	%r107, %r341, 1024;
	mul.wide.u32 	%rd32, %r107, 8;
	add.s64 	%rd33, %rd1, %rd32;
	ld.global.f64 	%fd95, [%rd33];
	add.f64 	%fd96, %fd94, %fd95;
	add.s32 	%r108, %r341, 1280;
	mul.wide.u32 	%rd34, %r108, 8;
	add.s64 	%rd35, %rd1, %rd34;
	ld.global.f64 	%fd97, [%rd35];
	add.f64 	%fd98, %fd96, %fd97;
	add.s32 	%r109, %r341, 1536;
	mul.wide.u32 	%rd36, %r109, 8;
	add.s64 	%rd37, %rd1, %rd36;
	ld.global.f64 	%fd99, [%rd37];
	add.f64 	%fd100, %fd98, %fd99;
	mul.wide.u32 	%rd38, %r102, 8;
	add.s64 	%rd39, %rd1, %rd38;
	ld.global.f64 	%fd101, [%rd39];
	add.f64 	%fd290, %fd100, %fd101;
	add.s32 	%r348, %r348, 4096;
	add.s32 	%r341, %r341, 4096;
	add.s32 	%r346, %r346, 16;
	setp.ne.s32 	%p9, %r346, 0;
	@%p9 bra 	$L__BB16_33;
	add.s32 	%r350, %r348, -2048;
$L__BB16_35:
	setp.eq.s32 	%p10, %r50, 0;
	@%p10 bra 	$L__BB16_44;
	and.b32  	%r61, %r49, 7;
	setp.lt.u32 	%p11, %r50, 8;
	@%p11 bra 	$L__BB16_38;
	add.s32 	%r110, %r350, %r345;
	mul.wide.u32 	%rd40, %r110, 8;
	add.s64 	%rd41, %rd1, %rd40;
	ld.global.f64 	%fd103, [%rd41];
	add.f64 	%fd104, %fd290, %fd103;
	add.s32 	%r111, %r110, 256;
	mul.wide.u32 	%rd42, %r111, 8;
	add.s64 	%rd43, %rd1, %rd42;
	ld.global.f64 	%fd105, [%rd43];
	add.f64 	%fd106, %fd104, %fd105;
	add.s32 	%r112, %r110, 512;
	mul.wide.u32 	%rd44, %r112, 8;
	add.s64 	%rd45, %rd1, %rd44;
	ld.global.f64 	%fd107, [%rd45];
	add.f64 	%fd108, %fd106, %fd107;
	add.s32 	%r113, %r110, 768;
	mul.wide.u32 	%rd46, %r113, 8;
	add.s64 	%rd47, %rd1, %rd46;
	ld.global.f64 	%fd109, [%rd47];
	add.f64 	%fd110, %fd108, %fd109;
	add.s32 	%r114, %r110, 1024;
	mul.wide.u32 	%rd48, %r114, 8;
	add.s64 	%rd49, %rd1, %rd48;
	ld.global.f64 	%fd111, [%rd49];
	add.f64 	%fd112, %fd110, %fd111;
	add.s32 	%r115, %r110, 1280;
	mul.wide.u32 	%rd50, %r115, 8;
	add.s64 	%rd51, %rd1, %rd50;
	ld.global.f64 	%fd113, [%rd51];
	add.f64 	%fd114, %fd112, %fd113;
	add.s32 	%r116, %r110, 1536;
	mul.wide.u32 	%rd52, %r116, 8;
	add.s64 	%rd53, %rd1, %rd52;
	ld.global.f64 	%fd115, [%rd53];
	add.f64 	%fd116, %fd114, %fd115;
	add.s32 	%r117, %r110, 1792;
	mul.wide.u32 	%rd54, %r117, 8;
	add.s64 	%rd55, %rd1, %rd54;
	ld.global.f64 	%fd117, [%rd55];
	add.f64 	%fd290, %fd116, %fd117;
	add.s32 	%r350, %r350, 2048;
$L__BB16_38:
	setp.eq.s32 	%p12, %r61, 0;
	@%p12 bra 	$L__BB16_44;
	setp.lt.u32 	%p13, %r61, 4;
	@%p13 bra 	$L__BB16_41;
	add.s32 	%r118, %r350, %r345;
	mul.wide.u32 	%rd56, %r118, 8;
	add.s64 	%rd57, %rd1, %rd56;
	ld.global.f64 	%fd119, [%rd57];
	add.f64 	%fd120, %fd290, %fd119;
	add.s32 	%r119, %r118, 256;
	mul.wide.u32 	%rd58, %r119, 8;
	add.s64 	%rd59, %rd1, %rd58;
	ld.global.f64 	%fd121, [%rd59];
	add.f64 	%fd122, %fd120, %fd121;
	add.s32 	%r120, %r118, 512;
	mul.wide.u32 	%rd60, %r120, 8;
	add.s64 	%rd61, %rd1, %rd60;
	ld.global.f64 	%fd123, [%rd61];
	add.f64 	%fd124, %fd122, %fd123;
	add.s32 	%r121, %r118, 768;
	mul.wide.u32 	%rd62, %r121, 8;
	add.s64 	%rd63, %rd1, %rd62;
	ld.global.f64 	%fd125, [%rd63];
	add.f64 	%fd290, %fd124, %fd125;
	add.s32 	%r350, %r350, 1024;
$L__BB16_41:
	and.b32  	%r122, %r49, 3;
	setp.eq.s32 	%p14, %r122, 0;
	@%p14 bra 	$L__BB16_44;
	add.s32 	%r353, %r350, %r343;
	cvt.u16.u32 	%rs1, %r342;
	shr.u16 	%rs2, %rs1, 8;
	add.s16 	%rs3, %rs2, 1;
	cvt.u32.u16 	%r123, %rs3;
	and.b32  	%r124, %r123, 3;
	neg.s32 	%r352, %r124;
$L__BB16_43:
	.pragma "nounroll";
	mul.wide.u32 	%rd64, %r353, 8;
	add.s64 	%rd65, %rd1, %rd64;
	ld.global.f64 	%fd126, [%rd65];
	add.f64 	%fd290, %fd290, %fd126;
	add.s32 	%r353, %r353, 256;
	add.s32 	%r352, %r352, 1;
	setp.ne.s32 	%p15, %r352, 0;
	@%p15 bra 	$L__BB16_43;
$L__BB16_44:
	// begin inline asm
	mov.u32 %r125, %laneid;
	// end inline asm
	mov.b64 	%rd66, %fd290;
	mov.b64 	{%r127, %r132}, %rd66;
	mov.b32 	%r133, 1;
	mov.b32 	%r174, 31;
	mov.b32 	%r175, -1;
	// begin inline asm
	shfl.sync.down.b32 %r126, %r127, %r133, %r174, %r175;
	// end inline asm
	// begin inline asm
	shfl.sync.down.b32 %r131, %r132, %r133, %r174, %r175;
	// end inline asm
	mov.b64 	%rd67, {%r126, %r131};
	mov.b64 	%fd127, %rd67;
	setp.gt.s32 	%p16, %r125, 30;
	add.f64 	%fd128, %fd290, %fd127;
	selp.f64 	%fd129, %fd290, %fd128, %p16;
	mov.b64 	%rd68, %fd129;
	mov.b64 	{%r137, %r142}, %rd68;
	mov.b32 	%r143, 2;
	// begin inline asm
	shfl.sync.down.b32 %r136, %r137, %r143, %r174, %r175;
	// end inline asm
	// begin inline asm
	shfl.sync.down.b32 %r141, %r142, %r143, %r174, %r175;
	// end inline asm
	mov.b64 	%rd69, {%r136, %r141};
	mov.b64 	%fd130, %rd69;
	setp.gt.s32 	%p17, %r125, 29;
	add.f64 	%fd131, %fd129, %fd130;
	selp.f64 	%fd132, %fd129, %fd131, %p17;
	mov.b64 	%rd70, %fd132;
	mov.b64 	{%r147, %r152}, %rd70;
	mov.b32 	%r153, 4;
	// begin inline asm
	shfl.sync.down.b32 %r146, %r147, %r153, %r174, %r175;
	// end inline asm
	// begin inline asm
	shfl.sync.down.b32 %r151, %r152, %r153, %r174, %r175;
	// end inline asm
	mov.b64 	%rd71, {%r146, %r151};
	mov.b64 	%fd133, %rd71;
	setp.gt.s32 	%p18, %r125, 27;
	add.f64 	%fd134, %fd132, %fd133;
	selp.f64 	%fd135, %fd132, %fd134, %p18;
	mov.b64 	%rd72, %fd135;
	mov.b64 	{%r157, %r162}, %rd72;
	mov.b32 	%r163, 8;
	// begin inline asm
	shfl.sync.down.b32 %r156, %r157, %r163, %r174, %r175;
	// end inline asm
	// begin inline asm
	shfl.sync.down.b32 %r161, %r162, %r163, %r174, %r175;
	// end inline asm
	mov.b64 	%rd73, {%r156, %r161};
	mov.b64 	%fd136, %rd73;
	setp.gt.s32 	%p19, %r125, 23;
	add.f64 	%fd137, %fd135, %fd136;
	selp.f64 	%fd138, %fd135, %fd137, %p19;
	mov.b64 	%rd74, %fd138;
	mov.b64 	{%r167, %r172}, %rd74;
	mov.b32 	%r173, 16;
	// begin inline asm
	shfl.sync.down.b32 %r166, %r167, %r173, %r174, %r175;
	// end inline asm
	// begin inline asm
	shfl.sync.down.b32 %r171, %r172, %r173, %r174, %r175;
	// end inline asm
	mov.b64 	%rd75, {%r166, %r171};
	mov.b64 	%fd139, %rd75;
	setp.gt.s32 	%p20, %r125, 15;
	add.f64 	%fd37, %fd138, %fd139;
	selp.f64 	%fd291, %fd138, %fd37, %p20;
	setp.ne.s32 	%p21, %r125, 0;
	@%p21 bra 	$L__BB16_46;
	shr.u32 	%r176, %r35, 2;
	and.b32  	%r177, %r176, 248;
	mov.u32 	%r178, _ZZN3cub18CUB_300001_SM_10006detail6reduce18DeviceReduceKernelINS2_10policy_hubIdj11add_functorIdEE10Policy1000EN6thrust24THRUST_300001_SM_1000_NS6detail15normal_iteratorINSA_10device_ptrIdEEEEjS6_dN4cuda3std3__410__identityEEEvT0_PT3_T1_NS0_13GridEvenShareISN_EET2_T4_E12temp_storage;
	add.s32 	%r179, %r178, %r177;
	st.shared.f64 	[%r179+8], %fd37;
$L__BB16_46:
	bar.sync 	0;
	setp.ne.s32 	%p22, %r35, 0;
	@%p22 bra 	$L__BB16_48;
	ld.shared.f64 	%fd140, [_ZZN3cub18CUB_300001_SM_10006detail6reduce18DeviceReduceKernelINS2_10policy_hubIdj11add_functorIdEE10Policy1000EN6thrust24THRUST_300001_SM_1000_NS6detail15normal_iteratorINSA_10device_ptrIdEEEEjS6_dN4cuda3std3__410__identityEEEvT0_PT3_T1_NS0_13GridEvenShareISN_EET2_T4_E12temp_storage+16];
	add.f64 	%fd141, %fd291, %fd140;
	ld.shared.f64 	%fd142, [_ZZN3cub18CUB_300001_SM_10006detail6reduce18DeviceReduceKernelINS2_10policy_hubIdj11add_functorIdEE10Policy1000EN6thrust24THRUST_300001_SM_1000_NS6detail15normal_iteratorINSA_10device_ptrIdEEEEjS6_dN4cuda3std3__410__identityEEEvT0_PT3_T1_NS0_13GridEvenShareISN_EET2_T4_E12temp_storage+24];
	add.f64 	%fd143, %fd141, %fd142;
	ld.shared.f64 	%fd144, [_ZZN3cub18CUB_300001_SM_10006detail6reduce18DeviceReduceKernelINS2_10policy_hubIdj11add_functorIdEE10Policy1000EN6thrust24THRUST_300001_SM_1000_NS6detail15normal_iteratorINSA_10device_ptrIdEEEEjS6_dN4cuda3std3__410__identityEEEvT0_PT3_T1_NS0_13GridEvenShareISN_EET2_T4_E12temp_storage+32];
	add.f64 	%fd145, %fd143, %fd144;
	ld.shared.f64 	%fd146, [_ZZN3cub18CUB_300001_SM_10006detail6reduce18DeviceReduceKernelINS2_10policy_hubIdj11add_functorIdEE10Policy1000EN6thrust24THRUST_300001_SM_1000_NS6detail15normal_iteratorINSA_10device_ptrIdEEEEjS6_dN4cuda3std3__410__identityEEEvT0_PT3_T1_NS0_13GridEvenShareISN_EET2_T4_E12temp_storage+40];
	add.f64 	%fd147, %fd145, %fd146;
	ld.shared.f64 	%fd148, [_ZZN3cub18CUB_300001_SM_10006detail6reduce18DeviceReduceKernelINS2_10policy_hubIdj11add_functorIdEE10Policy1000EN6thrust24THRUST_300001_SM_1000_NS6detail15normal_iteratorINSA_10device_ptrIdEEEEjS6_dN4cuda3std3__410__identityEEEvT0_PT3_T1_NS0_13GridEvenShareISN_EET2_T4_E12temp_storage+48];
	add.f64 	%fd149, %fd147, %fd148;
	ld.shared.f64 	%fd150, [_ZZN3cub18CUB_300001_SM_10006detail6reduce18DeviceReduceKernelINS2_10policy_hubIdj11add_functorIdEE10Policy1000EN6thrust24THRUST_300001_SM_1000_NS6detail15normal_iteratorINSA_10device_ptrIdEEEEjS6_dN4cuda3std3__410__identityEEEvT0_PT3_T1_NS0_13GridEvenShareISN_EET2_T4_E12temp_storage+56];
	add.f64 	%fd151, %fd149, %fd150;
	ld.shared.f64 	%fd152, [_ZZN3cub18CUB_300001_SM_10006detail6reduce18DeviceReduceKernelINS2_10policy_hubIdj11add_functorIdEE10Policy1000EN6thrust24THRUST_300001_SM_1000_NS6detail15normal_iteratorINSA_10device_ptrIdEEEEjS6_dN4cuda3std3__410__identityEEEvT0_PT3_T1_NS0_13GridEvenShareISN_EET2_T4_E12temp_storage+64];
	add.f64 	%fd291, %fd151, %fd152;
$L__BB16_48:
	mov.u32 	%r331, %tid.x;
	setp.ne.s32 	%p56, %r331, 0;
	@%p56 bra 	$L__BB16_50;
	ld.param.u64 	%rd159, [_ZN3cub18CUB_300001_SM_10006detail6reduce18DeviceReduceKernelINS2_10policy_hubIdj11add_functorIdEE10Policy1000EN6thrust24THRUST_300001_SM_1000_NS6detail15normal_iteratorINSA_10device_ptrIdEEEEjS6_dN4cuda3std3__410__identityEEEvT0_PT3_T1_NS0_13GridEvenShareISN_EET2_T4__param_1];
	cvta.to.global.u64 	%rd156, %rd159;
	mul.wide.u32 	%rd157, %r3, 8;
	add.s64 	%rd158, %rd156, %rd157;
	st.global.f64 	[%rd158], %fd291;
$L__BB16_50:
	ret;

}
	// .globl	_ZN3cub18CUB_300001_SM_10006detail6reduce28DeviceReduceSingleTileKernelINS2_10policy_hubIdj11add_functorIdEE10Policy1000EPdS9_iS6_ddN4cuda3std3__410__identityEEEvT0_T1_T2_T3_T4_T6_
.visible .entry _ZN3cub18CUB_300001_SM_10006detail6reduce28DeviceReduceSingleTileKernelINS2_10policy_hubIdj11add_functorIdEE10Policy1000EPdS9_iS6_ddN4cuda3std3__410__identityEEEvT0_T1_T2_T3_T4_T6_(
	.param .u64 .ptr .align 1 _ZN3cub18CUB_300001_SM_10006detail6reduce28DeviceReduceSingleTileKernelINS2_10policy_hubIdj11add_functorIdEE10Policy1000EPdS9_iS6_ddN4cuda3std3__410__identityEEEvT0_T1_T2_T3_T4_T6__param_0,
	.param .u64 .ptr .align 1 _ZN3cub18CUB_300001_SM_10006detail6reduce28DeviceReduceSingleTileKernelINS2_10policy_hubIdj11add_functorIdEE10Policy1000EPdS9_iS6_ddN4cuda3std3__410__identityEEEvT0_T1_T2_T3_T4_T6__param_1,
	.param .u32 _ZN3cub18CUB_300001_SM_10006detail6reduce28DeviceReduceSingleTileKernelINS2_10policy_hubIdj11add_functorIdEE10Policy1000EPdS9_iS6_ddN4cuda3std3__410__identityEEEvT0_T1_T2_T3_T4_T6__param_2,
	.param .align 1 .b8 _ZN3cub18CUB_300001_SM_10006detail6reduce28DeviceReduceSingleTileKernelINS2_10policy_hubIdj11add_functorIdEE10Policy1000EPdS9_iS6_ddN4cuda3std3__410__identityEEEvT0_T1_T2_T3_T4_T6__param_3[1],
	.param .f64 _ZN3cub18CUB_300001_SM_10006detail6reduce28DeviceReduceSingleTileKernelINS2_10policy_hubIdj11add_functorIdEE10Policy1000EPdS9_iS6_ddN4cuda3std3__410__identityEEEvT0_T1_T2_T3_T4_T6__param_4,
	.param .align 1 .b8 _ZN3cub18CUB_300001_SM_10006detail6reduce28DeviceReduceSingleTileKernelINS2_10policy_hubIdj11add_functorIdEE10Policy1000EPdS9_iS6_ddN4cuda3std3__410__identityEEEvT0_T1_T2_T3_T4_T6__param_5[1]
)
.maxntid 256
.minnctapersm 1
{
	.reg .pred 	%p<97>;
	.reg .b32 	%r<472>;
	.reg .b64 	%rd<206>;
	.reg .b64 	%fd<355>;
	// demoted variable
	.shared .align 8 .b8 _ZZN3cub18CUB_300001_SM_10006detail6reduce28DeviceReduceSingleTileKernelINS2_10policy_hubIdj11add_functorIdEE10Policy1000EPdS9_iS6_ddN4cuda3std3__410__identityEEEvT0_T1_T2_T3_T4_T6_E12temp_storage[80];
	ld.param.u64 	%rd15, [_ZN3cub18CUB_300001_SM_10006detail6reduce28DeviceReduceSingleTileKernelINS2_10policy_hubIdj11add_functorIdEE10Policy1000EPdS9_iS6_ddN4cuda3std3__410__identityEEEvT0_T1_T2_T3_T4_T6__param_0];
	ld.param.u64 	%rd16, [_ZN3cub18CUB_300001_SM_10006detail6reduce28DeviceReduceSingleTileKernelINS2_10policy_hubIdj11add_functorIdEE10Policy1000EPdS9_iS6_ddN4cuda3std3__410__identityEEEvT0_T1_T2_T3_T4_T6__param_1];
	ld.param.u32 	%r68, [_ZN3cub18CUB_300001_SM_10006detail6reduce28DeviceReduceSingleTileKernelINS2_10policy_hubIdj11add_functorIdEE10Policy1000EPdS9_iS6_ddN4cuda3std3__410__identityEEEvT0_T1_T2_T3_T4_T6__param_2];
	ld.param.f64 	%fd58, [_ZN3cub18CUB_300001_SM_10006detail6reduce28DeviceReduceSingleTileKernelINS2_10policy_hubIdj11add_functorIdEE10Policy1000EPdS9_iS6_ddN4cuda3std3__410__identityEEEvT0_T1_T2_T3_T4_T6__param_4];
	cvta.to.global.u64 	%rd1, %rd16;
	setp.ne.s32 	%p1, %r68, 0;
	@%p1 bra 	$L__BB17_3;
	mov.u32 	%r445, %tid.x;
	setp.ne.s32 	%p96, %r445, 0;
	@%p96 bra 	$L__BB17_74;
	st.global.f64 	[%rd1], %fd58;
	bra.uni 	$L__BB17_74;
$L__BB17_3:
	and.b64  	%rd17, %rd15, 31;
	setp.ne.s64 	%p2, %rd17, 0;
	@%p2 bra 	$L__BB17_38;
	setp.gt.s32 	%p49, %r68, 2047;
	@%p49 bra 	$L__BB17_22;
	mov.u32 	%r1, %tid.x;
	setp.ge.s32 	%p66, %r1, %r68;
	mov.f64 	%fd333, 0d0000000000000000;
	mov.u32 	%r449, %r1;
	@%p66 bra 	$L__BB17_7;
	mul.wide.u32 	%rd169, %r1, 8;
	add.s64 	%rd168, %rd15, %rd169;
	// begin inline asm
	ld.global.nc.u64 %rd167, [%rd168];
	// end inline asm
	mov.b64 	%fd333, %rd167;
	add.s32 	%r449, %r1, 256;
$L__BB17_7:
	setp.ge.s32 	%p67, %r449, %r68;
	@%p67 bra 	$L__BB17_13;
	not.b32 	%r321, %r449;
	add.s32 	%r4, %r68, %r321;
	and.b32  	%r322, %r4, 768;
	setp.eq.s32 	%p68, %r322, 768;
	@%p68 bra 	$L__BB17_11;
	mul.wide.u32 	%rd170, %r449, 8;
	add.s64 	%rd202, %rd15, %rd170;
	shr.u32 	%r323, %r4, 8;
	add.s32 	%r324, %r323, 1;
	and.b32  	%r325, %r324, 3;
	neg.s32 	%r447, %r325;
$L__BB17_10:
	.pragma "nounroll";
	// begin inline asm
	ld.global.nc.u64 %rd171, [%rd202];
	// end inline asm
	mov.b64 	%fd259, %rd171;
	add.f64 	%fd333, %fd333, %fd259;
	add.s32 	%r449, %r449, 256;
	add.s64 	%rd202, %rd202, 2048;
	add.s32 	%r447, %r447, 1;
	setp.ne.s32 	%p69, %r447, 0;
	@%p69 bra 	$L__BB17_10;
$L__BB17_11:
	setp.lt.u32 	%p70, %r4, 768;
	@%p70 bra 	$L__BB17_13;
$L__BB17_12:
	mul.wide.s32 	%rd181, %r449, 8;
	add.s64 	%rd174, %rd15, %rd181;
	// begin inline asm
	ld.global.nc.u64 %rd173, [%rd174];
	// end inline asm
	mov.b64 	%fd260, %rd173;
	add.f64 	%fd261, %fd333, %fd260;
	add.s64 	%rd176, %rd174, 2048;
	// begin inline asm
	ld.global.nc.u64 %rd175, [%rd176];
	// end inline asm
	mov.b64 	%fd262, %rd175;
	add.f64 	%fd263, %fd261, %fd262;
	add.s64 	%rd178, %rd174, 4096;
	// begin inline asm
	ld.global.nc.u64 %rd177, [%rd178];
	// end inline asm
	mov.b64 	%fd264, %rd177;
	add.f64 	%fd265, %fd263, %fd264;
	add.s64 	%rd180, %rd174, 6144;
	// begin inline asm
	ld.global.nc.u64 %rd179, [%rd180];
	// end inline asm
	mov.b64 	%fd266, %rd179;
	add.f64 	%fd333, %fd265, %fd266;
	add.s32 	%r449, %r449, 1024;
	setp.lt.s32 	%p71, %r449, %r68;
	@%p71 bra 	$L__BB17_12;
$L__BB17_13:
	setp.lt.s32 	%p72, %r68, 256;
	@%p72 bra 	$L__BB17_18;
	// begin inline asm
	mov.u32 %r389, %laneid;
	// end inline asm
	mov.b64 	%rd192, %fd333;
	mov.b64 	{%r391, %r396}, %rd192;
	mov.b32 	%r397, 1;
	mov.b32 	%r438, 31;
	mov.b32 	%r439, -1;
	// begin inline asm
	shfl.sync.down.b32 %r390, %r391, %r397, %r438, %r439;
	// end inline asm
	// begin inline asm
	shfl.sync.down.b32 %r395, %r396, %r397, %r438, %r439;
	// end inline asm
	mov.b64 	%rd193, {%r390, %r395};
	mov.b64 	%fd301, %rd193;
	setp.gt.s32 	%p88, %r389, 30;
	add.f64 	%fd302, %fd333, %fd301;
	selp.f64 	%fd303, %fd333, %fd302, %p88;
	mov.b64 	%rd194, %fd303;
	mov.b64 	{%r401, %r406}, %rd194;
	mov.b32 	%r407, 2;
	// begin inline asm
	shfl.sync.down.b32 %r400, %r401, %r407, %r438, %r439;
	// end inline asm
	// begin inline asm
	shfl.sync.down.b32 %r405, %r406, %r407, %r438, %r439;
	// end inline asm
	mov.b64 	%rd195, {%r400, %r405};
	mov.b64 	%fd304, %rd195;
	setp.gt.s32 	%p89, %r389, 29;
	add.f64 	%fd305, %fd303, %fd304;
	selp.f64 	%fd306, %fd303, %fd305, %p89;
	mov.b64 	%rd196, %fd306;
	mov.b64 	{%r411, %r416}, %rd196;
	mov.b32 	%r417, 4;
	// begin inline asm
	shfl.sync.down.b32 %r410, %r411, %r417, %r438, %r439;
	// end inline asm
	// begin inline asm
	shfl.sync.down.b32 %r415, %r416, %r417, %r438, %r439;
	// end inline asm
	mov.b64 	%rd197, {%r410, %r415};
	mov.b64 	%fd307, %rd197;
	setp.gt.s32 	%p90, %r389, 27;
	add.f64 	%fd308, %fd306, %fd307;
	selp.f64 	%fd309, %fd306, %fd308, %p90;
	mov.b64 	%rd198, %fd309;
	mov.b64 	{%r421, %r426}, %rd198;
	mov.b32 	%r427, 8;
	// begin inline asm
	shfl.sync.down.b32 %r420, %r421, %r427, %r438, %r439;
	// end inline asm
	// begin inline asm
	shfl.sync.down.b32 %r425, %r426, %r427, %r438, %r439;
	// end inline asm
	mov.b64 	%rd199, {%r420, %r425};
	mov.b64 	%fd310, %rd199;
	setp.gt.s32 	%p91, %r389, 23;
	add.f64 	%fd311, %fd309, %fd310;
	selp.f64 	%fd312, %fd309, %fd311, %p91;
	mov.b64 	%rd200, %fd312;
	mov.b64 	{%r431, %r436}, %rd200;
	mov.b32 	%r437, 16;
	// begin inline asm
	shfl.sync.down.b32 %r430, %r431, %r437, %r438, %r439;
	// end inline asm
	// begin inline asm
	shfl.sync.down.b32 %r435, %r436, %r437, %r438, %r439;
	// end inline asm
	mov.b64 	%rd201, {%r430, %r435};
	mov.b64 	%fd313, %rd201;
	setp.gt.s32 	%p92, %r389, 15;
	add.f64 	%fd10, %fd312, %fd313;
	selp.f64 	%fd354, %fd312, %fd10, %p92;
	setp.ne.s32 	%p93, %r389, 0;
	@%p93 bra 	$L__BB17_16;
	shr.u32 	%r440, %r1, 2;
	and.b32  	%r441, %r440, 248;
	mov.u32 	%r442, _ZZN3cub18CUB_300001_SM_10006detail6reduce28DeviceReduceSingleTileKernelINS2_10policy_hubIdj11add_functorIdEE10Policy1000EPdS9_iS6_ddN4cuda3std3__410__identityEEEvT0_T1_T2_T3_T4_T6_E12temp_storage;
	add.s32 	%r443, %r442, %r441;
	st.shared.f64 	[%r443+8], %fd10;
$L__BB17_16:
	bar.sync 	0;
	setp.ne.s32 	%p94, %r1, 0;
	@%p94 bra 	$L__BB17_72;
	ld.shared.f64 	%fd314, [_ZZN3cub18CUB_300001_SM_10006detail6reduce28DeviceReduceSingleTileKernelINS2_10policy_hubIdj11add_functorIdEE10Policy1000EPdS9_iS6_ddN4cuda3std3__410__identityEEEvT0_T1_T2_T3_T4_T6_E12temp_storage+16];
	add.f64 	%fd315, %fd354, %fd314;
	ld.shared.f64 	%fd316, [_ZZN3cub18CUB_300001_SM_10006detail6reduce28DeviceReduceSingleTileKernelINS2_10policy_hubIdj11add_functorIdEE10Policy1000EPdS9_iS6_ddN4cuda3std3__410__identityEEEvT0_T1_T2_T3_T4_T6_E12temp_storage+24];
	add.f64 	%fd317, %fd315, %fd316;
	ld.shared.f64 	%fd318, [_ZZN3cub18CUB_300001_SM_10006detail6reduce28DeviceReduceSingleTileKernelINS2_10policy_hubIdj11add_functorIdEE10Policy1000EPdS9_iS6_ddN4cuda3std3__410__identityEEEvT0_T1_T2_T3_T4_T6_E12temp_storage+32];
	add.f64 	%fd319, %fd317, %fd318;
	ld.shared.f64 	%fd320, [_ZZN3cub18CUB_300001_SM_10006detail6reduce28DeviceReduceSingleTileKernelINS2_10policy_hubIdj11add_functorIdEE10Policy1000EPdS9_iS6_ddN4cuda3std3__410__identityEEEvT0_T1_T2_T3_T4_T6_E12temp_storage+40];
	add.f64 	%fd321, %fd319, %fd320;
	ld.shared.f64 	%fd322, [_ZZN3cub18CUB_300001_SM_10006detail6reduce28DeviceReduceSingleTileKernelINS2_10policy_hubIdj11add_functorIdEE10Policy1000EPdS9_iS6_ddN4cuda3std3__410__identityEEEvT0_T1_T2_T3_T4_T6_E12temp_storage+48];
	add.f64 	%fd323, %fd321, %fd322;
	ld.shared.f64 	%fd324, [_ZZN3cub18CUB_300001_SM_10006detail6reduce28DeviceReduceSingleTileKernelINS2_10policy_hubIdj11add_functorIdEE10Policy1000EPdS9_iS6_ddN4cuda3std3__410__identityEEEvT0_T1_T2_T3_T4_T6_E12temp_storage+56];
	add.f64 	%fd325, %fd323, %fd324;
	ld.shared.f64 	%fd326, [_ZZN3cub18CUB_300001_SM_10006detail6reduce28DeviceReduceSingleTileKernelINS2_10policy_hubIdj11add_functorIdEE10Policy1000EPdS9_iS6_ddN4cuda3std3__410__identityEEEvT0_T1_T2_T3_T4_T6_E12temp_storage+64];
	add.f64 	%fd354, %fd325, %fd326;
	bra.uni 	$L__BB17_72;
$L__BB17_18:
	// begin inline asm
	mov.u32 %r326, %laneid;
	// end inline asm
	and.b32  	%r377, %r1, 992;
	add.s32 	%r378, %r377, 32;
	setp.gt.s32 	%p73, %r378, %r68;
	not.b32 	%r379, %r377;
	add.s32 	%r380, %r68, %r379;
	selp.b32 	%r375, %r380, 31, %p73;
	mov.b64 	%rd182, %fd333;
	mov.b64 	{%r328, %r333}, %rd182;
	mov.b32 	%r334, 1;
	mov.b32 	%r376, -1;
	// begin inline asm
	shfl.sync.down.b32 %r327, %r328, %r334, %r375, %r376;
	// end inline asm
	// begin inline asm
	shfl.sync.down.b32 %r332, %r333, %r334, %r375, %r376;
	// end inline asm
	mov.b64 	%rd183, {%r327, %r332};
	mov.b64 	%fd267, %rd183;
	setp.lt.s32 	%p74, %r326, %r375;
	add.f64 	%fd268, %fd333, %fd267;
	selp.f64 	%fd269, %fd268, %fd333, %p74;
	mov.b64 	%rd184, %fd269;
	mov.b64 	{%r338, %r343}, %rd184;
	mov.b32 	%r344, 2;
	// begin inline asm
	shfl.sync.down.b32 %r337, %r338, %r344, %r375, %r376;
	// end inline asm
	// begin inline asm
	shfl.sync.down.b32 %r342, %r343, %r344, %r375, %r376;
	// end inline asm
	mov.b64 	%rd185, {%r337, %r342};
	mov.b64 	%fd270, %rd185;
	add.s32 	%r381, %r326, 2;
	setp.gt.s32 	%p75, %r381, %r375;
	add.f64 	%fd271, %fd269, %fd270;
	selp.f64 	%fd272, %fd269, %fd271, %p75;
	mov.b64 	%rd186, %fd272;
	mov.b64 	{%r348, %r353}, %rd186;
	mov.b32 	%r354, 4;
	// begin inline asm
	shfl.sync.down.b32 %r347, %r348, %r354, %r375, %r376;
	// end inline asm
	// begin inline asm
	shfl.sync.down.b32 %r352, %r353, %r354, %r375, %r376;
	// end inline asm
	mov.b64 	%rd187, {%r347, %r352};
	mov.b64 	%fd273, %rd187;
	add.s32 	%r382, %r326, 4;
	setp.gt.s32 	%p76, %r382, %r375;
	add.f64 	%fd274, %fd272, %fd273;
	selp.f64 	%fd275, %fd272, %fd274, %p76;
	mov.b64 	%rd188, %fd275;
	mov.b64 	{%r358, %r363}, %rd188;
	mov.b32 	%r364, 8;
	// begin inline asm
	shfl.sync.down.b32 %r357, %r358, %r364, %r375, %r376;
	// end inline asm
	// begin inline asm
	shfl.sync.down.b32 %r362, %r363, %r364, %r375, %r376;
	// end inline asm
	mov.b64 	%rd189, {%r357, %r362};
	mov.b64 	%fd276, %rd189;
	add.s32 	%r383, %r326, 8;
	setp.gt.s32 	%p77, %r383, %r375;
	add.f64 	%fd277, %fd275, %fd276;
	selp.f64 	%fd278, %fd275, %fd277, %p77;
	mov.b64 	%rd190, %fd278;
	mov.b64 	{%r368, %r373}, %rd190;
	mov.b32 	%r374, 16;
	// begin inline asm
	shfl.sync.down.b32 %r367, %r368, %r374, %r375, %r376;
	// end inline asm
	// begin inline asm
	shfl.sync.down.b32 %r372, %r373, %r374, %r375, %r376;
	// end inline asm
	mov.b64 	%rd191, {%r367, %r372};
	mov.b64 	%fd279, %rd191;
	add.s32 	%r384, %r326, 16;
	setp.gt.s32 	%p78, %r384, %r375;
	add.f64 	%fd280, %fd278, %fd279;
	selp.f64 	%fd354, %fd278, %fd280, %p78;
	setp.ne.s32 	%p79, %r326, 0;
	@%p79 bra 	$L__BB17_20;
	shr.u32 	%r385, %r1, 2;
	and.b32  	%r386, %r385, 248;
	mov.u32 	%r387, _ZZN3cub18CUB_300001_SM_10006detail6reduce28DeviceReduceSingleTileKernelINS2_10policy_hubIdj11add_functorIdEE10Policy1000EPdS9_iS6_ddN4cuda3std3__410__identityEEEvT0_T1_T2_T3_T4_T6_E12temp_storage;
	add.s32 	%r388, %r387, %r386;
	st.shared.f64 	[%r388+8], %fd354;
$L__BB17_20:
	bar.sync 	0;
	setp.ne.s32 	%p80, %r1, 0;
	@%p80 bra 	$L__BB17_72;
	setp.gt.s32 	%p81, %r68, 32;
	ld.shared.f64 	%fd281, [_ZZN3cub18CUB_300001_SM_10006detail6reduce28DeviceReduceSingleTileKernelINS2_10policy_hubIdj11add_functorIdEE10Policy1000EPdS9_iS6_ddN4cuda3std3__410__identityEEEvT0_T1_T2_T3_T4_T6_E12temp_storage+16];
	add.f64 	%fd282, %fd354, %fd281;
	selp.f64 	%fd283, %fd282, %fd354, %p81;
	setp.gt.s32 	%p82, %r68, 64;
	ld.shared.f64 	%fd284, [_ZZN3cub18CUB_300001_SM_10006detail6reduce28DeviceReduceSingleTileKernelINS2_10policy_hubIdj11add_functorIdEE10Policy1000EPdS9_iS6_ddN4cuda3std3__410__identityEEEvT0_T1_T2_T3_T4_T6_E12temp_storage+24];
	add.f64 	%fd285, %fd284, %fd283;
	selp.f64 	%fd286, %fd285, %fd283, %p82;
	setp.gt.s32 	%p83, %r68, 96;
	ld.shared.f64 	%fd287, [_ZZN3cub18CUB_300001_SM_10006detail6reduce28DeviceReduceSingleTileKernelINS2_10policy_hubIdj11add_functorIdEE10Policy1000EPdS9_iS6_ddN4cuda3std3__410__identityEEEvT0_T1_T2_T3_T4_T6_E12temp_storage+32];
	add.f64 	%fd288, %fd287, %fd286;
	selp.f64 	%fd289, %fd288, %fd286, %p83;
	setp.gt.s32 	%p84, %r68, 128;
	ld.shared.f64 	%fd290, [_ZZN3cub18CUB_300001_SM_10006detail6reduce28DeviceReduceSingleTileKernelINS2_10policy_hubIdj11add_functorIdEE10Policy1000EPdS9_iS6_ddN4cuda3std3__410__identityEEEvT0_T1_T2_T3_T4_T6_E12temp_storage+40];
	add.f64 	%fd291, %fd290, %fd289;
	selp.f64 	%fd292, %fd291, %fd289, %p84;
	setp.gt.s32 	%p85, %r68, 160;
	ld.shared.f64 	%fd293, [_ZZN3cub18CUB_300001_SM_10006detail6reduce28DeviceReduceSingleTileKernelINS2_10policy_hubIdj11add_functorIdEE10Policy1000EPdS9_iS6_ddN4cuda3std3__410__identityEEEvT0_T1_T2_T3_T4_T6_E12temp_storage+48];
	add.f64 	%fd294, %fd293, %fd292;
	selp.f64 	%fd295, %fd294, %fd292, %p85;
	setp.gt.s32 	%p86, %r68, 192;
	ld.shared.f64 	%fd296, [_ZZN3cub18CUB_300001_SM_10006detail6reduce28DeviceReduceSingleTileKernelINS2_10policy_hubIdj11add_functorIdEE10Policy1000EPdS9_iS6_ddN4cuda3std3__410__identityEEEvT0_T1_T2_T3_T4_T6_E12temp_storage+56];
	add.f64 	%fd297, %fd296, %fd295;
	selp.f64 	%fd298, %fd297, %fd295, %p86;
	setp.gt.s32 	%p87, %r68, 224;
	ld.shared.f64 	%fd299, [_ZZN3cub18CUB_300001_SM_10006detail6reduce28DeviceReduceSingleTileKernelINS2_10policy_hubIdj11add_functorIdEE10Policy1000EPdS9_iS6_ddN4cuda3std3__410__identityEEEvT0_T1_T2_T3_T4_T6_E12temp_storage+64];
	add.f64 	%fd300, %fd299, %fd298;
	selp.f64 	%fd354, %fd300, %fd298, %p87;
	bra.uni 	$L__BB17_72;
$L__BB17_22:
	mov.u32 	%r13, %tid.x;
	shl.b32 	%r14, %r13, 2;
	mul.wide.u32 	%rd126, %r14, 8;
	add.s64 	%rd116, %rd15, %rd126;
	// begin inline asm
	ld.global.nc.v2.u64 {%rd114, %rd115}, [%rd116];
	// end inline asm
	add.s64 	%rd119, %rd116, 16;
	// begin inline asm
	ld.global.nc.v2.u64 {%rd117, %rd118}, [%rd119];
	// end inline asm
	mov.b64 	%fd193, %rd114;
	mov.b64 	%fd194, %rd115;
	mov.b64 	%fd195, %rd117;
	mov.b64 	%fd196, %rd118;
	add.s64 	%rd122, %rd116, 8192;
	// begin inline asm
	ld.global.nc.v2.u64 {%rd120, %rd121}, [%rd122];
	// end inline asm
	add.s64 	%rd125, %rd116, 8208;
	// begin inline asm
	ld.global.nc.v2.u64 {%rd123, %rd124}, [%rd125];
	// end inline asm
	mov.b64 	%fd197, %rd120;
	mov.b64 	%fd198, %rd121;
	mov.b64 	%fd199, %rd123;
	mov.b64 	%fd200, %rd124;
	add.f64 	%fd201, %fd193, %fd194;
	add.f64 	%fd202, %fd201, %fd195;
	add.f64 	%fd203, %fd202, %fd196;
	add.f64 	%fd204, %fd203, %fd197;
	add.f64 	%fd205, %fd204, %fd198;
	add.f64 	%fd206, %fd205, %fd199;
	add.f64 	%fd340, %fd206, %fd200;
	setp.lt.u32 	%p50, %r68, 4096;
	mov.b32 	%r452, 2048;
	@%p50 bra 	$L__BB17_26;
	add.s32 	%r15, %r68, -2048;
	mov.b32 	%r452, 2048;
$L__BB17_24:
	add.s32 	%r258, %r452, %r14;
	mul.wide.u32 	%rd139, %r258, 8;
	add.s64 	%rd129, %rd15, %rd139;
	// begin inline asm
	ld.global.nc.v2.u64 {%rd127, %rd128}, [%rd129];
	// end inline asm
	add.s64 	%rd132, %rd129, 16;
	// begin inline asm
	ld.global.nc.v2.u64 {%rd130, %rd131}, [%rd132];
	// end inline asm
	mov.b64 	%fd207, %rd127;
	mov.b64 	%fd208, %rd128;
	mov.b64 	%fd209, %rd130;
	mov.b64 	%fd210, %rd131;
	add.s64 	%rd135, %rd129, 8192;
	// begin inline asm
	ld.global.nc.v2.u64 {%rd133, %rd134}, [%rd135];
	// end inline asm
	add.s64 	%rd138, %rd129, 8208;
	// begin inline asm
	ld.global.nc.v2.u64 {%rd136, %rd137}, [%rd138];
	// end inline asm
	mov.b64 	%fd211, %rd133;
	mov.b64 	%fd212, %rd134;
	mov.b64 	%fd213, %rd136;
	mov.b64 	%fd214, %rd137;
	add.f64 	%fd215, %fd340, %fd207;
	add.f64 	%fd216, %fd215, %fd208;
	add.f64 	%fd217, %fd216, %fd209;
	add.f64 	%fd218, %fd217, %fd210;
	add.f64 	%fd219, %fd218, %fd211;
	add.f64 	%fd220, %fd219, %fd212;
	add.f64 	%fd221, %fd220, %fd213;
	add.f64 	%fd340, %fd221, %fd214;
	sub.s32 	%r259, %r68, %r452;
	setp.lt.s32 	%p51, %r259, 2048;
	@%p51 bra 	$L__BB17_34;
	add.s32 	%r452, %r452, 2048;
	setp.le.s32 	%p52, %r452, %r15;
	@%p52 bra 	$L__BB17_24;
$L__BB17_26:
	setp.le.s32 	%p53, %r68, %r452;
	@%p53 bra 	$L__BB17_34;
	sub.s32 	%r19, %r68, %r452;
	setp.ge.s32 	%p54, %r13, %r19;
	@%p54 bra 	$L__BB17_34;
	not.b32 	%r260, %r13;
	add.s32 	%r261, %r68, %r260;
	sub.s32 	%r20, %r261, %r452;
	and.b32  	%r262, %r20, 768;
	setp.eq.s32 	%p55, %r262, 768;
	mov.u32 	%r456, %r13;
	@%p55 bra 	$L__BB17_31;
	add.s32 	%r454, %r13, %r452;
	shr.u32 	%r263, %r20, 8;
	add.s32 	%r264, %r263, 1;
	and.b32  	%r265, %r264, 3;
	neg.s32 	%r453, %r265;
	mov.u32 	%r456, %r13;
$L__BB17_30:
	.pragma "nounroll";
	mul.wide.u32 	%rd142, %r454, 8;
	add.s64 	%rd141, %rd15, %rd142;
	// begin inline asm
	ld.global.nc.u64 %rd140, [%rd141];
	// end inline asm
	mov.b64 	%fd223, %rd140;
	add.f64 	%fd340, %fd340, %fd223;
	add.s32 	%r456, %r456, 256;
	add.s32 	%r454, %r454, 256;
	add.s32 	%r453, %r453, 1;
	setp.ne.s32 	%p56, %r453, 0;
	@%p56 bra 	$L__BB17_30;
$L__BB17_31:
	setp.lt.u32 	%p57, %r20, 768;
	@%p57 bra 	$L__BB17_34;
	cvt.u64.u32 	%rd143, %r456;
	cvt.u64.u32 	%rd144, %r452;
	add.s64 	%rd145, %rd143, %rd144;
	shl.b64 	%rd146, %rd145, 3;
	add.s64 	%rd147, %rd146, %rd15;
	add.s64 	%rd203, %rd147, 4096;
	add.s32 	%r457, %r456, %r452;
$L__BB17_33:
	mul.wide.u32 	%rd156, %r457, 8;
	add.s64 	%rd149, %rd15, %rd156;
	// begin inline asm
	ld.global.nc.u64 %rd148, [%rd149];
	// end inline asm
	mov.b64 	%fd224, %rd148;
	add.f64 	%fd225, %fd340, %fd224;
	add.s64 	%rd151, %rd203, -2048;
	// begin inline asm
	ld.global.nc.u64 %rd150, [%rd151];
	// end inline asm
	mov.b64 	%fd226, %rd150;
	add.f64 	%fd227, %fd225, %fd226;
	// begin inline asm
	ld.global.nc.u64 %rd152, [%rd203];
	// end inline asm
	mov.b64 	%fd228, %rd152;
	add.f64 	%fd229, %fd227, %fd228;
	add.s64 	%rd155, %rd203, 2048;
	// begin inline asm
	ld.global.nc.u64 %rd154, [%rd155];
	// end inline asm
	mov.b64 	%fd230, %rd154;
	add.f64 	%fd340, %fd229, %fd230;
	add.s32 	%r456, %r456, 1024;
	add.s64 	%rd203, %rd203, 8192;
	add.s32 	%r457, %r457, 1024;
	setp.lt.s32 	%p58, %r456, %r19;
	@%p58 bra 	$L__BB17_33;
$L__BB17_34:
	// begin inline asm
	mov.u32 %r266, %laneid;
	// end inline asm
	mov.b64 	%rd157, %fd340;
	mov.b64 	{%r268, %r273}, %rd157;
	mov.b32 	%r274, 1;
	mov.b32 	%r315, 31;
	mov.b32 	%r316, -1;
	// begin inline asm
	shfl.sync.down.b32 %r267, %r268, %r274, %r315, %r316;
	// end inline asm
	// begin inline asm
	shfl.sync.down.b32 %r272, %r273, %r274, %r315, %r316;
	// end inline asm
	mov.b64 	%rd158, {%r267, %r272};
	mov.b64 	%fd231, %rd158;
	setp.gt.s32 	%p59, %r266, 30;
	add.f64 	%fd232, %fd340, %fd231;
	selp.f64 	%fd233, %fd340, %fd232, %p59;
	mov.b64 	%rd159, %fd233;
	mov.b64 	{%r278, %r283}, %rd159;
	mov.b32 	%r284, 2;
	// begin inline asm
	shfl.sync.down.b32 %r277, %r278, %r284, %r315, %r316;
	// end inline asm
	// begin inline asm
	shfl.sync.down.b32 %r282, %r283, %r284, %r315, %r316;
	// end inline asm
	mov.b64 	%rd160, {%r277, %r282};
	mov.b64 	%fd234, %rd160;
	setp.gt.s32 	%p60, %r266, 29;
	add.f64 	%fd235, %fd233, %fd234;
	selp.f64 	%fd236, %fd233, %fd235, %p60;
	mov.b64 	%rd161, %fd236;
	mov.b64 	{%r288, %r293}, %rd161;
	mov.b32 	%r294, 4;
	// begin inline asm
	shfl.sync.down.b32 %r287, %r288, %r294, %r315, %r316;
	// end inline asm
	// begin inline asm
	shfl.sync.down.b32 %r292, %r293, %r294, %r315, %r316;
	// end inline asm
	mov.b64 	%rd162, {%r287, %r292};
	mov.b64 	%fd237, %rd162;
	setp.gt.s32 	%p61, %r266, 27;
	add.f64 	%fd238, %fd236, %fd237;
	selp.f64 	%fd239, %fd236, %fd238, %p61;
	mov.b64 	%rd163, %fd239;
	mov.b64 	{%r298, %r303}, %rd163;
	mov.b32 	%r304, 8;
	// begin inline asm
	shfl.sync.down.b32 %r297, %r298, %r304, %r315, %r316;
	// end inline asm
	// begin inline asm
	shfl.sync.down.b32 %r302, %r303, %r304, %r315, %r316;
	// end inline asm
	mov.b64 	%rd164, {%r297, %r302};
	mov.b64 	%fd240, %rd164;
	setp.gt.s32 	%p62, %r266, 23;
	add.f64 	%fd241, %fd239, %fd240;
	selp.f64 	%fd242, %fd239, %fd241, %p62;
	mov.b64 	%rd165, %fd242;
	mov.b64 	{%r308, %r313}, %rd165;
	mov.b32 	%r314, 16;
	// begin inline asm
	shfl.sync.down.b32 %r307, %r308, %r314, %r315, %r316;
	// end inline asm
	// begin inline asm
	shfl.sync.down.b32 %r312, %r313, %r314, %r315, %r316;
	// end inline asm
	mov.b64 	%rd166, {%r307, %r312};
	mov.b64 	%fd243, %rd166;
	setp.gt.s32 	%p63, %r266, 15;
	add.f64 	%fd26, %fd242, %fd243;
	selp.f64 	%fd354, %fd242, %fd26, %p63;
	setp.ne.s32 	%p64, %r266, 0;
	@%p64 bra 	$L__BB17_36;
	shr.u32 	%r317, %r13, 2;
	and.b32  	%r318, %r317, 248;
	mov.u32 	%r319, _ZZN3cub18CUB_300001_SM_10006detail6reduce28DeviceReduceSingleTileKernelINS2_10policy_hubIdj11add_functorIdEE10Policy1000EPdS9_iS6_ddN4cuda3std3__410__identityEEEvT0_T1_T2_T3_T4_T6_E12temp_storage;
	add.s32 	%r320, %r319, %r318;
	st.shared.f64 	[%r320+8], %fd26;
$L__BB17_36:
	bar.sync 	0;
	setp.ne.s32 	%p65, %r13, 0;
	@%p65 bra 	$L__BB17_72;
	ld.shared.f64 	%fd244, [_ZZN3cub18CUB_300001_SM_10006detail6reduce28DeviceReduceSingleTileKernelINS2_10policy_hubIdj11add_functorIdEE10Policy1000EPdS9_iS6_ddN4cuda3std3__410__identityEEEvT0_T1_T2_T3_T4_T6_E12temp_storage+16];
	add.f64 	%fd245, %fd354, %fd244;
	ld.shared.f64 	%fd246, [_ZZN3cub18CUB_300001_SM_10006detail6reduce28DeviceReduceSingleTileKernelINS2_10policy_hubIdj11add_functorIdEE10Policy1000EPdS9_iS6_ddN4cuda3std3__410__identityEEEvT0_T1_T2_T3_T4_T6_E12temp_storage+24];
	add.f64 	%fd247, %fd245, %fd246;
	ld.shared.f64 	%fd248, [_ZZN3cub18CUB_300001_SM_10006detail6reduce28DeviceReduceSingleTileKernelINS2_10policy_hubIdj11add_functorIdEE10Policy1000EPdS9_iS6_ddN4cuda3std3__410__identityEEEvT0_T1_T2_T3_T4_T6_E12temp_storage+32];
	add.f64 	%fd249, %fd247, %fd248;
	ld.shared.f64 	%fd250, [_ZZN3cub18CUB_300001_SM_10006detail6reduce28DeviceReduceSingleTileKernelINS2_10policy_hubIdj11add_functorIdEE10Policy1000EPdS9_iS6_ddN4cuda3std3__410__identityEEEvT0_T1_T2_T3_T4_T6_E12temp_storage+40];
	add.f64 	%fd251, %fd249, %fd250;
	ld.shared.f64 	%fd252, [_ZZN3cub18CUB_300001_SM_10006detail6reduce28DeviceReduceSingleTileKernelINS2_10policy_hubIdj11add_functorIdEE10Policy1000EPdS9_iS6_ddN4cuda3std3__410__identityEEEvT0_T1_T2_T3_T4_T6_E12temp_storage+48];
	add.f64 	%fd253, %fd251, %fd252;
	ld.shared.f64 	%fd254, [_ZZN3cub18CUB_300001_SM_10006detail6reduce28DeviceReduceSingleTileKernelINS2_10policy_hubIdj11add_functorIdEE10Policy1000EPdS9_iS6_ddN4cuda3std3__410__identityEEEvT0_T1_T2_T3_T4_T6_E12temp_storage+56];
	add.f64 	%fd255, %fd253, %fd254;
	ld.shared.f64 	%fd256, [_ZZN3cub18CUB_300001_SM_10006detail6reduce28DeviceReduceSingleTileKernelINS2_10policy_hubIdj11add_functorIdEE10Policy1000EPdS9_iS6_ddN4cuda3std3__410__identityEEEvT0_T1_T2_T3_T4_T6_E12temp_storage+64];
	add.f64 	%fd354, %fd255, %fd256;
	bra.uni 	$L__BB17_72;
$L__BB17_38:
	setp.gt.s32 	%p3, %r68, 2047;
	@%p3 bra 	$L__BB17_56;
	mov.u32 	%r35, %tid.x;
	setp.ge.s32 	%p20, %r35, %r68;
	mov.f64 	%fd346, 0d0000000000000000;
	mov.u32 	%r462, %r35;
	@%p20 bra 	$L__BB17_41;
	mul.wide.u32 	%rd81, %r35, 8;
	add.s64 	%rd80, %rd15, %rd81;
	// begin inline asm
	ld.global.nc.u64 %rd79, [%rd80];
	// end inline asm
	mov.b64 	%fd346, %rd79;
	add.s32 	%r462, %r35, 256;
$L__BB17_41:
	setp.ge.s32 	%p21, %r462, %r68;
	@%p21 bra 	$L__BB17_47;
	not.b32 	%r133, %r462;
	add.s32 	%r38, %r68, %r133;
	and.b32  	%r134, %r38, 768;
	setp.eq.s32 	%p22, %r134, 768;
	@%p22 bra 	$L__BB17_45;
	mul.wide.u32 	%rd82, %r462, 8;
	add.s64 	%rd204, %rd15, %rd82;
	shr.u32 	%r135, %r38, 8;
	add.s32 	%r136, %r135, 1;
	and.b32  	%r137, %r136, 3;
	neg.s32 	%r460, %r137;
$L__BB17_44:
	.pragma "nounroll";
	// begin inline asm
	ld.global.nc.u64 %rd83, [%rd204];
	// end inline asm
	mov.b64 	%fd125, %rd83;
	add.f64 	%fd346, %fd346, %fd125;
	add.s32 	%r462, %r462, 256;
	add.s64 	%rd204, %rd204, 2048;
	add.s32 	%r460, %r460, 1;
	setp.ne.s32 	%p23, %r460, 0;
	@%p23 bra 	$L__BB17_44;
$L__BB17_45:
	setp.lt.u32 	%p24, %r38, 768;
	@%p24 bra 	$L__BB17_47;
$L__BB17_46:
	mul.wide.s32 	%rd93, %r462, 8;
	add.s64 	%rd86, %rd15, %rd93;
	// begin inline asm
	ld.global.nc.u64 %rd85, [%rd86];
	// end inline asm
	mov.b64 	%fd126, %rd85;
	add.f64 	%fd127, %fd346, %fd126;
	add.s64 	%rd88, %rd86, 2048;
	// begin inline asm
	ld.global.nc.u64 %rd87, [%rd88];
	// end inline asm
	mov.b64 	%fd128, %rd87;
	add.f64 	%fd129, %fd127, %fd128;
	add.s64 	%rd90, %rd86, 4096;
	// begin inline asm
	ld.global.nc.u64 %rd89, [%rd90];
	// end inline asm
	mov.b64 	%fd130, %rd89;
	add.f64 	%fd131, %fd129, %fd130;
	add.s64 	%rd92, %rd86, 6144;
	// begin inline asm
	ld.global.nc.u64 %rd91, [%rd92];
	// end inline asm
	mov.b64 	%fd132, %rd91;
	add.f64 	%fd346, %fd131, %fd132;
	add.s32 	%r462, %r462, 1024;
	setp.lt.s32 	%p25, %r462, %r68;
	@%p25 bra 	$L__BB17_46;
$L__BB17_47:
	setp.lt.s32 	%p26, %r68, 256;
	@%p26 bra 	$L__BB17_52;
	// begin inline asm
	mov.u32 %r201, %laneid;
	// end inline asm
	mov.b64 	%rd104, %fd346;
	mov.b64 	{%r203, %r208}, %rd104;
	mov.b32 	%r209, 1;
	mov.b32 	%r250, 31;
	mov.b32 	%r251, -1;
	// begin inline asm
	shfl.sync.down.b32 %r202, %r203, %r209, %r250, %r251;
	// end inline asm
	// begin inline asm
	shfl.sync.down.b32 %r207, %r208, %r209, %r250, %r251;
	// end inline asm
	mov.b64 	%rd105, {%r202, %r207};
	mov.b64 	%fd167, %rd105;
	setp.gt.s32 	%p42, %r201, 30;
	add.f64 	%fd168, %fd346, %fd167;
	selp.f64 	%fd169, %fd346, %fd168, %p42;
	mov.b64 	%rd106, %fd169;
	mov.b64 	{%r213, %r218}, %rd106;
	mov.b32 	%r219, 2;
	// begin inline asm
	shfl.sync.down.b32 %r212, %r213, %r219, %r250, %r251;
	// end inline asm
	// begin inline asm
	shfl.sync.down.b32 %r217, %r218, %r219, %r250, %r251;
	// end inline asm
	mov.b64 	%rd107, {%r212, %r217};
	mov.b64 	%fd170, %rd107;
	setp.gt.s32 	%p43, %r201, 29;
	add.f64 	%fd171, %fd169, %fd170;
	selp.f64 	%fd172, %fd169, %fd171, %p43;
	mov.b64 	%rd108, %fd172;
	mov.b64 	{%r223, %r228}, %rd108;
	mov.b32 	%r229, 4;
	// begin inline asm
	shfl.sync.down.b32 %r222, %r223, %r229, %r250, %r251;
	// end inline asm
	// begin inline asm
	shfl.sync.down.b32 %r227, %r228, %r229, %r250, %r251;
	// end inline asm
	mov.b64 	%rd109, {%r222, %r227};
	mov.b64 	%fd173, %rd109;
	setp.gt.s32 	%p44, %r201, 27;
	add.f64 	%fd174, %fd172, %fd173;
	selp.f64 	%fd175, %fd172, %fd174, %p44;
	mov.b64 	%rd110, %fd175;
	mov.b64 	{%r233, %r238}, %rd110;
	mov.b32 	%r239, 8;
	// begin inline asm
	shfl.sync.down.b32 %r232, %r233, %r239, %r250, %r251;
	// end inline asm
	// begin inline asm
	shfl.sync.down.b32 %r237, %r238, %r239, %r250, %r251;
	// end inline asm
	mov.b64 	%rd111, {%r232, %r237};
	mov.b64 	%fd176, %rd111;
	setp.gt.s32 	%p45, %r201, 23;
	add.f64 	%fd177, %fd175, %fd176;
	selp.f64 	%fd178, %fd175, %fd177, %p45;
	mov.b64 	%rd112, %fd178;
	mov.b64 	{%r243, %r248}, %rd112;
	mov.b32 	%r249, 16;
	// begin inline asm
	shfl.sync.down.b32 %r242, %r243, %r249, %r250, %r251;
	// end inline asm
	// begin inline asm
	shfl.sync.down.b32 %r247, %r248, %r249, %r250, %r251;
	// end inline asm
	mov.b64 	%rd113, {%r242, %r247};
	mov.b64 	%fd179, %rd113;
	setp.gt.s32 	%p46, %r201, 15;
	add.f64 	%fd38, %fd178, %fd179;
	selp.f64 	%fd354, %fd178, %fd38, %p46;
	setp.ne.s32 	%p47, %r201, 0;
	@%p47 bra 	$L__BB17_50;
	shr.u32 	%r252, %r35, 2;
	and.b32  	%r253, %r252, 248;
	mov.u32 	%r254, _ZZN3cub18CUB_300001_SM_10006detail6reduce28DeviceReduceSingleTileKernelINS2_10policy_hubIdj11add_functorIdEE10Policy1000EPdS9_iS6_ddN4cuda3std3__410__identityEEEvT0_T1_T2_T3_T4_T6_E12temp_storage;
	add.s32 	%r255, %r254, %r253;
	st.shared.f64 	[%r255+8], %fd38;
$L__BB17_50:
	bar.sync 	0;
	setp.ne.s32 	%p48, %r35, 0;
	@%p48 bra 	$L__BB17_72;
	ld.shared.f64 	%fd180, [_ZZN3cub18CUB_300001_SM_10006detail6reduce28DeviceReduceSingleTileKernelINS2_10policy_hubIdj11add_functorIdEE10Policy1000EPdS9_iS6_ddN4cuda3std3__410__identityEEEvT0_T1_T2_T3_T4_T6_E12temp_storage+16];
	add.f64 	%fd181, %fd354, %fd180;
	ld.shared.f64 	%fd182, [_ZZN3cub18CUB_300001_SM_10006detail6reduce28DeviceReduceSingleTileKernelINS2_10policy_hubIdj11add_functorIdEE10Policy1000EPdS9_iS6_ddN4cuda3std3__410__identityEEEvT0_T1_T2_T3_T4_T6_E12temp_storage+24];
	add.f64 	%fd183, %fd181, %fd182;
	ld.shared.f64 	%fd184, [_ZZN3cub18CUB_300001_SM_10006detail6reduce28DeviceReduceSingleTileKernelINS2_10policy_hubIdj11add_functorIdEE10Policy1000EPdS9_iS6_ddN4cuda3std3__410__identityEEEvT0_T1_T2_T3_T4_T6_E12temp_storage+32];
	add.f64 	%fd185, %fd183, %fd184;
	ld.shared.f64 	%fd186, [_ZZN3cub18CUB_300001_SM_10006detail6reduce28DeviceReduceSingleTileKernelINS2_10policy_hubIdj11add_functorIdEE10Policy1000EPdS9_iS6_ddN4cuda3std3__410__identityEEEvT0_T1_T2_T3_T4_T6_E12temp_storage+40];
	add.f64 	%fd187, %fd185, %fd186;
	ld.shared.f64 	%fd188, [_ZZN3cub18CUB_300001_SM_10006detail6reduce28DeviceReduceSingleTileKernelINS2_10policy_hubIdj11add_functorIdEE10Policy1000EPdS9_iS6_ddN4cuda3std3__410__identityEEEvT0_T1_T2_T3_T4_T6_E12temp_storage+48];
	add.f64 	%fd189, %fd187, %fd188;
	ld.shared.f64 	%fd190, [_ZZN3cub18CUB_300001_SM_10006detail6reduce28DeviceReduceSingleTileKernelINS2_10policy_hubIdj11add_functorIdEE10Policy1000EPdS9_iS6_ddN4cuda3std3__410__identityEEEvT0_T1_T2_T3_T4_T6_E12temp_storage+56];
	add.f64 	%fd191, %fd189, %fd190;
	ld.shared.f64 	%fd192, [_ZZN3cub18CUB_300001_SM_10006detail6reduce28DeviceReduceSingleTileKernelINS2_10policy_hubIdj11add_functorIdEE10Policy1000EPdS9_iS6_ddN4cuda3std3__410__identityEEEvT0_T1_T2_T3_T4_T6_E12temp_storage+64];
	add.f64 	%fd354, %fd191, %fd192;
	bra.uni 	$L__BB17_72;
$L__BB17_52:
	// begin inline asm
	mov.u32 %r138, %laneid;
	// end inline asm
	and.b32  	%r189, %r35, 992;
	add.s32 	%r190, %r189, 32;
	setp.gt.s32 	%p27, %r190, %r68;
	not.b32 	%r191, %r189;
	add.s32 	%r192, %r68, %r191;
	selp.b32 	%r187, %r192, 31, %p27;
	mov.b64 	%rd94, %fd346;
	mov.b64 	{%r140, %r145}, %rd94;
	mov.b32 	%r146, 1;
	mov.b32 	%r188, -1;
	// begin inline asm
	shfl.sync.down.b32 %r139, %r140, %r146, %r187, %r188;
	// end inline asm
	// begin inline asm
	shfl.sync.down.b32 %r144, %r145, %r146, %r187, %r188;
	// end inline asm
	mov.b64 	%rd95, {%r139, %r144};
	mov.b64 	%fd133, %rd95;
	setp.lt.s32 	%p28, %r138, %r187;
	add.f64 	%fd134, %fd346, %fd133;
	selp.f64 	%fd135, %fd134, %fd346, %p28;
	mov.b64 	%rd96, %fd135;
	mov.b64 	{%r150, %r155}, %rd96;
	mov.b32 	%r156, 2;
	// begin inline asm
	shfl.sync.down.b32 %r149, %r150, %r156, %r187, %r188;
	// end inline asm
	// begin inline asm
	shfl.sync.down.b32 %r154, %r155, %r156, %r187, %r188;
	// end inline asm
	mov.b64 	%rd97, {%r149, %r154};
	mov.b64 	%fd136, %rd97;
	add.s32 	%r193, %r138, 2;
	setp.gt.s32 	%p29, %r193, %r187;
	add.f64 	%fd137, %fd135, %fd136;
	selp.f64 	%fd138, %fd135, %fd137, %p29;
	mov.b64 	%rd98, %fd138;
	mov.b64 	{%r160, %r165}, %rd98;
	mov.b32 	%r166, 4;
	// begin inline asm
	shfl.sync.down.b32 %r159, %r160, %r166, %r187, %r188;
	// end inline asm
	// begin inline asm
	shfl.sync.down.b32 %r164, %r165, %r166, %r187, %r188;
	// end inline asm
	mov.b64 	%rd99, {%r159, %r164};
	mov.b64 	%fd139, %rd99;
	add.s32 	%r194, %r138, 4;
	setp.gt.s32 	%p30, %r194, %r187;
	add.f64 	%fd140, %fd138, %fd139;
	selp.f64 	%fd141, %fd138, %fd140, %p30;
	mov.b64 	%rd100, %fd141;
	mov.b64 	{%r170, %r175}, %rd100;
	mov.b32 	%r176, 8;
	// begin inline asm
	shfl.sync.down.b32 %r169, %r170, %r176, %r187, %r188;
	// end inline asm
	// begin inline asm
	shfl.sync.down.b32 %r174, %r175, %r176, %r187, %r188;
	// end inline asm
	mov.b64 	%rd101, {%r169, %r174};
	mov.b64 	%fd142, %rd101;
	add.s32 	%r195, %r138, 8;
	setp.gt.s32 	%p31, %r195, %r187;
	add.f64 	%fd143, %fd141, %fd142;
	selp.f64 	%fd144, %fd141, %fd143, %p31;
	mov.b64 	%rd102, %fd144;
	mov.b64 	{%r180, %r185}, %rd102;
	mov.b32 	%r186, 16;
	// begin inline asm
	shfl.sync.down.b32 %r179, %r180, %r186, %r187, %r188;
	// end inline asm
	// begin inline asm
	shfl.sync.down.b32 %r184, %r185, %r186, %r187, %r188;
	// end inline asm
	mov.b64 	%rd103, {%r179, %r184};
	mov.b64 	%fd145, %rd103;
	add.s32 	%r196, %r138, 16;
	setp.gt.s32 	%p32, %r196, %r187;
	add.f64 	%fd146, %fd144, %fd145;
	selp.f64 	%fd354, %fd144, %fd146, %p32;
	setp.ne.s32 	%p33, %r138, 0;
	@%p33 bra 	$L__BB17_54;
	shr.u32 	%r197, %r35, 2;
	and.b32  	%r198, %r197, 248;
	mov.u32 	%r199, _ZZN3cub18CUB_300001_SM_10006detail6reduce28DeviceReduceSingleTileKernelINS2_10policy_hubIdj11add_functorIdEE10Policy1000EPdS9_iS6_ddN4cuda3std3__410__identityEEEvT0_T1_T2_T3_T4_T6_E12temp_storage;
	add.s32 	%r200, %r199, %r198;
	st.shared.f64 	[%r200+8], %fd354;
$L__BB17_54:
	bar.sync 	0;
	setp.ne.s32 	%p34, %r35, 0;
	@%p34 bra 	$L__BB17_72;
	setp.gt.s32 	%p35, %r68, 32;
	ld.shared.f64 	%fd147, [_ZZN3cub18CUB_300001_SM_10006detail6reduce28DeviceReduceSingleTileKernelINS2_10policy_hubIdj11add_functorIdEE10Policy1000EPdS9_iS6_ddN4cuda3std3__410__identityEEEvT0_T1_T2_T3_T4_T6_E12temp_storage+16];
	add.f64 	%fd148, %fd354, %fd147;
	selp.f64 	%fd149, %fd148, %fd354, %p35;
	setp.gt.s32 	%p36, %r68, 64;
	ld.shared.f64 	%fd150, [_ZZN3cub18CUB_300001_SM_10006detail6reduce28DeviceReduceSingleTileKernelINS2_10policy_hubIdj11add_functorIdEE10Policy1000EPdS9_iS6_ddN4cuda3std3__410__identityEEEvT0_T1_T2_T3_T4_T6_E12temp_storage+24];
	add.f64 	%fd151, %fd150, %fd149;
	selp.f64 	%fd152, %fd151, %fd149, %p36;
	setp.gt.s32 	%p37, %r68, 96;
	ld.shared.f64 	%fd153, [_ZZN3cub18CUB_300001_SM_10006detail6reduce28DeviceReduceSingleTileKernelINS2_10policy_hubIdj11add_functorIdEE10Policy1000EPdS9_iS6_ddN4cuda3std3__410__identityEEEvT0_T1_T2_T3_T4_T6_E12temp_storage+32];
	add.f64 	%fd154, %fd153, %fd152;
	selp.f64 	%fd155, %fd154, %fd152, %p37;
	setp.gt.s32 	%p38, %r68, 128;
	ld.shared.f64 	%fd156, [_ZZN3cub18CUB_300001_SM_10006detail6reduce28DeviceReduceSingleTileKernelINS2_10policy_hubIdj11add_functorIdEE10Policy1000EPdS9_iS6_ddN4cuda3std3__410__identityEEEvT0_T1_T2_T3_T4_T6_E12temp_storage+40];
	add.f64 	%fd157, %fd156, %fd155;
	selp.f64 	%fd158, %fd157, %fd155, %p38;
	setp.gt.s32 	%p39, %r68, 160;
	ld.shared.f64 	%fd159, [_ZZN3cub18CUB_300001_SM_10006detail6reduce28DeviceReduceSingleTileKernelINS2_10policy_hubIdj11add_functorIdEE10Policy1000EPdS9_iS6_ddN4cuda3std3__410__identityEEEvT0_T1_T2_T3_T4_T6_E12temp_storage+48];
	add.f64 	%fd160, %fd159, %fd158;
	selp.f64 	%fd161, %fd160, %fd158, %p39;
	setp.gt.s32 	%p40, %r68, 192;
	ld.shared.f64 	%fd162, [_ZZN3cub18CUB_300001_SM_10006detail6reduce28DeviceReduceSingleTileKernelINS2_10policy_hubIdj11add_functorIdEE10Policy1000EPdS9_iS6_ddN4cuda3std3__410__identityEEEvT0_T1_T2_T3_T4_T6_E12temp_storage+56];
	add.f64 	%fd163, %fd162, %fd161;
	selp.f64 	%fd164, %fd163, %fd161, %p40;
	setp.gt.s32 	%p41, %r68, 224;
	ld.shared.f64 	%fd165, [_ZZN3cub18CUB_300001_SM_10006detail6reduce28DeviceReduceSingleTileKernelINS2_10policy_hubIdj11add_functorIdEE10Policy1000EPdS9_iS6_ddN4cuda3std3__410__identityEEEvT0_T1_T2_T3_T4_T6_E12temp_storage+64];
	add.f64 	%fd166, %fd165, %fd164;
	selp.f64 	%fd354, %fd166, %fd164, %p41;
	bra.uni 	$L__BB17_72;
$L__BB17_56:
	mov.u32 	%r47, %tid.x;
	mul.wide.u32 	%rd34, %r47, 8;
	add.s64 	%rd19, %rd15, %rd34;
	// begin inline asm
	ld.global.nc.u64 %rd18, [%rd19];
	// end inline asm
	mov.b64 	%fd59, %rd18;
	add.s64 	%rd21, %rd19, 2048;
	// begin inline asm
	ld.global.nc.u64 %rd20, [%rd21];
	// end inline asm
	mov.b64 	%fd60, %rd20;
	add.s64 	%rd23, %rd19, 4096;
	// begin inline asm
	ld.global.nc.u64 %rd22, [%rd23];
	// end inline asm
	mov.b64 	%fd61, %rd22;
	add.s64 	%rd25, %rd19, 6144;
	// begin inline asm
	ld.global.nc.u64 %rd24, [%rd25];
	// end inline asm
	mov.b64 	%fd62, %rd24;
	add.s64 	%rd27, %rd19, 8192;
	// begin inline asm
	ld.global.nc.u64 %rd26, [%rd27];
	// end inline asm
	mov.b64 	%fd63, %rd26;
	add.s64 	%rd29, %rd19, 10240;
	// begin inline asm
	ld.global.nc.u64 %rd28, [%rd29];
	// end inline asm
	mov.b64 	%fd64, %rd28;
	add.s64 	%rd31, %rd19, 12288;
	// begin inline asm
	ld.global.nc.u64 %rd30, [%rd31];
	// end inline asm
	mov.b64 	%fd65, %rd30;
	add.s64 	%rd33, %rd19, 14336;
	// begin inline asm
	ld.global.nc.u64 %rd32, [%rd33];
	// end inline asm
	mov.b64 	%fd66, %rd32;
	add.f64 	%fd67, %fd59, %fd60;
	add.f64 	%fd68, %fd67, %fd61;
	add.f64 	%fd69, %fd68, %fd62;
	add.f64 	%fd70, %fd69, %fd63;
	add.f64 	%fd71, %fd70, %fd64;
	add.f64 	%fd72, %fd71, %fd65;
	add.f64 	%fd353, %fd72, %fd66;
	setp.lt.u32 	%p4, %r68, 4096;
	mov.b32 	%r465, 2048;
	@%p4 bra 	$L__BB17_60;
	add.s32 	%r48, %r68, -2048;
	mov.b32 	%r465, 2048;
$L__BB17_58:
	mul.wide.s32 	%rd51, %r465, 8;
	add.s64 	%rd36, %rd19, %rd51;
	// begin inline asm
	ld.global.nc.u64 %rd35, [%rd36];
	// end inline asm
	mov.b64 	%fd73, %rd35;
	add.s64 	%rd38, %rd36, 2048;
	// begin inline asm
	ld.global.nc.u64 %rd37, [%rd38];
	// end inline asm
	mov.b64 	%fd74, %rd37;
	add.s64 	%rd40, %rd36, 4096;
	// begin inline asm
	ld.global.nc.u64 %rd39, [%rd40];
	// end inline asm
	mov.b64 	%fd75, %rd39;
	add.s64 	%rd42, %rd36, 6144;
	// begin inline asm
	ld.global.nc.u64 %rd41, [%rd42];
	// end inline asm
	mov.b64 	%fd76, %rd41;
	add.s64 	%rd44, %rd36, 8192;
	// begin inline asm
	ld.global.nc.u64 %rd43, [%rd44];
	// end inline asm
	mov.b64 	%fd77, %rd43;
	add.s64 	%rd46, %rd36, 10240;
	// begin inline asm
	ld.global.nc.u64 %rd45, [%rd46];
	// end inline asm
	mov.b64 	%fd78, %rd45;
	add.s64 	%rd48, %rd36, 12288;
	// begin inline asm
	ld.global.nc.u64 %rd47, [%rd48];
	// end inline asm
	mov.b64 	%fd79, %rd47;
	add.s64 	%rd50, %rd36, 14336;
	// begin inline asm
	ld.global.nc.u64 %rd49, [%rd50];
	// end inline asm
	mov.b64 	%fd80, %rd49;
	add.f64 	%fd81, %fd353, %fd73;
	add.f64 	%fd82, %fd81, %fd74;
	add.f64 	%fd83, %fd82, %fd75;
	add.f64 	%fd84, %fd83, %fd76;
	add.f64 	%fd85, %fd84, %fd77;
	add.f64 	%fd86, %fd85, %fd78;
	add.f64 	%fd87, %fd86, %fd79;
	add.f64 	%fd353, %fd87, %fd80;
	sub.s32 	%r71, %r68, %r465;
	setp.lt.s32 	%p5, %r71, 2048;
	@%p5 bra 	$L__BB17_68;
	add.s32 	%r465, %r465, 2048;
	setp.le.s32 	%p6, %r465, %r48;
	@%p6 bra 	$L__BB17_58;
$L__BB17_60:
	setp.le.s32 	%p7, %r68, %r465;
	@%p7 bra 	$L__BB17_68;
	sub.s32 	%r52, %r68, %r465;
	setp.ge.s32 	%p8, %r47, %r52;
	@%p8 bra 	$L__BB17_68;
	not.b32 	%r72, %r47;
	add.s32 	%r73, %r68, %r72;
	sub.s32 	%r53, %r73, %r465;
	and.b32  	%r74, %r53, 768;
	setp.eq.s32 	%p9, %r74, 768;
	mov.u32 	%r469, %r47;
	@%p9 bra 	$L__BB17_65;
	add.s32 	%r467, %r47, %r465;
	shr.u32 	%r75, %r53, 8;
	add.s32 	%r76, %r75, 1;
	and.b32  	%r77, %r76, 3;
	neg.s32 	%r466, %r77;
	mov.u32 	%r469, %r47;
$L__BB17_64:
	.pragma "nounroll";
	mul.wide.u32 	%rd54, %r467, 8;
	add.s64 	%rd53, %rd15, %rd54;
	// begin inline asm
	ld.global.nc.u64 %rd52, [%rd53];
	// end inline asm
	mov.b64 	%fd89, %rd52;
	add.f64 	%fd353, %fd353, %fd89;
	add.s32 	%r469, %r469, 256;
	add.s32 	%r467, %r467, 256;
	add.s32 	%r466, %r466, 1;
	setp.ne.s32 	%p10, %r466, 0;
	@%p10 bra 	$L__BB17_64;
$L__BB17_65:
	setp.lt.u32 	%p11, %r53, 768;
	@%p11 bra 	$L__BB17_68;
	cvt.u64.u32 	%rd55, %r469;
	cvt.u64.u32 	%rd56, %r465;
	add.s64 	%rd57, %rd55, %rd56;
	shl.b64 	%rd58, %rd57, 3;
	add.s64 	%rd59, %rd58, %rd15;
	add.s64 	%rd205, %rd59, 4096;
	add.s32 	%r470, %r469, %r465;
$L__BB17_67:
	mul.wide.u32 	%rd68, %r470, 8;
	add.s64 	%rd61, %rd15, %rd68;
	// begin inline asm
	ld.global.nc.u64 %rd60, [%rd61];
	// end inline asm
	mov.b64 	%fd90, %rd60;
	add.f64 	%fd91, %fd353, %fd90;
	add.s64 	%rd63, %rd205, -2048;
	// begin inline asm
	ld.global.nc.u64 %rd62, [%rd63];
	// end inline asm
	mov.b64 	%fd92, %rd62;
	add.f64 	%fd93, %fd91, %fd92;
	// begin inline asm
	ld.global.nc.u64 %rd64, [%rd205];
	// end inline asm
	mov.b64 	%fd94, %rd64;
	add.f64 	%fd95, %fd93, %fd94;
	add.s64 	%rd67, %rd205, 2048;
	// begin inline asm
	ld.global.nc.u64 %rd66, [%rd67];
	// end inline asm
	mov.b64 	%fd96, %rd66;
	add.f64 	%fd353, %fd95, %fd96;
	add.s32 	%r469, %r469, 1024;
	add.s64 	%rd205, %rd205, 8192;
	add.s32 	%r470, %r470, 1024;
	setp.lt.s32 	%p12, %r469, %r52;
	@%p12 bra 	$L__BB17_67;
$L__BB17_68:
	// begin inline asm
	mov.u32 %r78, %laneid;
	// end inline asm
	mov.b64 	%rd69, %fd353;
	mov.b64 	{%r80, %r85}, %rd69;
	mov.b32 	%r86, 1;
	mov.b32 	%r127, 31;
	mov.b32 	%r128, -1;
	// begin inline asm
	shfl.sync.down.b32 %r79, %r80, %r86, %r127, %r128;
	// end inline asm
	// begin inline asm
	shfl.sync.down.b32 %r84, %r85, %r86, %r127, %r128;
	// end inline asm
	mov.b64 	%rd70, {%r79, %r84};
	mov.b64 	%fd97, %rd70;
	setp.gt.s32 	%p13, %r78, 30;
	add.f64 	%fd98, %fd353, %fd97;
	selp.f64 	%fd99, %fd353, %fd98, %p13;
	mov.b64 	%rd71, %fd99;
	mov.b64 	{%r90, %r95}, %rd71;
	mov.b32 	%r96, 2;
	// begin inline asm
	shfl.sync.down.b32 %r89, %r90, %r96, %r127, %r128;
	// end inline asm
	// begin inline asm
	shfl.sync.down.b32 %r94, %r95, %r96, %r127, %r128;
	// end inline asm
	mov.b64 	%rd72, {%r89, %r94};
	mov.b64 	%fd100, %rd72;
	setp.gt.s32 	%p14, %r78, 29;
	add.f64 	%fd101, %fd99, %fd100;
	selp.f64 	%fd102, %fd99, %fd101, %p14;
	mov.b64 	%rd73, %fd102;
	mov.b64 	{%r100, %r105}, %rd73;
	mov.b32 	%r106, 4;
	// begin inline asm
	shfl.sync.down.b32 %r99, %r100, %r106, %r127, %r128;
	// end inline asm
	// begin inline asm
	shfl.sync.down.b32 %r104, %r105, %r106, %r127, %r128;
	// end inline asm
	mov.b64 	%rd74, {%r99, %r104};
	mov.b64 	%fd103, %rd74;
	setp.gt.s32 	%p15, %r78, 27;
	add.f64 	%fd104, %fd102, %fd103;
	selp.f64 	%fd105, %fd102, %fd104, %p15;
	mov.b64 	%rd75, %fd105;
	mov.b64 	{%r110, %r115}, %rd75;
	mov.b32 	%r116, 8;
	// begin inline asm
	shfl.sync.down.b32 %r109, %r110, %r116, %r127, %r128;
	// end inline asm
	// begin inline asm
	shfl.sync.down.b32 %r114, %r115, %r116, %r127, %r128;
	// end inline asm
	mov.b64 	%rd76, {%r109, %r114};
	mov.b64 	%fd106, %rd76;
	setp.gt.s32 	%p16, %r78, 23;
	add.f64 	%fd107, %fd105, %fd106;
	selp.f64 	%fd108, %fd105, %fd107, %p16;
	mov.b64 	%rd77, %fd108;
	mov.b64 	{%r120, %r125}, %rd77;
	mov.b32 	%r126, 16;
	// begin inline asm
	shfl.sync.down.b32 %r119, %r120, %r126, %r127, %r128;
	// end inline asm
	// begin inline asm
	shfl.sync.down.b32 %r124, %r125, %r126, %r127, %r128;
	// end inline asm
	mov.b64 	%rd78, {%r119, %r124};
	mov.b64 	%fd109, %rd78;
	setp.gt.s32 	%p17, %r78, 15;
	add.f64 	%fd54, %fd108, %fd109;
	selp.f64 	%fd354, %fd108, %fd54, %p17;
	setp.ne.s32 	%p18, %r78, 0;
	@%p18 bra 	$L__BB17_70;
	shr.u32 	%r129, %r47, 2;
	and.b32  	%r130, %r129, 248;
	mov.u32 	%r131, _ZZN3cub18CUB_300001_SM_10006detail6reduce28DeviceReduceSingleTileKernelINS2_10policy_hubIdj11add_functorIdEE10Policy1000EPdS9_iS6_ddN4cuda3std3__410__identityEEEvT0_T1_T2_T3_T4_T6_E12temp_storage;
	add.s32 	%r132, %r131, %r130;
	st.shared.f64 	[%r132+8], %fd54;
$L__BB17_70:
	bar.sync 	0;
	setp.ne.s32 	%p19, %r47, 0;
	@%p19 bra 	$L__BB17_72;
	ld.shared.f64 	%fd110, [_ZZN3cub18CUB_300001_SM_10006detail6reduce28DeviceReduceSingleTileKernelINS2_10policy_hubIdj11add_functorIdEE10Policy1000EPdS9_iS6_ddN4cuda3std3__410__identityEEEvT0_T1_T2_T3_T4_T6_E12temp_storage+16];
	add.f64 	%fd111, %fd354, %fd110;
	ld.shared.f64 	%fd112, [_ZZN3cub18CUB_300001_SM_10006detail6reduce28DeviceReduceSingleTileKernelINS2_10policy_hubIdj11add_functorIdEE10Policy1000EPdS9_iS6_ddN4cuda3std3__410__identityEEEvT0_T1_T2_T3_T4_T6_E12temp_storage+24];
	add.f64 	%fd113, %fd111, %fd112;
	ld.shared.f64 	%fd114, [_ZZN3cub18CUB_300001_SM_10006detail6reduce28DeviceReduceSingleTileKernelINS2_10policy_hubIdj11add_functorIdEE10Policy1000EPdS9_iS6_ddN4cuda3std3__410__identityEEEvT0_T1_T2_T3_T4_T6_E12temp_storage+32];
	add.f64 	%fd115, %fd113, %fd114;
	ld.shared.f64 	%fd116, [_ZZN3cub18CUB_300001_SM_10006detail6reduce28DeviceReduceSingleTileKernelINS2_10policy_hubIdj11add_functorIdEE10Policy1000EPdS9_iS6_ddN4cuda3std3__410__identityEEEvT0_T1_T2_T3_T4_T6_E12temp_storage+40];
	add.f64 	%fd117, %fd115, %fd116;
	ld.shared.f64 	%fd118, [_ZZN3cub18CUB_300001_SM_10006detail6reduce28DeviceReduceSingleTileKernelINS2_10policy_hubIdj11add_functorIdEE10Policy1000EPdS9_iS6_ddN4cuda3std3__410__identityEEEvT0_T1_T2_T3_T4_T6_E12temp_storage+48];
	add.f64 	%fd119, %fd117, %fd118;
	ld.shared.f64 	%fd120, [_ZZN3cub18CUB_300001_SM_10006detail6reduce28DeviceReduceSingleTileKernelINS2_10policy_hubIdj11add_functorIdEE10Policy1000EPdS9_iS6_ddN4cuda3std3__410__identityEEEvT0_T1_T2_T3_T4_T6_E12temp_storage+56];
	add.f64 	%fd121, %fd119, %fd120;
	ld.shared.f64 	%fd122, [_ZZN3cub18CUB_300001_SM_10006detail6reduce28DeviceReduceSingleTileKernelINS2_10policy_hubIdj11add_functorIdEE10Policy1000EPdS9_iS6_ddN4cuda3std3__410__identityEEEvT0_T1_T2_T3_T4_T6_E12temp_storage+64];
	add.f64 	%fd354, %fd121, %fd122;
$L__BB17_72:
	mov.u32 	%r444, %tid.x;
	setp.ne.s32 	%p95, %r444, 0;
	@%p95 bra 	$L__BB17_74;
	add.f64 	%fd327, %fd58, %fd354;
	st.global.f64 	[%rd1], %fd327;
$L__BB17_74:
	ret;

}
	// .globl	_ZN3cub18CUB_300001_SM_10006detail6reduce28DeviceReduceSingleTileKernelINS2_10policy_hubIdy11add_functorIdEE10Policy1000EN6thrust24THRUST_300001_SM_1000_NS6detail15normal_iteratorINSA_10device_ptrIdEEEEPdyS6_ddN4cuda3std3__410__identityEEEvT0_T1_T2_T3_T4_T6_
.visible .entry _ZN3cub18CUB_300001_SM_10006detail6reduce28DeviceReduceSingleTileKernelINS2_10policy_hubIdy11add_functorIdEE10Policy1000EN6thrust24THRUST_300001_SM_1000_NS6detail15normal_iteratorINSA_10device_ptrIdEEEEPdyS6_ddN4cuda3std3__410__identityEEEvT0_T1_T2_T3_T4_T6_(
	.param .align 8 .b8 _ZN3cub18CUB_300001_SM_10006detail6reduce28DeviceReduceSingleTileKernelINS2_10policy_hubIdy11add_functorIdEE10Policy1000EN6thrust24THRUST_300001_SM_1000_NS6detail15normal_iteratorINSA_10device_ptrIdEEEEPdyS6_ddN4cuda3std3__410__identityEEEvT0_T1_T2_T3_T4_T6__param_0[8],
	.param .u64 .ptr .align 1 _ZN3cub18CUB_300001_SM_10006detail6reduce28DeviceReduceSingleTileKernelINS2_10policy_hubIdy11add_functorIdEE10Policy1000EN6thrust24THRUST_300001_SM_1000_NS6detail15normal_iteratorINSA_10device_ptrIdEEEEPdyS6_ddN4cuda3std3__410__identityEEEvT0_T1_T2_T3_T4_T6__param_1,
	.param .u64 _ZN3cub18CUB_300001_SM_10006detail6reduce28DeviceReduceSingleTileKernelINS2_10policy_hubIdy11add_functorIdEE10Policy1000EN6thrust24THRUST_300001_SM_1000_NS6detail15normal_iteratorINSA_10device_ptrIdEEEEPdyS6_ddN4cuda3std3__410__identityEEEvT0_T1_T2_T3_T4_T6__param_2,
	.param .align 1 .b8 _ZN3cub18CUB_300001_SM_10006detail6reduce28DeviceReduceSingleTileKernelINS2_10policy_hubIdy11add_functorIdEE10Policy1000EN6thrust24THRUST_300001_SM_1000_NS6detail15normal_iteratorINSA_10device_ptrIdEEEEPdyS6_ddN4cuda3std3__410__identityEEEvT0_T1_T2_T3_T4_T6__param_3[1],
	.param .f64 _ZN3cub18CUB_300001_SM_10006detail6reduce28DeviceReduceSingleTileKernelINS2_10policy_hubIdy11add_functorIdEE10Policy1000EN6thrust24THRUST_300001_SM_1000_NS6detail15normal_iteratorINSA_10device_ptrIdEEEEPdyS6_ddN4cuda3std3__410__identityEEEvT0_T1_T2_T3_T4_T6__param_4,
	.param .align 1 .b8 _ZN3cub18CUB_300001_SM_10006detail6reduce28DeviceReduceSingleTileKernelINS2_10policy_hubIdy11add_functorIdEE10Policy1000EN6thrust24THRUST_300001_SM_1000_NS6detail15normal_iteratorINSA_10device_ptrIdEEEEPdyS6_ddN4cuda3std3__410__identityEEEvT0_T1_T2_T3_T4_T6__param_5[1]
)
.maxntid 256
.minnctapersm 1
{
	.reg .pred 	%p<59>;
	.reg .b32 	%r<246>;
	.reg .b64 	%rd<86>;
	.reg .b64 	%fd<296>;
	// demoted variable
	.shared .align 8 .b8 _ZZN3cub18CUB_300001_SM_10006detail6reduce28DeviceReduceSingleTileKernelINS2_10policy_hubIdy11add_functorIdEE10Policy1000EN6thrust24THRUST_300001_SM_1000_NS6detail15normal_iteratorINSA_10device_ptrIdEEEEPdyS6_ddN4cuda3std3__410__identityEEEvT0_T1_T2_T3_T4_T6_E12temp_storage[80];
	ld.param.u64 	%rd18, [_ZN3cub18CUB_300001_SM_10006detail6reduce28DeviceReduceSingleTileKernelINS2_10policy_hubIdy11add_functorIdEE10Policy1000EN6thrust24THRUST_300001_SM_1000_NS6detail15normal_iteratorINSA_10device_ptrIdEEEEPdyS6_ddN4cuda3std3__410__identityEEEvT0_T1_T2_T3_T4_T6__param_0];
	ld.param.u64 	%rd20, [_ZN3cub18CUB_300001_SM_10006detail6reduce28DeviceReduceSingleTileKernelINS2_10policy_hubIdy11add_functorIdEE10Policy1000EN6thrust24THRUST_300001_SM_1000_NS6detail15normal_iteratorINSA_10device_ptrIdEEEEPdyS6_ddN4cuda3std3__410__identityEEEvT0_T1_T2_T3_T4_T6__param_1];
	ld.param.u64 	%rd19, [_ZN3cub18CUB_300001_SM_10006detail6reduce28DeviceReduceSingleTileKernelINS2_10policy_hubIdy11add_functorIdEE10Policy1000EN6thrust24THRUST_300001_SM_1000_NS6detail15normal_iteratorINSA_10device_ptrIdEEEEPdyS6_ddN4cuda3std3__410__identityEEEvT0_T1_T2_T3_T4_T6__param_2];
	ld.param.f64 	%fd42, [_ZN3cub18CUB_300001_SM_10006detail6reduce28DeviceReduceSingleTileKernelINS2_10policy_hubIdy11add_functorIdEE10Policy1000EN6thrust24THRUST_300001_SM_1000_NS6detail15normal_iteratorINSA_10device_ptrIdEEEEPdyS6_ddN4cuda3std3__410__identityEEEvT0_T1_T2_T3_T4_T6__param_4];
	cvta.to.global.u64 	%rd1, %rd20;
	setp.ne.s64 	%p1, %rd19, 0;
	@%p1 bra 	$L__BB18_3;
	mov.u32 	%r231, %tid.x;
	setp.ne.s32 	%p58, %r231, 0;
	@%p58 bra 	$L__BB18_51;
	st.global.f64 	[%rd1], %fd42;
	bra.uni 	$L__BB18_51;
$L__BB18_3:
	cvta.to.global.u64 	%rd2, %rd18;
	setp.gt.u64 	%p2, %rd19, 2047;
	@%p2 bra 	$L__BB18_28;
	cvt.u32.u64 	%r1, %rd19;
	mov.u32 	%r2, %tid.x;
	setp.ge.u32 	%p24, %r2, %r1;
	mov.f64 	%fd283, 0d0000000000000000;
	mov.u32 	%r235, %r2;
	@%p24 bra 	$L__BB18_6;
	mul.wide.u32 	%rd51, %r2, 8;
	add.s64 	%rd52, %rd2, %rd51;
	ld.global.f64 	%fd283, [%rd52];
	add.s32 	%r235, %r2, 256;
$L__BB18_6:
	setp.ge.u32 	%p25, %r235, %r1;
	@%p25 bra 	$L__BB18_19;
	not.b32 	%r108, %r235;
	add.s32 	%r109, %r108, %r1;
	shr.u32 	%r110, %r109, 8;
	add.s32 	%r5, %r110, 1;
	and.b32  	%r6, %r5, 15;
	setp.lt.u32 	%p26, %r109, 3840;
	@%p26 bra 	$L__BB18_10;
	and.b32  	%r111, %r5, 33554416;
	neg.s32 	%r233, %r111;
	mul.wide.u32 	%rd53, %r235, 8;
	add.s64 	%rd54, %rd53, %rd2;
	add.s64 	%rd81, %rd54, 16384;
$L__BB18_9:
	.pragma "nounroll";
	ld.global.f64 	%fd157, [%rd81+-16384];
	add.f64 	%fd158, %fd283, %fd157;
	ld.global.f64 	%fd159, [%rd81+-14336];
	add.f64 	%fd160, %fd158, %fd159;
	ld.global.f64 	%fd161, [%rd81+-12288];
	add.f64 	%fd162, %fd160, %fd161;
	ld.global.f64 	%fd163, [%rd81+-10240];
	add.f64 	%fd164, %fd162, %fd163;
	ld.global.f64 	%fd165, [%rd81+-8192];
	add.f64 	%fd166, %fd164, %fd165;
	ld.global.f64 	%fd167, [%rd81+-6144];
	add.f64 	%fd168, %fd166, %fd167;
	ld.global.f64 	%fd169, [%rd81+-4096];
	add.f64 	%fd170, %fd168, %fd169;
	ld.global.f64 	%fd171, [%rd81+-2048];
	add.f64 	%fd172, %fd170, %fd171;
	ld.global.f64 	%fd173, [%rd81];
	add.f64 	%fd174, %fd172, %fd173;
	ld.global.f64 	%fd175, [%rd81+2048];
	add.f64 	%fd176, %fd174, %fd175;
	ld.global.f64 	%fd177, [%rd81+4096];
	add.f64 	%fd178, %fd176, %fd177;
	ld.global.f64 	%fd179, [%rd81+6144];
	add.f64 	%fd180, %fd178, %fd179;
	ld.global.f64 	%fd181, [%rd81+8192];
	add.f64 	%fd182, %fd180, %fd181;
	ld.global.f64 	%fd183, [%rd81+10240];
	add.f64 	%fd184, %fd182, %fd183;
	ld.global.f64 	%fd185, [%rd81+12288];
	add.f64 	%fd186, %fd184, %fd185;
	ld.global.f64 	%fd187, [%rd81+14336];
	add.f64 	%fd283, %fd186, %fd187;
	add.s32 	%r235, %r235, 4096;
	add.s32 	%r233, %r233, 16;
	add.s64 	%rd81, %rd81, 32768;
	setp.ne.s32 	%p27, %r233, 0;
	@%p27 bra 	$L__BB18_9;
$L__BB18_10:
	setp.eq.s32 	%p28, %r6, 0;
	@%p28 bra 	$L__BB18_19;
	and.b32  	%r13, %r5, 7;
	setp.lt.u32 	%p29, %r6, 8;
	@%p29 bra 	$L__BB18_13;
	mul.wide.s32 	%rd55, %r235, 8;
	add.s64 	%rd56, %rd2, %rd55;
	ld.global.f64 	%fd189, [%rd56];
	add.f64 	%fd190, %fd283, %fd189;
	ld.global.f64 	%fd191, [%rd56+2048];
	add.f64 	%fd192, %fd190, %fd191;
	ld.global.f64 	%fd193, [%rd56+4096];
	add.f64 	%fd194, %fd192, %fd193;
	ld.global.f64 	%fd195, [%rd56+6144];
	add.f64 	%fd196, %fd194, %fd195;
	ld.global.f64 	%fd197, [%rd56+8192];
	add.f64 	%fd198, %fd196, %fd197;
	ld.global.f64 	%fd199, [%rd56+10240];
	add.f64 	%fd200, %fd198, %fd199;
	ld.global.f64 	%fd201, [%rd56+12288];
	add.f64 	%fd202, %fd200, %fd201;
	ld.global.f64 	%fd203, [%rd56+14336];
	add.f64 	%fd283, %fd202, %fd203;
	add.s32 	%r235, %r235, 2048;
$L__BB18_13:
	setp.eq.s32 	%p30, %r13, 0;
	@%p30 bra 	$L__BB18_19;
	and.b32  	%r16, %r5, 3;
	setp.lt.u32 	%p31, %r13, 4;
	@%p31 bra 	$L__BB18_16;
	mul.wide.s32 	%rd57, %r235, 8;
	add.s64 	%rd58, %rd2, %rd57;
	ld.global.f64 	%fd205, [%rd58];
	add.f64 	%fd206, %fd283, %fd205;
	ld.global.f64 	%fd207, [%rd58+2048];
	add.f64 	%fd208, %fd206, %fd207;
	ld.global.f64 	%fd209, [%rd58+4096];
	add.f64 	%fd210, %fd208, %fd209;
	ld.global.f64 	%fd211, [%rd58+6144];
	add.f64 	%fd283, %fd210, %fd211;
	add.s32 	%r235, %r235, 1024;
$L__BB18_16:
	setp.eq.s32 	%p32, %r16, 0;
	@%p32 bra 	$L__BB18_19;
	neg.s32 	%r238, %r16;
$L__BB18_18:
	.pragma "nounroll";
	mul.wide.s32 	%rd59, %r235, 8;
	add.s64 	%rd60, %rd2, %rd59;
	ld.global.f64 	%fd212, [%rd60];
	add.f64 	%fd283, %fd283, %fd212;
	add.s32 	%r235, %r235, 256;
	add.s32 	%r238, %r238, 1;
	setp.ne.s32 	%p33, %r238, 0;
	@%p33 bra 	$L__BB18_18;
$L__BB18_19:
	setp.lt.u64 	%p34, %rd19, 256;
	@%p34 bra 	$L__BB18_24;
	// begin inline asm
	mov.u32 %r175, %laneid;
	// end inline asm
	mov.b64 	%rd71, %fd283;
	mov.b64 	{%r177, %r182}, %rd71;
	mov.b32 	%r183, 1;
	mov.b32 	%r224, 31;
	mov.b32 	%r225, -1;
	// begin inline asm
	shfl.sync.down.b32 %r176, %r177, %r183, %r224, %r225;
	// end inline asm
	// begin inline asm
	shfl.sync.down.b32 %r181, %r182, %r183, %r224, %r225;
	// end inline asm
	mov.b64 	%rd72, {%r176, %r181};
	mov.b64 	%fd247, %rd72;
	setp.gt.s32 	%p50, %r175, 30;
	add.f64 	%fd248, %fd283, %fd247;
	selp.f64 	%fd249, %fd283, %fd248, %p50;
	mov.b64 	%rd73, %fd249;
	mov.b64 	{%r187, %r192}, %rd73;
	mov.b32 	%r193, 2;
	// begin inline asm
	shfl.sync.down.b32 %r186, %r187, %r193, %r224, %r225;
	// end inline asm
	// begin inline asm
	shfl.sync.down.b32 %r191, %r192, %r193, %r224, %r225;
	// end inline asm
	mov.b64 	%rd74, {%r186, %r191};
	mov.b64 	%fd250, %rd74;
	setp.gt.s32 	%p51, %r175, 29;
	add.f64 	%fd251, %fd249, %fd250;
	selp.f64 	%fd252, %fd249, %fd251, %p51;
	mov.b64 	%rd75, %fd252;
	mov.b64 	{%r197, %r202}, %rd75;
	mov.b32 	%r203, 4;
	// begin inline asm
	shfl.sync.down.b32 %r196, %r197, %r203, %r224, %r225;
	// end inline asm
	// begin inline asm
	shfl.sync.down.b32 %r201, %r202, %r203, %r224, %r225;
	// end inline asm
	mov.b64 	%rd76, {%r196, %r201};
	mov.b64 	%fd253, %rd76;
	setp.gt.s32 	%p52, %r175, 27;
	add.f64 	%fd254, %fd252, %fd253;
	selp.f64 	%fd255, %fd252, %fd254, %p52;
	mov.b64 	%rd77, %fd255;
	mov.b64 	{%r207, %r212}, %rd77;
	mov.b32 	%r213, 8;
	// begin inline asm
	shfl.sync.down.b32 %r206, %r207, %r213, %r224, %r225;
	// end inline asm
	// begin inline asm
	shfl.sync.down.b32 %r211, %r212, %r213, %r224, %r225;
	// end inline asm
	mov.b64 	%rd78, {%r206, %r211};
	mov.b64 	%fd256, %rd78;
	setp.gt.s32 	%p53, %r175, 23;
	add.f64 	%fd257, %fd255, %fd256;
	selp.f64 	%fd258, %fd255, %fd257, %p53;
	mov.b64 	%rd79, %fd258;
	mov.b64 	{%r217, %r222}, %rd79;
	mov.b32 	%r223, 16;
	// begin inline asm
	shfl.sync.down.b32 %r216, %r217, %r223, %r224, %r225;
	// end inline asm
	// begin inline asm
	shfl.sync.down.b32 %r221, %r222, %r223, %r224, %r225;
	// end inline asm
	mov.b64 	%rd80, {%r216, %r221};
	mov.b64 	%fd259, %rd80;
	setp.gt.s32 	%p54, %r175, 15;
	add.f64 	%fd16, %fd258, %fd259;
	selp.f64 	%fd295, %fd258, %fd16, %p54;
	setp.ne.s32 	%p55, %r175, 0;
	@%p55 bra 	$L__BB18_22;
	shr.u32 	%r226, %r2, 2;
	and.b32  	%r227, %r226, 248;
	mov.u32 	%r228, _ZZN3cub18CUB_300001_SM_10006detail6reduce28DeviceReduceSingleTileKernelINS2_10policy_hubIdy11add_functorIdEE10Policy1000EN6thrust24THRUST_300001_SM_1000_NS6detail15normal_iteratorINSA_10device_ptrIdEEEEPdyS6_ddN4cuda3std3__410__identityEEEvT0_T1_T2_T3_T4_T6_E12temp_storage;
	add.s32 	%r229, %r228, %r227;
	st.shared.f64 	[%r229+8], %fd16;
$L__BB18_22:
	bar.sync 	0;
	setp.ne.s32 	%p56, %r2, 0;
	@%p56 bra 	$L__BB18_49;
	ld.shared.f64 	%fd260, [_ZZN3cub18CUB_300001_SM_10006detail6reduce28DeviceReduceSingleTileKernelINS2_10policy_hubIdy11add_functorIdEE10Policy1000EN6thrust24THRUST_300001_SM_1000_NS6detail15normal_iteratorINSA_10device_ptrIdEEEEPdyS6_ddN4cuda3std3__410__identityEEEvT0_T1_T2_T3_T4_T6_E12temp_storage+16];
	add.f64 	%fd261, %fd295, %fd260;
	ld.shared.f64 	%fd262, [_ZZN3cub18CUB_300001_SM_10006detail6reduce28DeviceReduceSingleTileKernelINS2_10policy_hubIdy11add_functorIdEE10Policy1000EN6thrust24THRUST_300001_SM_1000_NS6detail15normal_iteratorINSA_10device_ptrIdEEEEPdyS6_ddN4cuda3std3__410__identityEEEvT0_T1_T2_T3_T4_T6_E12temp_storage+24];
	add.f64 	%fd263, %fd261, %fd262;
	ld.shared.f64 	%fd264, [_ZZN3cub18CUB_300001_SM_10006detail6reduce28DeviceReduceSingleTileKernelINS2_10policy_hubIdy11add_functorIdEE10Policy1000EN6thrust24THRUST_300001_SM_1000_NS6detail15normal_iteratorINSA_10device_ptrIdEEEEPdyS6_ddN4cuda3std3__410__identityEEEvT0_T1_T2_T3_T4_T6_E12temp_storage+32];
	add.f64 	%fd265, %fd263, %fd264;
	ld.shared.f64 	%fd266, [_ZZN3cub18CUB_300001_SM_10006detail6reduce28DeviceReduceSingleTileKernelINS2_10policy_hubIdy11add_functorIdEE10Policy1000EN6thrust24THRUST_300001_SM_1000_NS6detail15normal_iteratorINSA_10device_ptrIdEEEEPdyS6_ddN4cuda3std3__410__identityEEEvT0_T1_T2_T3_T4_T6_E12temp_storage+40];
	add.f64 	%fd267, %fd265, %fd266;
	ld.shared.f64 	%fd268, [_ZZN3cub18CUB_300001_SM_10006detail6reduce28DeviceReduceSingleTileKernelINS2_10policy_hubIdy11add_functorIdEE10Policy1000EN6thrust24THRUST_300001_SM_1000_NS6detail15normal_iteratorINSA_10device_ptrIdEEEEPdyS6_ddN4cuda3std3__410__identityEEEvT0_T1_T2_T3_T4_T6_E12temp_storage+48];
	add.f64 	%fd269, %fd267, %fd268;
	ld.shared.f64 	%fd270, [_ZZN3cub18CUB_300001_SM_10006detail6reduce28DeviceReduceSingleTileKernelINS2_10policy_hubIdy11add_functorIdEE10Policy1000EN6thrust24THRUST_300001_SM_1000_NS6detail15normal_iteratorINSA_10device_ptrIdEEEEPdyS6_ddN4cuda3std3__410__identityEEEvT0_T1_T2_T3_T4_T6_E12temp_storage+56];
	add.f64 	%fd271, %fd269, %fd270;
	ld.shared.f64 	%fd272, [_ZZN3cub18CUB_300001_SM_10006detail6reduce28DeviceReduceSingleTileKernelINS2_10policy_hubIdy11add_functorIdEE10Policy1000EN6thrust24THRUST_300001_SM_1000_NS6detail15normal_iteratorINSA_10device_ptrIdEEEEPdyS6_ddN4cuda3std3__410__identityEEEvT0_T1_T2_T3_T4_T6_E12temp_storage+64];
	add.f64 	%fd295, %fd271, %fd272;
	bra.uni 	$L__BB18_49;
$L__BB18_24:
	// begin inline asm
	mov.u32 %r112, %laneid;
	// end inline asm
	and.b32  	%r163, %r2, 992;
	add.s32 	%r164, %r163, 32;
	setp.gt.u32 	%p35, %r164, %r1;
	not.b32 	%r165, %r163;
	add.s32 	%r166, %r1, %r165;
	selp.b32 	%r161, %r166, 31, %p35;
	mov.b64 	%rd61, %fd283;
	mov.b64 	{%r114, %r119}, %rd61;
	mov.b32 	%r120, 1;
	mov.b32 	%r162, -1;
	// begin inline asm
	shfl.sync.down.b32 %r113, %r114, %r120, %r161, %r162;
	// end inline asm
	// begin inline asm
	shfl.sync.down.b32 %r118, %r119, %r120, %r161, %r162;
	// end inline asm
	mov.b64 	%rd62, {%r113, %r118};
	mov.b64 	%fd213, %rd62;
	setp.lt.s32 	%p36, %r112, %r161;
	add.f64 	%fd214, %fd283, %fd213;
	selp.f64 	%fd215, %fd214, %fd283, %p36;
	mov.b64 	%rd63, %fd215;
	mov.b64 	{%r124, %r129}, %rd63;
	mov.b32 	%r130, 2;
	// begin inline asm
	shfl.sync.down.b32 %r123, %r124, %r130, %r161, %r162;
	// end inline asm
	// begin inline asm
	shfl.sync.down.b32 %r128, %r129, %r130, %r161, %r162;
	// end inline asm
	mov.b64 	%rd64, {%r123, %r128};
	mov.b64 	%fd216, %rd64;
	add.s32 	%r167, %r112, 2;
	setp.gt.s32 	%p37, %r167, %r161;
	add.f64 	%fd217, %fd215, %fd216;
	selp.f64 	%fd218, %fd215, %fd217, %p37;
	mov.b64 	%rd65, %fd218;
	mov.b64 	{%r134, %r139}, %rd65;
	mov.b32 	%r140, 4;
	// begin inline asm
	shfl.sync.down.b32 %r133, %r134, %r140, %r161, %r162;
	// end inline asm
	// begin inline asm
	shfl.sync.down.b32 %r138, %r139, %r140, %r161, %r162;
	// end inline asm
	mov.b64 	%rd66, {%r133, %r138};
	mov.b64 	%fd219, %rd66;
	add.s32 	%r168, %r112, 4;
	setp.gt.s32 	%p38, %r168, %r161;
	add.f64 	%fd220, %fd218, %fd219;
	selp.f64 	%fd221, %fd218, %fd220, %p38;
	mov.b64 	%rd67, %fd221;
	mov.b64 	{%r144, %r149}, %rd67;
	mov.b32 	%r150, 8;
	// begin inline asm
	shfl.sync.down.b32 %r143, %r144, %r150, %r161, %r162;
	// end inline asm
	// begin inline asm
	shfl.sync.down.b32 %r148, %r149, %r150, %r161, %r162;
	// end inline asm
	mov.b64 	%rd68, {%r143, %r148};
	mov.b64 	%fd222, %rd68;
	add.s32 	%r169, %r112, 8;
	setp.gt.s32 	%p39, %r169, %r161;
	add.f64 	%fd223, %fd221, %fd222;
	selp.f64 	%fd224, %fd221, %fd223, %p39;
	mov.b64 	%rd69, %fd224;
	mov.b64 	{%r154, %r159}, %rd69;
	mov.b32 	%r160, 16;
	// begin inline asm
	shfl.sync.down.b32 %r153, %r154, %r160, %r161, %r162;
	// end inline asm
	// begin inline asm
	shfl.sync.down.b32 %r158, %r159, %r160, %r161, %r162;
	// end inline asm
	mov.b64 	%rd70, {%r153, %r158};
	mov.b64 	%fd225, %rd70;
	add.s32 	%r170, %r112, 16;
	setp.gt.s32 	%p40, %r170, %r161;
	add.f64 	%fd226, %fd224, %fd225;
	selp.f64 	%fd295, %fd224, %fd226, %p40;
	setp.ne.s32 	%p41, %r112, 0;
	@%p41 bra 	$L__BB18_26;
	shr.u32 	%r171, %r2, 2;
	and.b32  	%r172, %r171, 248;
	mov.u32 	%r173, _ZZN3cub18CUB_300001_SM_10006detail6reduce28DeviceReduceSingleTileKernelINS2_10policy_hubIdy11add_functorIdEE10Policy1000EN6thrust24THRUST_300001_SM_1000_NS6detail15normal_iteratorINSA_10device_ptrIdEEEEPdyS6_ddN4cuda3std3__410__identityEEEvT0_T1_T2_T3_T4_T6_E12temp_storage;
	add.s32 	%r174, %r173, %r172;
	st.shared.f64 	[%r174+8], %fd295;
$L__BB18_26:
	bar.sync 	0;
	setp.ne.s32 	%p42, %r2, 0;
	@%p42 bra 	$L__BB18_49;
	setp.gt.u64 	%p43, %rd19, 32;
	ld.shared.f64 	%fd227, [_ZZN3cub18CUB_300001_SM_10006detail6reduce28DeviceReduceSingleTileKernelINS2_10policy_hubIdy11add_functorIdEE10Policy1000EN6thrust24THRUST_300001_SM_1000_NS6detail15normal_iteratorINSA_10device_ptrIdEEEEPdyS6_ddN4cuda3std3__410__identityEEEvT0_T1_T2_T3_T4_T6_E12temp_storage+16];
	add.f64 	%fd228, %fd295, %fd227;
	selp.f64 	%fd229, %fd228, %fd295, %p43;
	setp.gt.u64 	%p44, %rd19, 64;
	ld.shared.f64 	%fd230, [_ZZN3cub18CUB_300001_SM_10006detail6reduce28DeviceReduceSingleTileKernelINS2_10policy_hubIdy11add_functorIdEE10Policy1000EN6thrust24THRUST_300001_SM_1000_NS6detail15normal_iteratorINSA_10device_ptrIdEEEEPdyS6_ddN4cuda3std3__410__identityEEEvT0_T1_T2_T3_T4_T6_E12temp_storage+24];
	add.f64 	%fd231, %fd230, %fd229;
	selp.f64 	%fd232, %fd231, %fd229, %p44;
	setp.gt.u64 	%p45, %rd19, 96;
	ld.shared.f64 	%fd233, [_ZZN3cub18CUB_300001_SM_10006detail6reduce28DeviceReduceSingleTileKernelINS2_10policy_hubIdy11add_functorIdEE10Policy1000EN6thrust24THRUST_300001_SM_1000_NS6detail15normal_iteratorINSA_10device_ptrIdEEEEPdyS6_ddN4cuda3std3__410__identityEEEvT0_T1_T2_T3_T4_T6_E12temp_storage+32];
	add.f64 	%fd234, %fd233, %fd232;
	selp.f64 	%fd235, %fd234, %fd232, %p45;
	setp.gt.u64 	%p46, %rd19, 128;
	ld.shared.f64 	%fd236, [_ZZN3cub18CUB_300001_SM_10006detail6reduce28DeviceReduceSingleTileKernelINS2_10policy_hubIdy11add_functorIdEE10Policy1000EN6thrust24THRUST_300001_SM_1000_NS6detail15normal_iteratorINSA_10device_ptrIdEEEEPdyS6_ddN4cuda3std3__410__identityEEEvT0_T1_T2_T3_T4_T6_E12temp_storage+40];
	add.f64 	%fd237, %fd236, %fd235;
	selp.f64 	%fd238, %fd237, %fd235, %p46;
	setp.gt.u64 	%p47, %rd19, 160;
	ld.shared.f64 	%fd239, [_ZZN3cub18CUB_300001_SM_10006detail6reduce28DeviceReduceSingleTileKernelINS2_10policy_hubIdy11add_functorIdEE10Policy1000EN6thrust24THRUST_300001_SM_1000_NS6detail15normal_iteratorINSA_10device_ptrIdEEEEPdyS6_ddN4cuda3std3__410__identityEEEvT0_T1_T2_T3_T4_T6_E12temp_storage+48];
	add.f64 	%fd240, %fd239, %fd238;
	selp.f64 	%fd241, %fd240, %fd238, %p47;
	setp.gt.u64 	%p48, %rd19, 192;
	ld.shared.f64 	%fd242, [_ZZN3cub18CUB_300001_SM_10006detail6reduce28DeviceReduceSingleTileKernelINS2_10policy_hubIdy11add_functorIdEE10Policy1000EN6thrust24THRUST_300001_SM_1000_NS6detail15normal_iteratorINSA_10device_ptrIdEEEEPdyS6_ddN4cuda3std3__410__identityEEEvT0_T1_T2_T3_T4_T6_E12temp_storage+56];
	add.f64 	%fd243, %fd242, %fd241;
	selp.f64 	%fd244, %fd243, %fd241, %p48;
	setp.gt.u64 	%p49, %rd19, 224;
	ld.shared.f64 	%fd245, [_ZZN3cub18CUB_300001_SM_10006detail6reduce28DeviceReduceSingleTileKernelINS2_10policy_hubIdy11add_functorIdEE10Policy1000EN6thrust24THRUST_300001_SM_1000_NS6detail15normal_iteratorINSA_10device_ptrIdEEEEPdyS6_ddN4cuda3std3__410__identityEEEvT0_T1_T2_T3_T4_T6_E12temp_storage+64];
	add.f64 	%fd246, %fd245, %fd244;
	selp.f64 	%fd295, %fd246, %fd244, %p49;
	bra.uni 	$L__BB18_49;
$L__BB18_28:
	mov.u32 	%r24, %tid.x;
	cvt.u64.u32 	%rd6, %r24;
	mul.wide.u32 	%rd22, %r24, 8;
	add.s64 	%rd7, %rd2, %rd22;
	ld.global.f64 	%fd43, [%rd7];
	ld.global.f64 	%fd44, [%rd7+2048];
	ld.global.f64 	%fd45, [%rd7+4096];
	ld.global.f64 	%fd46, [%rd7+6144];
	ld.global.f64 	%fd47, [%rd7+8192];
	ld.global.f64 	%fd48, [%rd7+10240];
	ld.global.f64 	%fd49, [%rd7+12288];
	ld.global.f64 	%fd50, [%rd7+14336];
	add.f64 	%fd51, %fd43, %fd44;
	add.f64 	%fd52, %fd51, %fd45;
	add.f64 	%fd53, %fd52, %fd46;
	add.f64 	%fd54, %fd53, %fd47;
	add.f64 	%fd55, %fd54, %fd48;
	add.f64 	%fd56, %fd55, %fd49;
	add.f64 	%fd294, %fd56, %fd50;
	add.s64 	%rd8, %rd19, -2048;
	setp.lt.u64 	%p3, %rd8, 2048;
	mov.b64 	%rd83, 2048;
	@%p3 bra 	$L__BB18_32;
	mov.b64 	%rd83, 2048;
$L__BB18_30:
	shl.b64 	%rd24, %rd83, 3;
	add.s64 	%rd25, %rd7, %rd24;
	ld.global.f64 	%fd57, [%rd25];
	ld.global.f64 	%fd58, [%rd25+2048];
	ld.global.f64 	%fd59, [%rd25+4096];
	ld.global.f64 	%fd60, [%rd25+6144];
	ld.global.f64 	%fd61, [%rd25+8192];
	ld.global.f64 	%fd62, [%rd25+10240];
	ld.global.f64 	%fd63, [%rd25+12288];
	ld.global.f64 	%fd64, [%rd25+14336];
	add.f64 	%fd65, %fd294, %fd57;
	add.f64 	%fd66, %fd65, %fd58;
	add.f64 	%fd67, %fd66, %fd59;
	add.f64 	%fd68, %fd67, %fd60;
	add.f64 	%fd69, %fd68, %fd61;
	add.f64 	%fd70, %fd69, %fd62;
	add.f64 	%fd71, %fd70, %fd63;
	add.f64 	%fd294, %fd71, %fd64;
	sub.s64 	%rd26, %rd19, %rd83;
	setp.lt.u64 	%p4, %rd26, 2048;
	@%p4 bra 	$L__BB18_45;
	add.s64 	%rd83, %rd83, 2048;
	setp.le.u64 	%p5, %rd83, %rd8;
	@%p5 bra 	$L__BB18_30;
$L__BB18_32:
	setp.le.u64 	%p6, %rd19, %rd83;
	cvt.u32.u64 	%r42, %rd83;
	cvt.u32.u64 	%r43, %rd19;
	sub.s32 	%r44, %r43, %r42;
	setp.ge.s32 	%p7, %r24, %r44;
	or.pred  	%p8, %p6, %p7;
	@%p8 bra 	$L__BB18_45;
	not.b32 	%r47, %r24;
	add.s32 	%r48, %r47, %r43;
	sub.s32 	%r50, %r48, %r42;
	shr.u32 	%r51, %r50, 8;
	add.s32 	%r25, %r51, 1;
	and.b32  	%r26, %r25, 15;
	setp.lt.u32 	%p9, %r50, 3840;
	mov.u32 	%r242, %r24;
	@%p9 bra 	$L__BB18_36;
	and.b32  	%r52, %r25, 33554416;
	neg.s32 	%r240, %r52;
	add.s64 	%rd27, %rd83, %rd6;
	shl.b64 	%rd28, %rd27, 3;
	add.s64 	%rd29, %rd28, %rd2;
	add.s64 	%rd84, %rd29, 16384;
	mov.u32 	%r242, %r24;
$L__BB18_35:
	.pragma "nounroll";
	ld.global.f64 	%fd73, [%rd84+-16384];
	add.f64 	%fd74, %fd294, %fd73;
	ld.global.f64 	%fd75, [%rd84+-14336];
	add.f64 	%fd76, %fd74, %fd75;
	ld.global.f64 	%fd77, [%rd84+-12288];
	add.f64 	%fd78, %fd76, %fd77;
	ld.global.f64 	%fd79, [%rd84+-10240];
	add.f64 	%fd80, %fd78, %fd79;
	ld.global.f64 	%fd81, [%rd84+-8192];
	add.f64 	%fd82, %fd80, %fd81;
	ld.global.f64 	%fd83, [%rd84+-6144];
	add.f64 	%fd84, %fd82, %fd83;
	ld.global.f64 	%fd85, [%rd84+-4096];
	add.f64 	%fd86, %fd84, %fd85;
	ld.global.f64 	%fd87, [%rd84+-2048];
	add.f64 	%fd88, %fd86, %fd87;
	ld.global.f64 	%fd89, [%rd84];
	add.f64 	%fd90, %fd88, %fd89;
	ld.global.f64 	%fd91, [%rd84+2048];
	add.f64 	%fd92, %fd90, %fd91;
	ld.global.f64 	%fd93, [%rd84+4096];
	add.f64 	%fd94, %fd92, %fd93;
	ld.global.f64 	%fd95, [%rd84+6144];
	add.f64 	%fd96, %fd94, %fd95;
	ld.global.f64 	%fd97, [%rd84+8192];
	add.f64 	%fd98, %fd96, %fd97;
	ld.global.f64 	%fd99, [%rd84+10240];
	add.f64 	%fd100, %fd98, %fd99;
	ld.global.f64 	%fd101, [%rd84+12288];
	add.f64 	%fd102, %fd100, %fd101;
	ld.global.f64 	%fd103, [%rd84+14336];
	add.f64 	%fd294, %fd102, %fd103;
	add.s32 	%r242, %r242, 4096;
	add.s32 	%r240, %r240, 16;
	add.s64 	%rd84, %rd84, 32768;
	setp.ne.s32 	%p10, %r240, 0;
	@%p10 bra 	$L__BB18_35;
$L__BB18_36:
	setp.eq.s32 	%p11, %r26, 0;
	@%p11 bra 	$L__BB18_45;
	and.b32  	%r33, %r25, 7;
	setp.lt.u32 	%p12, %r26, 8;
	@%p12 bra 	$L__BB18_39;
	cvt.u64.u32 	%rd30, %r242;
	add.s64 	%rd31, %rd83, %rd30;
	shl.b64 	%rd32, %rd31, 3;
	add.s64 	%rd33, %rd2, %rd32;
	ld.global.f64 	%fd105, [%rd33];
	add.f64 	%fd106, %fd294, %fd105;
	ld.global.f64 	%fd107, [%rd33+2048];
	add.f64 	%fd108, %fd106, %fd107;
	ld.global.f64 	%fd109, [%rd33+4096];
	add.f64 	%fd110, %fd108, %fd109;
	ld.global.f64 	%fd111, [%rd33+6144];
	add.f64 	%fd112, %fd110, %fd111;
	ld.global.f64 	%fd113, [%rd33+8192];
	add.f64 	%fd114, %fd112, %fd113;
	ld.global.f64 	%fd115, [%rd33+10240];
	add.f64 	%fd116, %fd114, %fd115;
	ld.global.f64 	%fd117, [%rd33+12288];
	add.f64 	%fd118, %fd116, %fd117;
	ld.global.f64 	%fd119, [%rd33+14336];
	add.f64 	%fd294, %fd118, %fd119;
	add.s32 	%r242, %r242, 2048;
$L__BB18_39:
	setp.eq.s32 	%p13, %r33, 0;
	@%p13 bra 	$L__BB18_45;
	and.b32  	%r36, %r25, 3;
	setp.lt.u32 	%p14, %r33, 4;
	@%p14 bra 	$L__BB18_42;
	cvt.u64.u32 	%rd34, %r242;
	add.s64 	%rd35, %rd83, %rd34;
	shl.b64 	%rd36, %rd35, 3;
	add.s64 	%rd37, %rd2, %rd36;
	ld.global.f64 	%fd121, [%rd37];
	add.f64 	%fd122, %fd294, %fd121;
	ld.global.f64 	%fd123, [%rd37+2048];
	add.f64 	%fd124, %fd122, %fd123;
	ld.global.f64 	%fd125, [%rd37+4096];
	add.f64 	%fd126, %fd124, %fd125;
	ld.global.f64 	%fd127, [%rd37+6144];
	add.f64 	%fd294, %fd126, %fd127;
	add.s32 	%r242, %r242, 1024;
$L__BB18_42:
	setp.eq.s32 	%p15, %r36, 0;
	@%p15 bra 	$L__BB18_45;
	cvt.u64.u32 	%rd38, %r242;
	add.s64 	%rd39, %rd83, %rd38;
	shl.b64 	%rd40, %rd39, 3;
	add.s64 	%rd85, %rd2, %rd40;
	neg.s32 	%r245, %r36;
$L__BB18_44:
	.pragma "nounroll";
	ld.global.f64 	%fd128, [%rd85];
	add.f64 	%fd294, %fd294, %fd128;
	add.s64 	%rd85, %rd85, 2048;
	add.s32 	%r245, %r245, 1;
	setp.ne.s32 	%p16, %r245, 0;
	@%p16 bra 	$L__BB18_44;
$L__BB18_45:
	// begin inline asm
	mov.u32 %r53, %laneid;
	// end inline asm
	mov.b64 	%rd41, %fd294;
	mov.b64 	{%r55, %r60}, %rd41;
	mov.b32 	%r61, 1;
	mov.b32 	%r102, 31;
	mov.b32 	%r103, -1;
	// begin inline asm
	shfl.sync.down.b32 %r54, %r55, %r61, %r102, %r103;
	// end inline asm
	// begin inline asm
	shfl.sync.down.b32 %r59, %r60, %r61, %r102, %r103;
	// end inline asm
	mov.b64 	%rd42, {%r54, %r59};
	mov.b64 	%fd129, %rd42;
	setp.gt.s32 	%p17, %r53, 30;
	add.f64 	%fd130, %fd294, %fd129;
	selp.f64 	%fd131, %fd294, %fd130, %p17;
	mov.b64 	%rd43, %fd131;
	mov.b64 	{%r65, %r70}, %rd43;
	mov.b32 	%r71, 2;
	// begin inline asm
	shfl.sync.down.b32 %r64, %r65, %r71, %r102, %r103;
	// end inline asm
	// begin inline asm
	shfl.sync.down.b32 %r69, %r70, %r71, %r102, %r103;
	// end inline asm
	mov.b64 	%rd44, {%r64, %r69};
	mov.b64 	%fd132, %rd44;
	setp.gt.s32 	%p18, %r53, 29;
	add.f64 	%fd133, %fd131, %fd132;
	selp.f64 	%fd134, %fd131, %fd133, %p18;
	mov.b64 	%rd45, %fd134;
	mov.b64 	{%r75, %r80}, %rd45;
	mov.b32 	%r81, 4;
	// begin inline asm
	shfl.sync.down.b32 %r74, %r75, %r81, %r102, %r103;
	// end inline asm
	// begin inline asm
	shfl.sync.down.b32 %r79, %r80, %r81, %r102, %r103;
	// end inline asm
	mov.b64 	%rd46, {%r74, %r79};
	mov.b64 	%fd135, %rd46;
	setp.gt.s32 	%p19, %r53, 27;
	add.f64 	%fd136, %fd134, %fd135;
	selp.f64 	%fd137, %fd134, %fd136, %p19;
	mov.b64 	%rd47, %fd137;
	mov.b64 	{%r85, %r90}, %rd47;
	mov.b32 	%r91, 8;
	// begin inline asm
	shfl.sync.down.b32 %r84, %r85, %r91, %r102, %r103;
	// end inline asm
	// begin inline asm
	shfl.sync.down.b32 %r89, %r90, %r91, %r102, %r103;
	// end inline asm
	mov.b64 	%rd48, {%r84, %r89};
	mov.b64 	%fd138, %rd48;
	setp.gt.s32 	%p20, %r53, 23;
	add.f64 	%fd139, %fd137, %fd138;
	selp.f64 	%fd140, %fd137, %fd139, %p20;
	mov.b64 	%rd49, %fd140;
	mov.b64 	{%r95, %r100}, %rd49;
	mov.b32 	%r101, 16;
	// begin inline asm
	shfl.sync.down.b32 %r94, %r95, %r101, %r102, %r103;
	// end inline asm
	// begin inline asm
	shfl.sync.down.b32 %r99, %r100, %r101, %r102, %r103;
	// end inline asm
	mov.b64 	%rd50, {%r94, %r99};
	mov.b64 	%fd141, %rd50;
	setp.gt.s32 	%p21, %r53, 15;
	add.f64 	%fd38, %fd140, %fd141;
	selp.f64 	%fd295, %fd140, %fd38, %p21;
	setp.ne.s32 	%p22, %r53, 0;
	@%p22 bra 	$L__BB18_47;
	shr.u32 	%r104, %r24, 2;
	and.b32  	%r105, %r104, 248;
	mov.u32 	%r106, _ZZN3cub18CUB_300001_SM_10006detail6reduce28DeviceReduceSingleTileKernelINS2_10policy_hubIdy11add_functorIdEE10Policy1000EN6thrust24THRUST_300001_SM_1000_NS6detail15normal_iteratorINSA_10device_ptrIdEEEEPdyS6_ddN4cuda3std3__410__identityEEEvT0_T1_T2_T3_T4_T6_E12temp_storage;
	add.s32 	%r107, %r106, %r105;
	st.shared.f64 	[%r107+8], %fd38;
$L__BB18_47:
	bar.sync 	0;
	setp.ne.s32 	%p23, %r24, 0;
	@%p23 bra 	$L__BB18_49;
	ld.shared.f64 	%fd142, [_ZZN3cub18CUB_300001_SM_10006detail6reduce28DeviceReduceSingleTileKernelINS2_10policy_hubIdy11add_functorIdEE10Policy1000EN6thrust24THRUST_300001_SM_1000_NS6detail15normal_iteratorINSA_10device_ptrIdEEEEPdyS6_ddN4cuda3std3__410__identityEEEvT0_T1_T2_T3_T4_T6_E12temp_storage+16];
	add.f64 	%fd143, %fd295, %fd142;
	ld.shared.f64 	%fd144, [_ZZN3cub18CUB_300001_SM_10006detail6reduce28DeviceReduceSingleTileKernelINS2_10policy_hubIdy11add_functorIdEE10Policy1000EN6thrust24THRUST_300001_SM_1000_NS6detail15normal_iteratorINSA_10device_ptrIdEEEEPdyS6_ddN4cuda3std3__410__identityEEEvT0_T1_T2_T3_T4_T6_E12temp_storage+24];
	add.f64 	%fd145, %fd143, %fd144;
	ld.shared.f64 	%fd146, [_ZZN3cub18CUB_300001_SM_10006detail6reduce28DeviceReduceSingleTileKernelINS2_10policy_hubIdy11add_functorIdEE10Policy1000EN6thrust24THRUST_300001_SM_1000_NS6detail15normal_iteratorINSA_10device_ptrIdEEEEPdyS6_ddN4cuda3std3__410__identityEEEvT0_T1_T2_T3_T4_T6_E12temp_storage+32];
	add.f64 	%fd147, %fd145, %fd146;
	ld.shared.f64 	%fd148, [_ZZN3cub18CUB_300001_SM_10006detail6reduce28DeviceReduceSingleTileKernelINS2_10policy_hubIdy11add_functorIdEE10Policy1000EN6thrust24THRUST_300001_SM_1000_NS6detail15normal_iteratorINSA_10device_ptrIdEEEEPdyS6_ddN4cuda3std3__410__identityEEEvT0_T1_T2_T3_T4_T6_E12temp_storage+40];
	add.f64 	%fd149, %fd147, %fd148;
	ld.shared.f64 	%fd150, [_ZZN3cub18CUB_300001_SM_10006detail6reduce28DeviceReduceSingleTileKernelINS2_10policy_hubIdy11add_functorIdEE10Policy1000EN6thrust24THRUST_300001_SM_1000_NS6detail15normal_iteratorINSA_10device_ptrIdEEEEPdyS6_ddN4cuda3std3__410__identityEEEvT0_T1_T2_T3_T4_T6_E12temp_storage+48];
	add.f64 	%fd151, %fd149, %fd150;
	ld.shared.f64 	%fd152, [_ZZN3cub18CUB_300001_SM_10006detail6reduce28DeviceReduceSingleTileKernelINS2_10policy_hubIdy11add_functorIdEE10Policy1000EN6thrust24THRUST_300001_SM_1000_NS6detail15normal_iteratorINSA_10device_ptrIdEEEEPdyS6_ddN4cuda3std3__410__identityEEEvT0_T1_T2_T3_T4_T6_E12temp_storage+56];
	add.f64 	%fd153, %fd151, %fd152;
	ld.shared.f64 	%fd154, [_ZZN3cub18CUB_300001_SM_10006detail6reduce28DeviceReduceSingleTileKernelINS2_10policy_hubIdy11add_functorIdEE10Policy1000EN6thrust24THRUST_300001_SM_1000_NS6detail15normal_iteratorINSA_10device_ptrIdEEEEPdyS6_ddN4cuda3std3__410__identityEEEvT0_T1_T2_T3_T4_T6_E12temp_storage+64];
	add.f64 	%fd295, %fd153, %fd154;
$L__BB18_49:
	mov.u32 	%r230, %tid.x;
	setp.ne.s32 	%p57, %r230, 0;
	@%p57 bra 	$L__BB18_51;
	add.f64 	%fd273, %fd42, %fd295;
	st.global.f64 	[%rd1], %fd273;
$L__BB18_51:
	ret;

}
	// .globl	_ZN3cub18CUB_300001_SM_10006detail6reduce18DeviceReduceKernelINS2_10policy_hubIdy11add_functorIdEE10Policy1000EN6thrust24THRUST_300001_SM_1000_NS6detail15normal_iteratorINSA_10device_ptrIdEEEEyS6_dN4cuda3std3__410__identityEEEvT0_PT3_T1_NS0_13GridEvenShareISN_EET2_T4_
.visible .entry _ZN3cub18CUB_300001_SM_10006detail6reduce18DeviceReduceKernelINS2_10policy_hubIdy11add_functorIdEE10Policy1000EN6thrust24THRUST_300001_SM_1000_NS6detail15normal_iteratorINSA_10device_ptrIdEEEEyS6_dN4cuda3std3__410__identityEEEvT0_PT3_T1_NS0_13GridEvenShareISN_EET2_T4_(
	.param .align 8 .b8 _ZN3cub18CUB_300001_SM_10006detail6reduce18DeviceReduceKernelINS2_10policy_hubIdy11add_functorIdEE10Policy1000EN6thrust24THRUST_300001_SM_1000_NS6detail15normal_iteratorINSA_10device_ptrIdEEEEyS6_dN4cuda3std3__410__identityEEEvT0_PT3_T1_NS0_13GridEvenShareISN_EET2_T4__param_0[8],
	.param .u64 .ptr .align 1 _ZN3cub18CUB_300001_SM_10006detail6reduce18DeviceReduceKernelINS2_10policy_hubIdy11add_functorIdEE10Policy1000EN6thrust24THRUST_300001_SM_1000_NS6detail15normal_iteratorINSA_10device_ptrIdEEEEyS6_dN4cuda3std3__410__identityEEEvT0_PT3_T1_NS0_13GridEvenShareISN_EET2_T4__param_1,
	.param .u64 _ZN3cub18CUB_300001_SM_10006detail6reduce18DeviceReduceKernelINS2_10policy_hubIdy11add_functorIdEE10Policy1000EN6thrust24THRUST_300001_SM_1000_NS6detail15normal_iteratorINSA_10device_ptrIdEEEEyS6_dN4cuda3std3__410__identityEEEvT0_PT3_T1_NS0_13GridEvenShareISN_EET2_T4__param_2,
	.param .align 8 .b8 _ZN3cub18CUB_300001_SM_10006detail6reduce18DeviceReduceKernelINS2_10policy_hubIdy11add_functorIdEE10Policy1000EN6thrust24THRUST_300001_SM_1000_NS6detail15normal_iteratorINSA_10device_ptrIdEEEEyS6_dN4cuda3std3__410__identityEEEvT0_PT3_T1_NS0_13GridEvenShareISN_EET2_T4__param_3[72],
	.param .align 1 .b8 _ZN3cub18CUB_300001_SM_10006detail6reduce18DeviceReduceKernelINS2_10policy_hubIdy11add_functorIdEE10Policy1000EN6thrust24THRUST_300001_SM_1000_NS6detail15normal_iteratorINSA_10device_ptrIdEEEEyS6_dN4cuda3std3__410__identityEEEvT0_PT3_T1_NS0_13GridEvenShareISN_EET2_T4__param_4[1],
	.param .align 1 .b8 _ZN3cub18CUB_300001_SM_10006detail6reduce18DeviceReduceKernelINS2_10policy_hubIdy11add_functorIdEE10Policy1000EN6thrust24THRUST_300001_SM_1000_NS6detail15normal_iteratorINSA_10device_ptrIdEEEEyS6_dN4cuda3std3__410__identityEEEvT0_PT3_T1_NS0_13GridEvenShareISN_EET2_T4__param_5[1]
)
.maxntid 256
{
	.reg .pred 	%p<57>;
	.reg .b16 	%rs<4>;
	.reg .b32 	%r<281>;
	.reg .b64 	%rd<108>;
	.reg .b64 	%fd<292>;
	// demoted variable
	.shared .align 8 .b8 _ZZN3cub18CUB_300001_SM_10006detail6reduce18DeviceReduceKernelINS2_10policy_hubIdy11add_functorIdEE10Policy1000EN6thrust24THRUST_300001_SM_1000_NS6detail15normal_iteratorINSA_10device_ptrIdEEEEyS6_dN4cuda3std3__410__identityEEEvT0_PT3_T1_NS0_13GridEvenShareISN_EET2_T4_E12temp_storage[80];
	ld.param.u64 	%rd1, [_ZN3cub18CUB_300001_SM_10006detail6reduce18DeviceReduceKernelINS2_10policy_hubIdy11add_functorIdEE10Policy1000EN6thrust24THRUST_300001_SM_1000_NS6detail15normal_iteratorINSA_10device_ptrIdEEEEyS6_dN4cuda3std3__410__identityEEEvT0_PT3_T1_NS0_13GridEvenShareISN_EET2_T4__param_3+32];
	ld.param.u32 	%r1, [_ZN3cub18CUB_300001_SM_10006detail6reduce18DeviceReduceKernelINS2_10policy_hubIdy11add_functorIdEE10Policy1000EN6thrust24THRUST_300001_SM_1000_NS6detail15normal_iteratorINSA_10device_ptrIdEEEEyS6_dN4cuda3std3__410__identityEEEvT0_PT3_T1_NS0_13GridEvenShareISN_EET2_T4__param_3+40];
	ld.param.u64 	%rd25, [_ZN3cub18CUB_300001_SM_10006detail6reduce18DeviceReduceKernelINS2_10policy_hubIdy11add_functorIdEE10Policy1000EN6thrust24THRUST_300001_SM_1000_NS6detail15normal_iteratorINSA_10device_ptrIdEEEEyS6_dN4cuda3std3__410__identityEEEvT0_PT3_T1_NS0_13GridEvenShareISN_EET2_T4__param_0];
	cvta.to.global.u64 	%rd2, %rd25;
	mov.u32 	%r2, %ctaid.x;
	shl.b32 	%r50, %r1, 11;
	cvt.s64.s32 	%rd3, %r50;
	shl.b32 	%r51, %r2, 11;
	cvt.u64.u32 	%rd4, %r51;
	sub.s64 	%rd5, %rd1, %rd4;
	setp.gt.u64 	%p1, %rd5, 2047;
	@%p1 bra 	$L__BB19_25;
	cvt.u32.u64 	%r137, %rd4;
	cvt.u32.u64 	%r3, %rd1;
	sub.s32 	%r4, %r3, %r137;
	mov.u32 	%r5, %tid.x;
	setp.ge.s32 	%p23, %r5, %r4;
	mov.f64 	%fd280, 0d0000000000000000;
	mov.u32 	%r268, %r5;
	@%p23 bra 	$L__BB19_3;
	add.s32 	%r139, %r137, %r5;
	mul.wide.u32 	%rd61, %r139, 8;
	add.s64 	%rd62, %rd2, %rd61;
	ld.global.f64 	%fd280, [%rd62];
	add.s32 	%r268, %r5, 256;
$L__BB19_3:
	setp.ge.s32 	%p24, %r268, %r4;
	@%p24 bra 	$L__BB19_16;
	not.b32 	%r141, %r268;
	add.s32 	%r142, %r141, %r3;
	sub.s32 	%r143, %r142, %r137;
	shr.u32 	%r144, %r143, 8;
	add.s32 	%r8, %r144, 1;
	and.b32  	%r9, %r8, 15;
	setp.lt.u32 	%p25, %r143, 3840;
	@%p25 bra 	$L__BB19_7;
	and.b32  	%r145, %r8, 33554416;
	neg.s32 	%r266, %r145;
	mul.wide.u32 	%rd63, %r2, 16384;
	mul.wide.u32 	%rd64, %r268, 8;
	or.b64  	%rd65, %rd63, %rd64;
	add.s64 	%rd66, %rd65, %rd2;
	add.s64 	%rd102, %rd66, 16384;
$L__BB19_6:
	.pragma "nounroll";
	ld.global.f64 	%fd155, [%rd102+-16384];
	add.f64 	%fd156, %fd280, %fd155;
	ld.global.f64 	%fd157, [%rd102+-14336];
	add.f64 	%fd158, %fd156, %fd157;
	ld.global.f64 	%fd159, [%rd102+-12288];
	add.f64 	%fd160, %fd158, %fd159;
	ld.global.f64 	%fd161, [%rd102+-10240];
	add.f64 	%fd162, %fd160, %fd161;
	ld.global.f64 	%fd163, [%rd102+-8192];
	add.f64 	%fd164, %fd162, %fd163;
	ld.global.f64 	%fd165, [%rd102+-6144];
	add.f64 	%fd166, %fd164, %fd165;
	ld.global.f64 	%fd167, [%rd102+-4096];
	add.f64 	%fd168, %fd166, %fd167;
	ld.global.f64 	%fd169, [%rd102+-2048];
	add.f64 	%fd170, %fd168, %fd169;
	ld.global.f64 	%fd171, [%rd102];
	add.f64 	%fd172, %fd170, %fd171;
	ld.global.f64 	%fd173, [%rd102+2048];
	add.f64 	%fd174, %fd172, %fd173;
	ld.global.f64 	%fd175, [%rd102+4096];
	add.f64 	%fd176, %fd174, %fd175;
	ld.global.f64 	%fd177, [%rd102+6144];
	add.f64 	%fd178, %fd176, %fd177;
	ld.global.f64 	%fd179, [%rd102+8192];
	add.f64 	%fd180, %fd178, %fd179;
	ld.global.f64 	%fd181, [%rd102+10240];
	add.f64 	%fd182, %fd180, %fd181;
	ld.global.f64 	%fd183, [%rd102+12288];
	add.f64 	%fd184, %fd182, %fd183;
	ld.global.f64 	%fd185, [%rd102+14336];
	add.f64 	%fd280, %fd184, %fd185;
	add.s32 	%r268, %r268, 4096;
	add.s32 	%r266, %r266, 16;
	add.s64 	%rd102, %rd102, 32768;
	setp.ne.s32 	%p26, %r266, 0;
	@%p26 bra 	$L__BB19_6;
$L__BB19_7:
	setp.eq.s32 	%p27, %r9, 0;
	@%p27 bra 	$L__BB19_16;
	and.b32  	%r16, %r8, 7;
	setp.lt.u32 	%p28, %r9, 8;
	@%p28 bra 	$L__BB19_10;
	cvt.s64.s32 	%rd67, %r268;
	add.s64 	%rd68, %rd67, %rd4;
	shl.b64 	%rd69, %rd68, 3;
	add.s64 	%rd70, %rd2, %rd69;
	ld.global.f64 	%fd187, [%rd70];
	add.f64 	%fd188, %fd280, %fd187;
	ld.global.f64 	%fd189, [%rd70+2048];
	add.f64 	%fd190, %fd188, %fd189;
	ld.global.f64 	%fd191, [%rd70+4096];
	add.f64 	%fd192, %fd190, %fd191;
	ld.global.f64 	%fd193, [%rd70+6144];
	add.f64 	%fd194, %fd192, %fd193;
	ld.global.f64 	%fd195, [%rd70+8192];
	add.f64 	%fd196, %fd194, %fd195;
	ld.global.f64 	%fd197, [%rd70+10240];
	add.f64 	%fd198, %fd196, %fd197;
	ld.global.f64 	%fd199, [%rd70+12288];
	add.f64 	%fd200, %fd198, %fd199;
	ld.global.f64 	%fd201, [%rd70+14336];
	add.f64 	%fd280, %fd200, %fd201;
	add.s32 	%r268, %r268, 2048;
$L__BB19_10:
	setp.eq.s32 	%p29, %r16, 0;
	@%p29 bra 	$L__BB19_16;
	and.b32  	%r19, %r8, 3;
	setp.lt.u32 	%p30, %r16, 4;
	@%p30 bra 	$L__BB19_13;
	cvt.s64.s32 	%rd71, %r268;
	add.s64 	%rd72, %rd71, %rd4;
	shl.b64 	%rd73, %rd72, 3;
	add.s64 	%rd74, %rd2, %rd73;
	ld.global.f64 	%fd203, [%rd74];
	add.f64 	%fd204, %fd280, %fd203;
	ld.global.f64 	%fd205, [%rd74+2048];
	add.f64 	%fd206, %fd204, %fd205;
	ld.global.f64 	%fd207, [%rd74+4096];
	add.f64 	%fd208, %fd206, %fd207;
	ld.global.f64 	%fd209, [%rd74+6144];
	add.f64 	%fd280, %fd208, %fd209;
	add.s32 	%r268, %r268, 1024;
$L__BB19_13:
	setp.eq.s32 	%p31, %r19, 0;
	@%p31 bra 	$L__BB19_16;
	mul.wide.u32 	%rd75, %r2, 16384;
	add.s64 	%rd9, %rd2, %rd75;
	neg.s32 	%r271, %r19;
$L__BB19_15:
	.pragma "nounroll";
	mul.wide.s32 	%rd76, %r268, 8;
	add.s64 	%rd77, %rd9, %rd76;
	ld.global.f64 	%fd210, [%rd77];
	add.f64 	%fd280, %fd280, %fd210;
	add.s32 	%r268, %r268, 256;
	add.s32 	%r271, %r271, 1;
	setp.ne.s32 	%p32, %r271, 0;
	@%p32 bra 	$L__BB19_15;
$L__BB19_16:
	setp.lt.s32 	%p33, %r4, 256;
	@%p33 bra 	$L__BB19_21;
	// begin inline asm
	mov.u32 %r209, %laneid;
	// end inline asm
	mov.b64 	%rd88, %fd280;
	mov.b64 	{%r211, %r216}, %rd88;
	mov.b32 	%r217, 1;
	mov.b32 	%r258, 31;
	mov.b32 	%r259, -1;
	// begin inline asm
	shfl.sync.down.b32 %r210, %r211, %r217, %r258, %r259;
	// end inline asm
	// begin inline asm
	shfl.sync.down.b32 %r215, %r216, %r217, %r258, %r259;
	// end inline asm
	mov.b64 	%rd89, {%r210, %r215};
	mov.b64 	%fd245, %rd89;
	setp.gt.s32 	%p49, %r209, 30;
	add.f64 	%fd246, %fd280, %fd245;
	selp.f64 	%fd247, %fd280, %fd246, %p49;
	mov.b64 	%rd90, %fd247;
	mov.b64 	{%r221, %r226}, %rd90;
	mov.b32 	%r227, 2;
	// begin inline asm
	shfl.sync.down.b32 %r220, %r221, %r227, %r258, %r259;
	// end inline asm
	// begin inline asm
	shfl.sync.down.b32 %r225, %r226, %r227, %r258, %r259;
	// end inline asm
	mov.b64 	%rd91, {%r220, %r225};
	mov.b64 	%fd248, %rd91;
	setp.gt.s32 	%p50, %r209, 29;
	add.f64 	%fd249, %fd247, %fd248;
	selp.f64 	%fd250, %fd247, %fd249, %p50;
	mov.b64 	%rd92, %fd250;
	mov.b64 	{%r231, %r236}, %rd92;
	mov.b32 	%r237, 4;
	// begin inline asm
	shfl.sync.down.b32 %r230, %r231, %r237, %r258, %r259;
	// end inline asm
	// begin inline asm
	shfl.sync.down.b32 %r235, %r236, %r237, %r258, %r259;
	// end inline asm
	mov.b64 	%rd93, {%r230, %r235};
	mov.b64 	%fd251, %rd93;
	setp.gt.s32 	%p51, %r209, 27;
	add.f64 	%fd252, %fd250, %fd251;
	selp.f64 	%fd253, %fd250, %fd252, %p51;
	mov.b64 	%rd94, %fd253;
	mov.b64 	{%r241, %r246}, %rd94;
	mov.b32 	%r247, 8;
	// begin inline asm
	shfl.sync.down.b32 %r240, %r241, %r247, %r258, %r259;
	// end inline asm
	// begin inline asm
	shfl.sync.down.b32 %r245, %r246, %r247, %r258, %r259;
	// end inline asm
	mov.b64 	%rd95, {%r240, %r245};
	mov.b64 	%fd254, %rd95;
	setp.gt.s32 	%p52, %r209, 23;
	add.f64 	%fd255, %fd253, %fd254;
	selp.f64 	%fd256, %fd253, %fd255, %p52;
	mov.b64 	%rd96, %fd256;
	mov.b64 	{%r251, %r256}, %rd96;
	mov.b32 	%r257, 16;
	// begin inline asm
	shfl.sync.down.b32 %r250, %r251, %r257, %r258, %r259;
	// end inline asm
	// begin inline asm
	shfl.sync.down.b32 %r255, %r256, %r257, %r258, %r259;
	// end inline asm
	mov.b64 	%rd97, {%r250, %r255};
	mov.b64 	%fd257, %rd97;
	setp.gt.s32 	%p53, %r209, 15;
	add.f64 	%fd16, %fd256, %fd257;
	selp.f64 	%fd291, %fd256, %fd16, %p53;
	setp.ne.s32 	%p54, %r209, 0;
	@%p54 bra 	$L__BB19_19;
	shr.u32 	%r260, %r5, 2;
	and.b32  	%r261, %r260, 248;
	mov.u32 	%r262, _ZZN3cub18CUB_300001_SM_10006detail6reduce18DeviceReduceKernelINS2_10policy_hubIdy11add_functorIdEE10Policy1000EN6thrust24THRUST_300001_SM_1000_NS6detail15normal_iteratorINSA_10device_ptrIdEEEEyS6_dN4cuda3std3__410__identityEEEvT0_PT3_T1_NS0_13GridEvenShareISN_EET2_T4_E12temp_storage;
	add.s32 	%r263, %r262, %r261;
	st.shared.f64 	[%r263+8], %fd16;
$L__BB19_19:
	bar.sync 	0;
	setp.ne.s32 	%p55, %r5, 0;
	@%p55 bra 	$L__BB19_46;
	ld.shared.f64 	%fd258, [_ZZN3cub18CUB_300001_SM_10006detail6reduce18DeviceReduceKernelINS2_10policy_hubIdy11add_functorIdEE10Policy1000EN6thrust24THRUST_300001_SM_1000_NS6detail15normal_iteratorINSA_10device_ptrIdEEEEyS6_dN4cuda3std3__410__identityEEEvT0_PT3_T1_NS0_13GridEvenShareISN_EET2_T4_E12temp_storage+16];
	add.f64 	%fd259, %fd291, %fd258;
	ld.shared.f64 	%fd260, [_ZZN3cub18CUB_300001_SM_10006detail6reduce18DeviceReduceKernelINS2_10policy_hubIdy11add_functorIdEE10Policy1000EN6thrust24THRUST_300001_SM_1000_NS6detail15normal_iteratorINSA_10device_ptrIdEEEEyS6_dN4cuda3std3__410__identityEEEvT0_PT3_T1_NS0_13GridEvenShareISN_EET2_T4_E12temp_storage+24];
	add.f64 	%fd261, %fd259, %fd260;
	ld.shared.f64 	%fd262, [_ZZN3cub18CUB_300001_SM_10006detail6reduce18DeviceReduceKernelINS2_10policy_hubIdy11add_functorIdEE10Policy1000EN6thrust24THRUST_300001_SM_1000_NS6detail15normal_iteratorINSA_10device_ptrIdEEEEyS6_dN4cuda3std3__410__identityEEEvT0_PT3_T1_NS0_13GridEvenShareISN_EET2_T4_E12temp_storage+32];
	add.f64 	%fd263, %fd261, %fd262;
	ld.shared.f64 	%fd264, [_ZZN3cub18CUB_300001_SM_10006detail6reduce18DeviceReduceKernelINS2_10policy_hubIdy11add_functorIdEE10Policy1000EN6thrust24THRUST_300001_SM_1000_NS6detail15normal_iteratorINSA_10device_ptrIdEEEEyS6_dN4cuda3std3__410__identityEEEvT0_PT3_T1_NS0_13GridEvenShareISN_EET2_T4_E12temp_storage+40];
	add.f64 	%fd265, %fd263, %fd264;
	ld.shared.f64 	%fd266, [_ZZN3cub18CUB_300001_SM_10006detail6reduce18DeviceReduceKernelINS2_10policy_hubIdy11add_functorIdEE10Policy1000EN6thrust24THRUST_300001_SM_1000_NS6detail15normal_iteratorINSA_10device_ptrIdEEEEyS6_dN4cuda3std3__410__identityEEEvT0_PT3_T1_NS0_13GridEvenShareISN_EET2_T4_E12temp_storage+48];
	add.f64 	%fd267, %fd265, %fd266;
	ld.shared.f64 	%fd268, [_ZZN3cub18CUB_300001_SM_10006detail6reduce18DeviceReduceKernelINS2_10policy_hubIdy11add_functorIdEE10Policy1000EN6thrust24THRUST_300001_SM_1000_NS6detail15normal_iteratorINSA_10device_ptrIdEEEEyS6_dN4cuda3std3__410__identityEEEvT0_PT3_T1_NS0_13GridEvenShareISN_EET2_T4_E12temp_storage+56];
	add.f64 	%fd269, %fd267, %fd268;
	ld.shared.f64 	%fd270, [_ZZN3cub18CUB_300001_SM_10006detail6reduce18DeviceReduceKernelINS2_10policy_hubIdy11add_functorIdEE10Policy1000EN6thrust24THRUST_300001_SM_1000_NS6detail15normal_iteratorINSA_10device_ptrIdEEEEyS6_dN4cuda3std3__410__identityEEEvT0_PT3_T1_NS0_13GridEvenShareISN_EET2_T4_E12temp_storage+64];
	add.f64 	%fd291, %fd269, %fd270;
	bra.uni 	$L__BB19_46;
$L__BB19_21:
	// begin inline asm
	mov.u32 %r146, %laneid;
	// end inline asm
	and.b32  	%r197, %r5, 992;
	add.s32 	%r198, %r197, 32;
	setp.gt.s32 	%p34, %r198, %r4;
	not.b32 	%r199, %r197;
	add.s32 	%r200, %r4, %r199;
	selp.b32 	%r195, %r200, 31, %p34;
	mov.b64 	%rd78, %fd280;
	mov.b64 	{%r148, %r153}, %rd78;
	mov.b32 	%r154, 1;
	mov.b32 	%r196, -1;
	// begin inline asm
	shfl.sync.down.b32 %r147, %r148, %r154, %r195, %r196;
	// end inline asm
	// begin inline asm
	shfl.sync.down.b32 %r152, %r153, %r154, %r195, %r196;
	// end inline asm
	mov.b64 	%rd79, {%r147, %r152};
	mov.b64 	%fd211, %rd79;
	setp.lt.s32 	%p35, %r146, %r195;
	add.f64 	%fd212, %fd280, %fd211;
	selp.f64 	%fd213, %fd212, %fd280, %p35;
	mov.b64 	%rd80, %fd213;
	mov.b64 	{%r158, %r163}, %rd80;
	mov.b32 	%r164, 2;
	// begin inline asm
	shfl.sync.down.b32 %r157, %r158, %r164, %r195, %r196;
	// end inline asm
	// begin inline asm
	shfl.sync.down.b32 %r162, %r163, %r164, %r195, %r196;
	// end inline asm
	mov.b64 	%rd81, {%r157, %r162};
	mov.b64 	%fd214, %rd81;
	add.s32 	%r201, %r146, 2;
	setp.gt.s32 	%p36, %r201, %r195;
	add.f64 	%fd215, %fd213, %fd214;
	selp.f64 	%fd216, %fd213, %fd215, %p36;
	mov.b64 	%rd82, %fd216;
	mov.b64 	{%r168, %r173}, %rd82;
	mov.b32 	%r174, 4;
	// begin inline asm
	shfl.sync.down.b32 %r167, %r168, %r174, %r195, %r196;
	// end inline asm
	// begin inline asm
	shfl.sync.down.b32 %r172, %r173, %r174, %r195, %r196;
	// end inline asm
	mov.b64 	%rd83, {%r167, %r172};
	mov.b64 	%fd217, %rd83;
	add.s32 	%r202, %r146, 4;
	setp.gt.s32 	%p37, %r202, %r195;
	add.f64 	%fd218, %fd216, %fd217;
	selp.f64 	%fd219, %fd216, %fd218, %p37;
	mov.b64 	%rd84, %fd219;
	mov.b64 	{%r178, %r183}, %rd84;
	mov.b32 	%r184, 8;
	// begin inline asm
	shfl.sync.down.b32 %r177, %r178, %r184, %r195, %r196;
	// end inline asm
	// begin inline asm
	shfl.sync.down.b32 %r182, %r183, %r184, %r195, %r196;
	// end inline asm
	mov.b64 	%rd85, {%r177, %r182};
	mov.b64 	%fd220, %rd85;
	add.s32 	%r203, %r146, 8;
	setp.gt.s32 	%p38, %r203, %r195;
	add.f64 	%fd221, %fd219, %fd220;
	selp.f64 	%fd222, %fd219, %fd221, %p38;
	mov.b64 	%rd86, %fd222;
	mov.b64 	{%r188, %r193}, %rd86;
	mov.b32 	%r194, 16;
	// begin inline asm
	shfl.sync.down.b32 %r187, %r188, %r194, %r195, %r196;
	// end inline asm
	// begin inline asm
	shfl.sync.down.b32 %r192, %r193, %r194, %r195, %r196;
	// end inline asm
	mov.b64 	%rd87, {%r187, %r192};
	mov.b64 	%fd223, %rd87;
	add.s32 	%r204, %r146, 16;
	setp.gt.s32 	%p39, %r204, %r195;
	add.f64 	%fd224, %fd222, %fd223;
	selp.f64 	%fd291, %fd222, %fd224, %p39;
	setp.ne.s32 	%p40, %r146, 0;
	@%p40 bra 	$L__BB19_23;
	shr.u32 	%r205, %r5, 2;
	and.b32  	%r206, %r205, 248;
	mov.u32 	%r207, _ZZN3cub18CUB_300001_SM_10006detail6reduce18DeviceReduceKernelINS2_10policy_hubIdy11add_functorIdEE10Policy1000EN6thrust24THRUST_300001_SM_1000_NS6detail15normal_iteratorINSA_10device_ptrIdEEEEyS6_dN4cuda3std3__410__identityEEEvT0_PT3_T1_NS0_13GridEvenShareISN_EET2_T4_E12temp_storage;
	add.s32 	%r208, %r207, %r206;
	st.shared.f64 	[%r208+8], %fd291;
$L__BB19_23:
	bar.sync 	0;
	setp.ne.s32 	%p41, %r5, 0;
	@%p41 bra 	$L__BB19_46;
	setp.gt.s32 	%p42, %r4, 32;
	ld.shared.f64 	%fd225, [_ZZN3cub18CUB_300001_SM_10006detail6reduce18DeviceReduceKernelINS2_10policy_hubIdy11add_functorIdEE10Policy1000EN6thrust24THRUST_300001_SM_1000_NS6detail15normal_iteratorINSA_10device_ptrIdEEEEyS6_dN4cuda3std3__410__identityEEEvT0_PT3_T1_NS0_13GridEvenShareISN_EET2_T4_E12temp_storage+16];
	add.f64 	%fd226, %fd291, %fd225;
	selp.f64 	%fd227, %fd226, %fd291, %p42;
	setp.gt.s32 	%p43, %r4, 64;
	ld.shared.f64 	%fd228, [_ZZN3cub18CUB_300001_SM_10006detail6reduce18DeviceReduceKernelINS2_10policy_hubIdy11add_functorIdEE10Policy1000EN6thrust24THRUST_300001_SM_1000_NS6detail15normal_iteratorINSA_10device_ptrIdEEEEyS6_dN4cuda3std3__410__identityEEEvT0_PT3_T1_NS0_13GridEvenShareISN_EET2_T4_E12temp_storage+24];
	add.f64 	%fd229, %fd228, %fd227;
	selp.f64 	%fd230, %fd229, %fd227, %p43;
	setp.gt.s32 	%p44, %r4, 96;
	ld.shared.f64 	%fd231, [_ZZN3cub18CUB_300001_SM_10006detail6reduce18DeviceReduceKernelINS2_10policy_hubIdy11add_functorIdEE10Policy1000EN6thrust24THRUST_300001_SM_1000_NS6detail15normal_iteratorINSA_10device_ptrIdEEEEyS6_dN4cuda3std3__410__identityEEEvT0_PT3_T1_NS0_13GridEvenShareISN_EET2_T4_E12temp_storage+32];
	add.f64 	%fd232, %fd231, %fd230;
	selp.f64 	%fd233, %fd232, %fd230, %p44;
	setp.gt.s32 	%p45, %r4, 128;
	ld.shared.f64 	%fd234, [_ZZN3cub18CUB_300001_SM_10006detail6reduce18DeviceReduceKernelINS2_10policy_hubIdy11add_functorIdEE10Policy1000EN6thrust24THRUST_300001_SM_1000_NS6detail15normal_iteratorINSA_10device_ptrIdEEEEyS6_dN4cuda3std3__410__identityEEEvT0_PT3_T1_NS0_13GridEvenShareISN_EET2_T4_E12temp_storage+40];
	add.f64 	%fd235, %fd234, %fd233;
	selp.f64 	%fd236, %fd235, %fd233, %p45;
	setp.gt.s32 	%p46, %r4, 160;
	ld.shared.f64 	%fd237, [_ZZN3cub18CUB_300001_SM_10006detail6reduce18DeviceReduceKernelINS2_10policy_hubIdy11add_functorIdEE10Policy1000EN6thrust24THRUST_300001_SM_1000_NS6detail15normal_iteratorINSA_10device_ptrIdEEEEyS6_dN4cuda3std3__410__identityEEEvT0_PT3_T1_NS0_13GridEvenShareISN_EET2_T4_E12temp_storage+48];
	add.f64 	%fd238, %fd237, %fd236;
	selp.f64 	%fd239, %fd238, %fd236, %p46;
	setp.gt.s32 	%p47, %r4, 192;
	ld.shared.f64 	%fd240, [_ZZN3cub18CUB_300001_SM_10006detail6reduce18DeviceReduceKernelINS2_10policy_hubIdy11add_functorIdEE10Policy1000EN6thrust24THRUST_300001_SM_1000_NS6detail15normal_iteratorINSA_10device_ptrIdEEEEyS6_dN4cuda3std3__410__identityEEEvT0_PT3_T1_NS0_13GridEvenShareISN_EET2_T4_E12temp_storage+56];
	add.f64 	%fd241, %fd240, %fd239;
	selp.f64 	%fd242, %fd241, %fd239, %p47;
	setp.gt.s32 	%p48, %r4, 224;
	ld.shared.f64 	%fd243, [_ZZN3cub18CUB_300001_SM_10006detail6reduce18DeviceReduceKernelINS2_10policy_hubIdy11add_functorIdEE10Policy1000EN6thrust24THRUST_300001_SM_1000_NS6detail15normal_iteratorINSA_10device_ptrIdEEEEyS6_dN4cuda3std3__410__identityEEEvT0_PT3_T1_NS0_13GridEvenShareISN_EET2_T4_E12temp_storage+64];
	add.f64 	%fd244, %fd243, %fd242;
	selp.f64 	%fd291, %fd244, %fd242, %p48;
	bra.uni 	$L__BB19_46;
$L__BB19_25:
	cvt.u32.u64 	%r52, %rd4;
	mov.u32 	%r27, %tid.x;
	add.s32 	%r53, %r27, %r52;
	mul.wide.u32 	%rd26, %r53, 8;
	add.s64 	%rd27, %rd2, %rd26;
	ld.global.f64 	%fd41, [%rd27];
	ld.global.f64 	%fd42, [%rd27+2048];
	ld.global.f64 	%fd43, [%rd27+4096];
	ld.global.f64 	%fd44, [%rd27+6144];
	ld.global.f64 	%fd45, [%rd27+8192];
	ld.global.f64 	%fd46, [%rd27+10240];
	ld.global.f64 	%fd47, [%rd27+12288];
	ld.global.f64 	%fd48, [%rd27+14336];
	add.f64 	%fd49, %fd41, %fd42;
	add.f64 	%fd50, %fd49, %fd43;
	add.f64 	%fd51, %fd50, %fd44;
	add.f64 	%fd52, %fd51, %fd45;
	add.f64 	%fd53, %fd52, %fd46;
	add.f64 	%fd54, %fd53, %fd47;
	add.f64 	%fd290, %fd54, %fd48;
	setp.lt.u64 	%p2, %rd5, %rd3;
	@%p2 bra 	$L__BB19_42;
	cvt.u32.u64 	%r55, %rd3;
	cvt.u64.u32 	%rd28, %r27;
	add.s64 	%rd104, %rd4, %rd3;
	cvt.u32.u64 	%r28, %rd1;
	not.b32 	%r57, %r27;
	add.s32 	%r58, %r57, %r28;
	sub.s32 	%r59, %r58, %r55;
	sub.s32 	%r273, %r59, %r52;
	add.s64 	%rd29, %rd104, %rd28;
	shl.b64 	%rd30, %rd29, 3;
	add.s64 	%rd31, %rd30, %rd2;
	add.s64 	%rd103, %rd31, 16384;
	mov.b32 	%r274, 0;
	mov.u64 	%rd105, %rd4;
$L__BB19_27:
	cvt.s64.s32 	%rd15, %r50;
	add.s64 	%rd105, %rd105, %rd15;
	add.s64 	%rd32, %rd1, -2048;
	setp.gt.u64 	%p3, %rd105, %rd32;
	@%p3 bra 	$L__BB19_29;
	shl.b32 	%r61, %r1, 11;
	cvt.s64.s32 	%rd33, %r61;
	cvt.u64.u32 	%rd34, %r27;
	add.s64 	%rd35, %rd105, %rd34;
	shl.b64 	%rd36, %rd35, 3;
	add.s64 	%rd37, %rd2, %rd36;
	ld.global.f64 	%fd55, [%rd37];
	ld.global.f64 	%fd56, [%rd37+2048];
	ld.global.f64 	%fd57, [%rd37+4096];
	ld.global.f64 	%fd58, [%rd37+6144];
	ld.global.f64 	%fd59, [%rd37+8192];
	ld.global.f64 	%fd60, [%rd37+10240];
	ld.global.f64 	%fd61, [%rd37+12288];
	ld.global.f64 	%fd62, [%rd37+14336];
	add.f64 	%fd63, %fd290, %fd55;
	add.f64 	%fd64, %fd63, %fd56;
	add.f64 	%fd65, %fd64, %fd57;
	add.f64 	%fd66, %fd65, %fd58;
	add.f64 	%fd67, %fd66, %fd59;
	add.f64 	%fd68, %fd67, %fd60;
	add.f64 	%fd69, %fd68, %fd61;
	add.f64 	%fd290, %fd69, %fd62;
	sub.s64 	%rd38, %rd1, %rd105;
	setp.lt.u64 	%p4, %rd38, %rd33;
	add.s32 	%r274, %r274, 1;
	add.s64 	%rd104, %rd104, %rd33;
	sub.s32 	%r273, %r273, %r61;
	mul.wide.s32 	%rd39, %r61, 8;
	add.s64 	%rd103, %rd103, %rd39;
	@%p4 bra 	$L__BB19_42;
	bra.uni 	$L__BB19_27;
$L__BB19_29:
	setp.le.u64 	%p5, %rd1, %rd105;
	cvt.u32.u64 	%r62, %rd105;
	cvt.u32.u64 	%r63, %rd1;
	sub.s32 	%r64, %r63, %r62;
	setp.ge.s32 	%p6, %r27, %r64;
	or.pred  	%p7, %p5, %p6;
	@%p7 bra 	$L__BB19_42;
	cvt.u32.u64 	%r66, %rd15;
	cvt.u32.u64 	%r67, %rd4;
	not.b32 	%r68, %r27;
	add.s32 	%r69, %r68, %r28;
	add.s32 	%r70, %r66, %r67;
	sub.s32 	%r71, %r69, %r70;
	mul.lo.s32 	%r72, %r1, %r274;
	shl.b32 	%r73, %r72, 11;
	sub.s32 	%r74, %r71, %r73;
	shr.u32 	%r75, %r74, 8;
	add.s32 	%r34, %r75, 1;
	and.b32  	%r35, %r34, 15;
	setp.lt.u32 	%p8, %r74, 3840;
	mov.u32 	%r277, %r27;
	@%p8 bra 	$L__BB19_33;
	shr.u32 	%r76, %r273, 8;
	add.s32 	%r77, %r76, 1;
	and.b32  	%r78, %r77, 33554416;
	neg.s32 	%r275, %r78;
	mov.u32 	%r277, %r27;
$L__BB19_32:
	.pragma "nounroll";
	ld.global.f64 	%fd71, [%rd103+-16384];
	add.f64 	%fd72, %fd290, %fd71;
	ld.global.f64 	%fd73, [%rd103+-14336];
	add.f64 	%fd74, %fd72, %fd73;
	ld.global.f64 	%fd75, [%rd103+-12288];
	add.f64 	%fd76, %fd74, %fd75;
	ld.global.f64 	%fd77, [%rd103+-10240];
	add.f64 	%fd78, %fd76, %fd77;
	ld.global.f64 	%fd79, [%rd103+-8192];
	add.f64 	%fd80, %fd78, %fd79;
	ld.global.f64 	%fd81, [%rd103+-6144];
	add.f64 	%fd82, %fd80, %fd81;
	ld.global.f64 	%fd83, [%rd103+-4096];
	add.f64 	%fd84, %fd82, %fd83;
	ld.global.f64 	%fd85, [%rd103+-2048];
	add.f64 	%fd86, %fd84, %fd85;
	ld.global.f64 	%fd87, [%rd103];
	add.f64 	%fd88, %fd86, %fd87;
	ld.global.f64 	%fd89, [%rd103+2048];
	add.f64 	%fd90, %fd88, %fd89;
	ld.global.f64 	%fd91, [%rd103+4096];
	add.f64 	%fd92, %fd90, %fd91;
	ld.global.f64 	%fd93, [%rd103+6144];
	add.f64 	%fd94, %fd92, %fd93;
	ld.global.f64 	%fd95, [%rd103+8192];
	add.f64 	%fd96, %fd94, %fd95;
	ld.global.f64 	%fd97, [%rd103+10240];
	add.f64 	%fd98, %fd96, %fd97;
	ld.global.f64 	%fd99, [%rd103+12288];
	add.f64 	%fd100, %fd98, %fd99;
	ld.global.f64 	%fd101, [%rd103+14336];
	add.f64 	%fd290, %fd100, %fd101;
	add.s32 	%r277, %r277, 4096;
	add.s32 	%r275, %r275, 16;
	add.s64 	%rd103, %rd103, 32768;
	setp.ne.s32 	%p9, %r275, 0;
	@%p9 bra 	$L__BB19_32;
$L__BB19_33:
	setp.eq.s32 	%p10, %r35, 0;
	@%p10 bra 	$L__BB19_42;
	and.b32  	%r42, %r34, 7;
	setp.lt.u32 	%p11, %r35, 8;
	@%p11 bra 	$L__BB19_36;
	cvt.u64.u32 	%rd40, %r277;
	add.s64 	%rd41, %rd105, %rd40;
	shl.b64 	%rd42, %rd41, 3;
	add.s64 	%rd43, %rd2, %rd42;
	ld.global.f64 	%fd103, [%rd43];
	add.f64 	%fd104, %fd290, %fd103;
	ld.global.f64 	%fd105, [%rd43+2048];
	add.f64 	%fd106, %fd104, %fd105;
	ld.global.f64 	%fd107, [%rd43+4096];
	add.f64 	%fd108, %fd106, %fd107;
	ld.global.f64 	%fd109, [%rd43+6144];
	add.f64 	%fd110, %fd108, %fd109;
	ld.global.f64 	%fd111, [%rd43+8192];
	add.f64 	%fd112, %fd110, %fd111;
	ld.global.f64 	%fd113, [%rd43+10240];
	add.f64 	%fd114, %fd112, %fd113;
	ld.global.f64 	%fd115, [%rd43+12288];
	add.f64 	%fd116, %fd114, %fd115;
	ld.global.f64 	%fd117, [%rd43+14336];
	add.f64 	%fd290, %fd116, %fd117;
	add.s32 	%r277, %r277, 2048;
$L__BB19_36:
	setp.eq.s32 	%p12, %r42, 0;
	@%p12 bra 	$L__BB19_42;
	setp.lt.u32 	%p13, %r42, 4;
	@%p13 bra 	$L__BB19_39;
	cvt.u64.u32 	%rd44, %r277;
	add.s64 	%rd45, %rd105, %rd44;
	shl.b64 	%rd46, %rd45, 3;
	add.s64 	%rd47, %rd2, %rd46;
	ld.global.f64 	%fd119, [%rd47];
	add.f64 	%fd120, %fd290, %fd119;
	ld.global.f64 	%fd121, [%rd47+2048];
	add.f64 	%fd122, %fd120, %fd121;
	ld.global.f64 	%fd123, [%rd47+4096];
	add.f64 	%fd124, %fd122, %fd123;
	ld.global.f64 	%fd125, [%rd47+6144];
	add.f64 	%fd290, %fd124, %fd125;
	add.s32 	%r277, %r277, 1024;
$L__BB19_39:
	and.b32  	%r79, %r34, 3;
	setp.eq.s32 	%p14, %r79, 0;
	@%p14 bra 	$L__BB19_42;
	cvt.u64.u32 	%rd48, %r277;
	add.s64 	%rd49, %rd48, %rd104;
	shl.b64 	%rd50, %rd49, 3;
	add.s64 	%rd107, %rd2, %rd50;
	cvt.u16.u32 	%rs1, %r273;
	shr.u16 	%rs2, %rs1, 8;
	add.s16 	%rs3, %rs2, 1;
	cvt.u32.u16 	%r80, %rs3;
	and.b32  	%r81, %r80, 3;
	neg.s32 	%r280, %r81;
$L__BB19_41:
	.pragma "nounroll";
	ld.global.f64 	%fd126, [%rd107];
	add.f64 	%fd290, %fd290, %fd126;
	add.s64 	%rd107, %rd107, 2048;
	add.s32 	%r280, %r280, 1;
	setp.ne.s32 	%p15, %r280, 0;
	@%p15 bra 	$L__BB19_41;
$L__BB19_42:
	// begin inline asm
	mov.u32 %r82, %laneid;
	// end inline asm
	mov.b64 	%rd51, %fd290;
	mov.b64 	{%r84, %r89}, %rd51;
	mov.b32 	%r90, 1;
	mov.b32 	%r131, 31;
	mov.b32 	%r132, -1;
	// begin inline asm
	shfl.sync.down.b32 %r83, %r84, %r90, %r131, %r132;
	// end inline asm
	// begin inline asm
	shfl.sync.down.b32 %r88, %r89, %r90, %r131, %r132;
	// end inline asm
	mov.b64 	%rd52, {%r83, %r88};
	mov.b64 	%fd127, %rd52;
	setp.gt.s32 	%p16, %r82, 30;
	add.f64 	%fd128, %fd290, %fd127;
	selp.f64 	%fd129, %fd290, %fd128, %p16;
	mov.b64 	%rd53, %fd129;
	mov.b64 	{%r94, %r99}, %rd53;
	mov.b32 	%r100, 2;
	// begin inline asm
	shfl.sync.down.b32 %r93, %r94, %r100, %r131, %r132;
	// end inline asm
	// begin inline asm
	shfl.sync.down.b32 %r98, %r99, %r100, %r131, %r132;
	// end inline asm
	mov.b64 	%rd54, {%r93, %r98};
	mov.b64 	%fd130, %rd54;
	setp.gt.s32 	%p17, %r82, 29;
	add.f64 	%fd131, %fd129, %fd130;
	selp.f64 	%fd132, %fd129, %fd131, %p17;
	mov.b64 	%rd55, %fd132;
	mov.b64 	{%r104, %r109}, %rd55;
	mov.b32 	%r110, 4;
	// begin inline asm
	shfl.sync.down.b32 %r103, %r104, %r110, %r131, %r132;
	// end inline asm
	// begin inline asm
	shfl.sync.down.b32 %r108, %r109, %r110, %r131, %r132;
	// end inline asm
	mov.b64 	%rd56, {%r103, %r108};
	mov.b64 	%fd133, %rd56;
	setp.gt.s32 	%p18, %r82, 27;
	add.f64 	%fd134, %fd132, %fd133;
	selp.f64 	%fd135, %fd132, %fd134, %p18;
	mov.b64 	%rd57, %fd135;
	mov.b64 	{%r114, %r119}, %rd57;
	mov.b32 	%r120, 8;
	// begin inline asm
	shfl.sync.down.b32 %r113, %r114, %r120, %r131, %r132;
	// end inline asm
	// begin inline asm
	shfl.sync.down.b32 %r118, %r119, %r120, %r131, %r132;
	// end inline asm
	mov.b64 	%rd58, {%r113, %r118};
	mov.b64 	%fd136, %rd58;
	setp.gt.s32 	%p19, %r82, 23;
	add.f64 	%fd137, %fd135, %fd136;
	selp.f64 	%fd138, %fd135, %fd137, %p19;
	mov.b64 	%rd59, %fd138;
	mov.b64 	{%r124, %r129}, %rd59;
	mov.b32 	%r130, 16;
	// begin inline asm
	shfl.sync.down.b32 %r123, %r124, %r130, %r131, %r132;
	// end inline asm
	// begin inline asm
	shfl.sync.down.b32 %r128, %r129, %r130, %r131, %r132;
	// end inline asm
	mov.b64 	%rd60, {%r123, %r128};
	mov.b64 	%fd139, %rd60;
	setp.gt.s32 	%p20, %r82, 15;
	add.f64 	%fd37, %fd138, %fd139;
	selp.f64 	%fd291, %fd138, %fd37, %p20;
	setp.ne.s32 	%p21, %r82, 0;
	@%p21 bra 	$L__BB19_44;
	shr.u32 	%r133, %r27, 2;
	and.b32  	%r134, %r133, 248;
	mov.u32 	%r135, _ZZN3cub18CUB_300001_SM_10006detail6reduce18DeviceReduceKernelINS2_10policy_hubIdy11add_functorIdEE10Policy1000EN6thrust24THRUST_300001_SM_1000_NS6detail15normal_iteratorINSA_10device_ptrIdEEEEyS6_dN4cuda3std3__410__identityEEEvT0_PT3_T1_NS0_13GridEvenShareISN_EET2_T4_E12temp_storage;
	add.s32 	%r136, %r135, %r134;
	st.shared.f64 	[%r136+8], %fd37;
$L__BB19_44:
	bar.sync 	0;
	setp.ne.s32 	%p22, %r27, 0;
	@%p22 bra 	$L__BB19_46;
	ld.shared.f64 	%fd140, [_ZZN3cub18CUB_300001_SM_10006detail6reduce18DeviceReduceKernelINS2_10policy_hubIdy11add_functorIdEE10Policy1000EN6thrust24THRUST_300001_SM_1000_NS6detail15normal_iteratorINSA_10device_ptrIdEEEEyS6_dN4cuda3std3__410__identityEEEvT0_PT3_T1_NS0_13GridEvenShareISN_EET2_T4_E12temp_storage+16];
	add.f64 	%fd141, %fd291, %fd140;
	ld.shared.f64 	%fd142, [_ZZN3cub18CUB_300001_SM_10006detail6reduce18DeviceReduceKernelINS2_10policy_hubIdy11add_functorIdEE10Policy1000EN6thrust24THRUST_300001_SM_1000_NS6detail15normal_iteratorINSA_10device_ptrIdEEEEyS6_dN4cuda3std3__410__identityEEEvT0_PT3_T1_NS0_13GridEvenShareISN_EET2_T4_E12temp_storage+24];
	add.f64 	%fd143, %fd141, %fd142;
	ld.shared.f64 	%fd144, [_ZZN3cub18CUB_300001_SM_10006detail6reduce18DeviceReduceKernelINS2_10policy_hubIdy11add_functorIdEE10Policy1000EN6thrust24THRUST_300001_SM_1000_NS6detail15normal_iteratorINSA_10device_ptrIdEEEEyS6_dN4cuda3std3__410__identityEEEvT0_PT3_T1_NS0_13GridEvenShareISN_EET2_T4_E12temp_storage+32];
	add.f64 	%fd145, %fd143, %fd144;
	ld.shared.f64 	%fd146, [_ZZN3cub18CUB_300001_SM_10006detail6reduce18DeviceReduceKernelINS2_10policy_hubIdy11add_functorIdEE10Policy1000EN6thrust24THRUST_300001_SM_1000_NS6detail15normal_iteratorINSA_10device_ptrIdEEEEyS6_dN4cuda3std3__410__identityEEEvT0_PT3_T1_NS0_13GridEvenShareISN_EET2_T4_E12temp_storage+40];
	add.f64 	%fd147, %fd145, %fd146;
	ld.shared.f64 	%fd148, [_ZZN3cub18CUB_300001_SM_10006detail6reduce18DeviceReduceKernelINS2_10policy_hubIdy11add_functorIdEE10Policy1000EN6thrust24THRUST_300001_SM_1000_NS6detail15normal_iteratorINSA_10device_ptrIdEEEEyS6_dN4cuda3std3__410__identityEEEvT0_PT3_T1_NS0_13GridEvenShareISN_EET2_T4_E12temp_storage+48];
	add.f64 	%fd149, %fd147, %fd148;
	ld.shared.f64 	%fd150, [_ZZN3cub18CUB_300001_SM_10006detail6reduce18DeviceReduceKernelINS2_10policy_hubIdy11add_functorIdEE10Policy1000EN6thrust24THRUST_300001_SM_1000_NS6detail15normal_iteratorINSA_10device_ptrIdEEEEyS6_dN4cuda3std3__410__identityEEEvT0_PT3_T1_NS0_13GridEvenShareISN_EET2_T4_E12temp_storage+56];
	add.f64 	%fd151, %fd149, %fd150;
	ld.shared.f64 	%fd152, [_ZZN3cub18CUB_300001_SM_10006detail6reduce18DeviceReduceKernelINS2_10policy_hubIdy11add_functorIdEE10Policy1000EN6thrust24THRUST_300001_SM_1000_NS6detail15normal_iteratorINSA_10device_ptrIdEEEEyS6_dN4cuda3std3__410__identityEEEvT0_PT3_T1_NS0_13GridEvenShareISN_EET2_T4_E12temp_storage+64];
	add.f64 	%fd291, %fd151, %fd152;
$L__BB19_46:
	mov.u32 	%r264, %tid.x;
	setp.ne.s32 	%p56, %r264, 0;
	@%p56 bra 	$L__BB19_48;
	ld.param.u64 	%rd101, [_ZN3cub18CUB_300001_SM_10006detail6reduce18DeviceReduceKernelINS2_10policy_hubIdy11add_functorIdEE10Policy1000EN6thrust24THRUST_300001_SM_1000_NS6detail15normal_iteratorINSA_10device_ptrIdEEEEyS6_dN4cuda3std3__410__identityEEEvT0_PT3_T1_NS0_13GridEvenShareISN_EET2_T4__param_1];
	cvta.to.global.u64 	%rd98, %rd101;
	mul.wide.u32 	%rd99, %r2, 8;
	add.s64 	%rd100, %rd98, %rd99;
	st.global.f64 	[%rd100], %fd291;
$L__BB19_48:
	ret;

}
	// .globl	_ZN3cub18CUB_300001_SM_10006detail6reduce28DeviceReduceSingleTileKernelINS2_10policy_hubIdy11add_functorIdEE10Policy1000EPdS9_iS6_ddN4cuda3std3__410__identityEEEvT0_T1_T2_T3_T4_T6_
.visible .entry _ZN3cub18CUB_300001_SM_10006detail6reduce28DeviceReduceSingleTileKernelINS2_10policy_hubIdy11add_functorIdEE10Policy1000EPdS9_iS6_ddN4cuda3std3__410__identityEEEvT0_T1_T2_T3_T4_T6_(
	.param .u64 .ptr .align 1 _ZN3cub18CUB_300001_SM_10006detail6reduce28DeviceReduceSingleTileKernelINS2_10policy_hubIdy11add_functorIdEE10Policy1000EPdS9_iS6_ddN4cuda3std3__410__identityEEEvT0_T1_T2_T3_T4_T6__param_0,
	.param .u64 .ptr .align 1 _ZN3cub18CUB_300001_SM_10006detail6reduce28DeviceReduceSingleTileKernelINS2_10policy_hubIdy11add_functorIdEE10Policy1000EPdS9_iS6_ddN4cuda3std3__410__identityEEEvT0_T1_T2_T3_T4_T6__param_1,
	.param .u32 _ZN3cub18CUB_300001_SM_10006detail6reduce28DeviceReduceSingleTileKernelINS2_10policy_hubIdy11add_functorIdEE10Policy1000EPdS9_iS6_ddN4cuda3std3__410__identityEEEvT0_T1_T2_T3_T4_T6__param_2,
	.param .align 1 .b8 _ZN3cub18CUB_300001_SM_10006detail6reduce28DeviceReduceSingleTileKernelINS2_10policy_hubIdy11add_functorIdEE10Policy1000EPdS9_iS6_ddN4cuda3std3__410__identityEEEvT0_T1_T2_T3_T4_T6__param_3[1],
	.param .f64 _ZN3cub18CUB_300001_SM_10006detail6reduce28DeviceReduceSingleTileKernelINS2_10policy_hubIdy11add_functorIdEE10Policy1000EPdS9_iS6_ddN4cuda3std3__410__identityEEEvT0_T1_T2_T3_T4_T6__param_4,
	.param .align 1 .b8 _ZN3cub18CUB_300001_SM_10006detail6reduce28DeviceReduceSingleTileKernelINS2_10policy_hubIdy11add_functorIdEE10Policy1000EPdS9_iS6_ddN4cuda3std3__410__identityEEEvT0_T1_T2_T3_T4_T6__param_5[1]
)
.maxntid 256
.minnctapersm 1
{
	.reg .pred 	%p<97>;
	.reg .b32 	%r<472>;
	.reg .b64 	%rd<206>;
	.reg .b64 	%fd<355>;
	// demoted variable
	.shared .align 8 .b8 _ZZN3cub18CUB_300001_SM_10006detail6reduce28DeviceReduceSingleTileKernelINS2_10policy_hubIdy11add_functorIdEE10Policy1000EPdS9_iS6_ddN4cuda3std3__410__identityEEEvT0_T1_T2_T3_T4_T6_E12temp_storage[80];
	ld.param.u64 	%rd15, [_ZN3cub18CUB_300001_SM_10006detail6reduce28DeviceReduceSingleTileKernelINS2_10policy_hubIdy11add_functorIdEE10Policy1000EPdS9_iS6_ddN4cuda3std3__410__identityEEEvT0_T1_T2_T3_T4_T6__param_0];
	ld.param.u64 	%rd16, [_ZN3cub18CUB_300001_SM_10006detail6reduce28DeviceReduceSingleTileKernelINS2_10policy_hubIdy11add_functorIdEE10Policy1000EPdS9_iS6_ddN4cuda3std3__410__identityEEEvT0_T1_T2_T3_T4_T6__param_1];
	ld.param.u32 	%r68, [_ZN3cub18CUB_300001_SM_10006detail6reduce28DeviceReduceSingleTileKernelINS2_10policy_hubIdy11add_functorIdEE10Policy1000EPdS9_iS6_ddN4cuda3std3__410__identityEEEvT0_T1_T2_T3_T4_T6__param_2];
	ld.param.f64 	%fd58, [_ZN3cub18CUB_300001_SM_10006detail6reduce28DeviceReduceSingleTileKernelINS2_10policy_hubIdy11add_functorIdEE10Policy1000EPdS9_iS6_ddN4cuda3std3__410__identityEEEvT0_T1_T2_T3_T4_T6__param_4];
	cvta.to.global.u64 	%rd1, %rd16;
	setp.ne.s32 	%p1, %r68, 0;
	@%p1 bra 	$L__BB20_3;
	mov.u32 	%r445, %tid.x;
	setp.ne.s32 	%p96, %r445, 0;
	@%p96 bra 	$L__BB20_74;
	st.global.f64 	[%rd1], %fd58;
	bra.uni 	$L__BB20_74;
$L__BB20_3:
	and.b64  	%rd17, %rd15, 31;
	setp.ne.s64 	%p2, %rd17, 0;
	@%p2 bra 	$L__BB20_38;
	setp.gt.s32 	%p49, %r68, 2047;
	@%p49 bra 	$L__BB20_22;
	mov.u32 	%r1, %tid.x;
	setp.ge.s32 	%p66, %r1, %r68;
	mov.f64 	%fd333, 0d0000000000000000;
	mov.u32 	%r449, %r1;
	@%p66 bra 	$L__BB20_7;
	mul.wide.u32 	%rd169, %r1, 8;
	add.s64 	%rd168, %rd15, %rd169;
	// begin inline asm
	ld.global.nc.u64 %rd167, [%rd168];
	// end inline asm
	mov.b64 	%fd333, %rd167;
	add.s32 	%r449, %r1, 256;
$L__BB20_7:
	setp.ge.s32 	%p67, %r449, %r68;
	@%p67 bra 	$L__BB20_13;
	not.b32 	%r321, %r449;
	add.s32 	%r4, %r68, %r321;
	and.b32  	%r322, %r4, 768;
	setp.eq.s32 	%p68, %r322, 768;
	@%p68 bra 	$L__BB20_11;
	mul.wide.u32 	%rd170, %r449, 8;
	add.s64 	%rd202, %rd15, %rd170;
	shr.u32 	%r323, %r4, 8;
	add.s32 	%r324, %r323, 1;
	and.b32  	%r325, %r324, 3;
	neg.s32 	%r447, %r325;
$L__BB20_10:
	.pragma "nounroll";
	// begin inline asm
	ld.global.nc.u64 %rd171, [%rd202];
	// end inline asm
	mov.b64 	%fd259, %rd171;
	add.f64 	%fd333, %fd333, %fd259;
	add.s32 	%r449, %r449, 256;
	add.s64 	%rd202, %rd202, 2048;
	add.s32 	%r447, %r447, 1;
	setp.ne.s32 	%p69, %r447, 0;
	@%p69 bra 	$L__BB20_10;
$L__BB20_11:
	setp.lt.u32 	%p70, %r4, 768;
	@%p70 bra 	$L__BB20_13;
$L__BB20_12:
	mul.wide.s32 	%rd181, %r449, 8;
	add.s64 	%rd174, %rd15, %rd181;
	// begin inline asm
	ld.global.nc.u64 %rd173, [%rd174];
	// end inline asm
	mov.b64 	%fd260, %rd173;
	add.f64 	%fd261, %fd333, %fd260;
	add.s64 	%rd176, %rd174, 2048;
	// begin inline asm
	ld.global.nc.u64 %rd175, [%rd176];
	// end inline asm
	mov.b64 	%fd262, %rd175;
	add.f64 	%fd263, %fd261, %fd262;
	add.s64 	%rd178, %rd174, 4096;
	// begin inline asm
	ld.global.nc.u64 %rd177, [%rd178];
	// end inline asm
	mov.b64 	%fd264, %rd177;
	add.f64 	%fd265, %fd263, %fd264;
	add.s64 	%rd180, %rd174, 6144;
	// begin inline asm
	ld.global.nc.u64 %rd179, [%rd180];
	// end inline asm
	mov.b64 	%fd266, %rd179;
	add.f64 	%fd333, %fd265, %fd266;
	add.s32 	%r449, %r449, 1024;
	setp.lt.s32 	%p71, %r449, %r68;
	@%p71 bra 	$L__BB20_12;
$L__BB20_13:
	setp.lt.s32 	%p72, %r68, 256;
	@%p72 bra 	$L__BB20_18;
	// begin inline asm
	mov.u32 %r389, %laneid;
	// end inline asm
	mov.b64 	%rd192, %fd333;
	mov.b64 	{%r391, %r396}, %rd192;
	mov.b32 	%r397, 1;
	mov.b32 	%r438, 31;
	mov.b32 	%r439, -1;
	// begin inline asm
	shfl.sync.down.b32 %r390, %r391, %r397, %r438, %r439;
	// end inline asm
	// begin inline asm
	shfl.sync.down.b32 %r395, %r396, %r397, %r438, %r439;
	// end inline asm
	mov.b64 	%rd193, {%r390, %r395};
	mov.b64 	%fd301, %rd193;
	setp.gt.s32 	%p88, %r389, 30;
	add.f64 	%fd302, %fd333, %fd301;
	selp.f64 	%fd303, %fd333, %fd302, %p88;
	mov.b64 	%rd194, %fd303;
	mov.b64 	{%r401, %r406}, %rd194;
	mov.b32 	%r407, 2;
	// begin inline asm
	shfl.sync.down.b32 %r400, %r401, %r407, %r438, %r439;
	// end inline asm
	// begin inline asm
	shfl.sync.down.b32 %r405, %r406, %r407, %r438, %r439;
	// end inline asm
	mov.b64 	%rd195, {%r400, %r405};
	mov.b64 	%fd304, %rd195;
	setp.gt.s32 	%p89, %r389, 29;
	add.f64 	%fd305, %fd303, %fd304;
	selp.f64 	%fd306, %fd303, %fd305, %p89;
	mov.b64 	%rd196, %fd306;
	mov.b64 	{%r411, %r416}, %rd196;
	mov.b32 	%r417, 4;
	// begin inline asm
	shfl.sync.down.b32 %r410, %r411, %r417, %r438, %r439;
	// end inline asm
	// begin inline asm
	shfl.sync.down.b32 %r415, %r416, %r417, %r438, %r439;
	// end inline asm
	mov.b64 	%rd197, {%r410, %r415};
	mov.b64 	%fd307, %rd197;
	setp.gt.s32 	%p90, %r389, 27;
	add.f64 	%fd308, %fd306, %fd307;
	selp.f64 	%fd309, %fd306, %fd308, %p90;
	mov.b64 	%rd198, %fd309;
	mov.b64 	{%r421, %r426}, %rd198;
	mov.b32 	%r427, 8;
	// begin inline asm
	shfl.sync.down.b32 %r420, %r421, %r427, %r438, %r439;
	// end inline asm
	// begin inline asm
	shfl.sync.down.b32 %r425, %r426, %r427, %r438, %r439;
	// end inline asm
	mov.b64 	%rd199, {%r420, %r425};
	mov.b64 	%fd310, %rd199;
	setp.gt.s32 	%p91, %r389, 23;
	add.f64 	%fd311, %fd309, %fd310;
	selp.f64 	%fd312, %fd309, %fd311, %p91;
	mov.b64 	%rd200, %fd312;
	mov.b64 	{%r431, %r436}, %rd200;
	mov.b32 	%r437, 16;
	// begin inline asm
	shfl.sync.down.b32 %r430, %r431, %r437, %r438, %r439;
	// end inline asm
	// begin inline asm
	shfl.sync.down.b32 %r435, %r436, %r437, %r438, %r439;
	// end inline asm
	mov.b64 	%rd201, {%r430, %r435};
	mov.b64 	%fd313, %rd201;
	setp.gt.s32 	%p92, %r389, 15;
	add.f64 	%fd10, %fd312, %fd313;
	selp.f64 	%fd354, %fd312, %fd10, %p92;
	setp.ne.s32 	%p93, %r389, 0;
	@%p93 bra 	$L__BB20_16;
	shr.u32 	%r440, %r1, 2;
	and.b32  	%r441, %r440, 248;
	mov.u32 	%r442, _ZZN3cub18CUB_300001_SM_10006detail6reduce28DeviceReduceSingleTileKernelINS2_10policy_hubIdy11add_functorIdEE10Policy1000EPdS9_iS6_ddN4cuda3std3__410__identityEEEvT0_T1_T2_T3_T4_T6_E12temp_storage;
	add.s32 	%r443, %r442, %r441;
	st.shared.f64 	[%r443+8], %fd10;
$L__BB20_16:
	bar.sync 	0;
	setp.ne.s32 	%p94, %r1, 0;
	@%p94 bra 	$L__BB20_72;
	ld.shared.f64 	%fd314, [_ZZN3cub18CUB_300001_SM_10006detail6reduce28DeviceReduceSingleTileKernelINS2_10policy_hubIdy11add_functorIdEE10Policy1000EPdS9_iS6_ddN4cuda3std3__410__identityEEEvT0_T1_T2_T3_T4_T6_E12temp_storage+16];
	add.f64 	%fd315, %fd354, %fd314;
	ld.shared.f64 	%fd316, [_ZZN3cub18CUB_300001_SM_10006detail6reduce28DeviceReduceSingleTileKernelINS2_10policy_hubIdy11add_functorIdEE10Policy1000EPdS9_iS6_ddN4cuda3std3__410__identityEEEvT0_T1_T2_T3_T4_T6_E12temp_storage+24];
	add.f64 	%fd317, %fd315, %fd316;
	ld.shared.f64 	%fd318, [_ZZN3cub18CUB_300001_SM_10006detail6reduce28DeviceReduceSingleTileKernelINS2_10policy_hubIdy11add_functorIdEE10Policy1000EPdS9_iS6_ddN4cuda3std3__410__identityEEEvT0_T1_T2_T3_T4_T6_E12temp_storage+32];
	add.f64 	%fd319, %fd317, %fd318;
	ld.shared.f64 	%fd320, [_ZZN3cub18CUB_300001_SM_10006detail6reduce28DeviceReduceSingleTileKernelINS2_10policy_hubIdy11add_functorIdEE10Policy1000EPdS9_iS6_ddN4cuda3std3__410__identityEEEvT0_T1_T2_T3_T4_T6_E12temp_storage+40];
	add.f64 	%fd321, %fd319, %fd320;
	ld.shared.f64 	%fd322, [_ZZN3cub18CUB_300001_SM_10006detail6reduce28DeviceReduceSingleTileKernelINS2_10policy_hubIdy11add_functorIdEE10Policy1000EPdS9_iS6_ddN4cuda3std3__410__identityEEEvT0_T1_T2_T3_T4_T6_E12temp_storage+48];
	add.f64 	%fd323, %fd321, %fd322;
	ld.shared.f64 	%fd324, [_ZZN3cub18CUB_300001_SM_10006detail6reduce28DeviceReduceSingleTileKernelINS2_10policy_hubIdy11add_functorIdEE10Policy1000EPdS9_iS6_ddN4cuda3std3__410__identityEEEvT0_T1_T2_T3_T4_T6_E12temp_storage+56];
	add.f64 	%fd325, %fd323, %fd324;
	ld.shared.f64 	%fd326, [_ZZN3cub18CUB_300001_SM_10006detail6reduce28DeviceReduceSingleTileKernelINS2_10policy_hubIdy11add_functorIdEE10Policy1000EPdS9_iS6_ddN4cuda3std3__410__identityEEEvT0_T1_T2_T3_T4_T6_E12temp_storage+64];
	add.f64 	%fd354, %fd325, %fd326;
	bra.uni 	$L__BB20_72;
$L__BB20_18:
	// begin inline asm
	mov.u32 %r326, %laneid;
	// end inline asm
	and.b32  	%r377, %r1, 992;
	add.s32 	%r378, %r377, 32;
	setp.gt.s32 	%p73, %r378, %r68;
	not.b32 	%r379, %r377;
	add.s32 	%r380, %r68, %r379;
	selp.b32 	%r375, %r380, 31, %p73;
	mov.b64 	%rd182, %fd333;
	mov.b64 	{%r328, %r333}, %rd182;
	mov.b32 	%r334, 1;
	mov.b32 	%r376, -1;
	// begin inline asm
	shfl.sync.down.b32 %r327, %r328, %r334, %r375, %r376;
	// end inline asm
	// begin inline asm
	shfl.sync.down.b32 %r332, %r333, %r334, %r375, %r376;
	// end inline asm
	mov.b64 	%rd183, {%r327, %r332};
	mov.b64 	%fd267, %rd183;
	setp.lt.s32 	%p74, %r326, %r375;
	add.f64 	%fd268, %fd333, %fd267;
	selp.f64 	%fd269, %fd268, %fd333, %p74;
	mov.b64 	%rd184, %fd269;
	mov.b64 	{%r338, %r343}, %rd184;
	mov.b32 	%r344, 2;
	// begin inline asm
	shfl.sync.down.b32 %r337, %r338, %r344, %r375, %r376;
	// end inline asm
	// begin inline asm
	shfl.sync.down.b32 %r342, %r343, %r344, %r375, %r376;
	// end inline asm
	mov.b64 	%rd185, {%r337, %r342};
	mov.b64 	%fd270, %rd185;
	add.s32 	%r381, %r326, 2;
	setp.gt.s32 	%p75, %r381, %r375;
	add.f64 	%fd271, %fd269, %fd270;
	selp.f64 	%fd272, %fd269, %fd271, %p75;
	mov.b64 	%rd186, %fd272;
	mov.b64 	{%r348, %r353}, %rd186;
	mov.b32 	%r354, 4;
	// begin inline asm
	shfl.sync.down.b32 %r347, %r348, %r354, %r375, %r376;
	// end inline asm
	// begin inline asm
	shfl.sync.down.b32 %r352, %r353, %r354, %r375, %r376;
	// end inline asm
	mov.b64 	%rd187, {%r347, %r352};
	mov.b64 	%fd273, %rd187;
	add.s32 	%r382, %r326, 4;
	setp.gt.s32 	%p76, %r382, %r375;
	add.f64 	%fd274, %fd272, %fd273;
	selp.f64 	%fd275, %fd272, %fd274, %p76;
	mov.b64 	%rd188, %fd275;
	mov.b64 	{%r358, %r363}, %rd188;
	mov.b32 	%r364, 8;
	// begin inline asm
	shfl.sync.down.b32 %r357, %r358, %r364, %r375, %r376;
	// end inline asm
	// begin inline asm
	shfl.sync.down.b32 %r362, %r363, %r364, %r375, %r376;
	// end inline asm
	mov.b64 	%rd189, {%r357, %r362};
	mov.b64 	%fd276, %rd189;
	add.s32 	%r383, %r326, 8;
	setp.gt.s32 	%p77, %r383, %r375;
	add.f64 	%fd277, %fd275, %fd276;
	selp.f64 	%fd278, %fd275, %fd277, %p77;
	mov.b64 	%rd190, %fd278;
	mov.b64 	{%r368, %r373}, %rd190;
	mov.b32 	%r374, 16;
	// begin inline asm
	shfl.sync.down.b32 %r367, %r368, %r374, %r375, %r376;
	// end inline asm
	// begin inline asm
	shfl.sync.down.b32 %r372, %r373, %r374, %r375, %r376;
	// end inline asm
	mov.b64 	%rd191, {%r367, %r372};
	mov.b64 	%fd279, %rd191;
	add.s32 	%r384, %r326, 16;
	setp.gt.s32 	%p78, %r384, %r375;
	add.f64 	%fd280, %fd278, %fd279;
	selp.f64 	%fd354, %fd278, %fd280, %p78;
	setp.ne.s32 	%p79, %r326, 0;
	@%p79 bra 	$L__BB20_20;
	shr.u32 	%r385, %r1, 2;
	and.b32  	%r386, %r385, 248;
	mov.u32 	%r387, _ZZN3cub18CUB_300001_SM_10006detail6reduce28DeviceReduceSingleTileKernelINS2_10policy_hubIdy11add_functorIdEE10Policy1000EPdS9_iS6_ddN4cuda3std3__410__identityEEEvT0_T1_T2_T3_T4_T6_E12temp_storage;
	add.s32 	%r388, %r387, %r386;
	st.shared.f64 	[%r388+8], %fd354;
$L__BB20_20:
	bar.sync 	0;
	setp.ne.s32 	%p80, %r1, 0;
	@%p80 bra 	$L__BB20_72;
	setp.gt.s32 	%p81, %r68, 32;
	ld.shared.f64 	%fd281, [_ZZN3cub18CUB_300001_SM_10006detail6reduce28DeviceReduceSingleTileKernelINS2_10policy_hubIdy11add_functorIdEE10Policy1000EPdS9_iS6_ddN4cuda3std3__410__identityEEEvT0_T1_T2_T3_T4_T6_E12temp_storage+16];
	add.f64 	%fd282, %fd354, %fd281;
	selp.f64 	%fd283, %fd282, %fd354, %p81;
	setp.gt.s32 	%p82, %r68, 64;
	ld.shared.f64 	%fd284, [_ZZN3cub18CUB_300001_SM_10006detail6reduce28DeviceReduceSingleTileKernelINS2_10policy_hubIdy11add_functorIdEE10Policy1000EPdS9_iS6_ddN4cuda3std3__410__identityEEEvT0_T1_T2_T3_T4_T6_E12temp_storage+24];
	add.f64 	%fd285, %fd284, %fd283;
	selp.f64 	%fd286, %fd285, %fd283, %p82;
	setp.gt.s32 	%p83, %r68, 96;
	ld.shared.f64 	%fd287, [_ZZN3cub18CUB_300001_SM_10006detail6reduce28DeviceReduceSingleTileKernelINS2_10policy_hubIdy11add_functorIdEE10Policy1000EPdS9_iS6_ddN4cuda3std3__410__identityEEEvT0_T1_T2_T3_T4_T6_E12temp_storage+32];
	add.f64 	%fd288, %fd287, %fd286;
	selp.f64 	%fd289, %fd288, %fd286, %p83;
	setp.gt.s32 	%p84, %r68, 128;
	ld.shared.f64 	%fd290, [_ZZN3cub18CUB_300001_SM_10006detail6reduce28DeviceReduceSingleTileKernelINS2_10policy_hubIdy11add_functorIdEE10Policy1000EPdS9_iS6_ddN4cuda3std3__410__identityEEEvT0_T1_T2_T3_T4_T6_E12temp_storage+40];
	add.f64 	%fd291, %fd290, %fd289;
	selp.f64 	%fd292, %fd291, %fd289, %p84;
	setp.gt.s32 	%p85, %r68, 160;
	ld.shared.f64 	%fd293, [_ZZN3cub18CUB_300001_SM_10006detail6reduce28DeviceReduceSingleTileKernelINS2_10policy_hubIdy11add_functorIdEE10Policy1000EPdS9_iS6_ddN4cuda3std3__410__identityEEEvT0_T1_T2_T3_T4_T6_E12temp_storage+48];
	add.f64 	%fd294, %fd293, %fd292;
	selp.f64 	%fd295, %fd294, %fd292, %p85;
	setp.gt.s32 	%p86, %r68, 192;
	ld.shared.f64 	%fd296, [_ZZN3cub18CUB_300001_SM_10006detail6reduce28DeviceReduceSingleTileKernelINS2_10policy_hubIdy11add_functorIdEE10Policy1000EPdS9_iS6_ddN4cuda3std3__410__identityEEEvT0_T1_T2_T3_T4_T6_E12temp_storage+56];
	add.f64 	%fd297, %fd296, %fd295;
	selp.f64 	%fd298, %fd297, %fd295, %p86;
	setp.gt.s32 	%p87, %r68, 224;
	ld.shared.f64 	%fd299, [_ZZN3cub18CUB_300001_SM_10006detail6reduce28DeviceReduceSingleTileKernelINS2_10policy_hubIdy11add_functorIdEE10Policy1000EPdS9_iS6_ddN4cuda3std3__410__identityEEEvT0_T1_T2_T3_T4_T6_E12temp_storage+64];
	add.f64 	%fd300, %fd299, %fd298;
	selp.f64 	%fd354, %fd300, %fd298, %p87;
	bra.uni 	$L__BB20_72;
$L__BB20_22:
	mov.u32 	%r13, %tid.x;
	shl.b32 	%r14, %r13, 2;
	mul.wide.u32 	%rd126, %r14, 8;
	add.s64 	%rd116, %rd15, %rd126;
	// begin inline asm
	ld.global.nc.v2.u64 {%rd114, %rd115}, [%rd116];
	// end inline asm
	add.s64 	%rd119, %rd116, 16;
	// begin inline asm
	ld.global.nc.v2.u64 {%rd117, %rd118}, [%rd119];
	// end inline asm
	mov.b64 	%fd193, %rd114;
	mov.b64 	%fd194, %rd115;
	mov.b64 	%fd195, %rd117;
	mov.b64 	%fd196, %rd118;
	add.s64 	%rd122, %rd116, 8192;
	// begin inline asm
	ld.global.nc.v2.u64 {%rd120, %rd121}, [%rd122];
	// end inline asm
	add.s64 	%rd125, %rd116, 8208;
	// begin inline asm
	ld.global.nc.v2.u64 {%rd123, %rd124}, [%rd125];
	// end inline asm
	mov.b64 	%fd197, %rd120;
	mov.b64 	%fd198, %rd121;
	mov.b64 	%fd199, %rd123;
	mov.b64 	%fd200, %rd124;
	add.f64 	%fd201, %fd193, %fd194;
	add.f64 	%fd202, %fd201, %fd195;
	add.f64 	%fd203, %fd202, %fd196;
	add.f64 	%fd204, %fd203, %fd197;
	add.f64 	%fd205, %fd204, %fd198;
	add.f64 	%fd206, %fd205, %fd199;
	add.f64 	%fd340, %fd206, %fd200;
	setp.lt.u32 	%p50, %r68, 4096;
	mov.b32 	%r452, 2048;
	@%p50 bra 	$L__BB20_26;
	add.s32 	%r15, %r68, -2048;
	mov.b32 	%r452, 2048;
$L__BB20_24:
	add.s32 	%r258, %r452, %r14;
	mul.wide.u32 	%rd139, %r258, 8;
	add.s64 	%rd129, %rd15, %rd139;
	// begin inline asm
	ld.global.nc.v2.u64 {%rd127, %rd128}, [%rd129];
	// end inline asm
	add.s64 	%rd132, %rd129, 16;
	// begin inline asm
	ld.global.nc.v2.u64 {%rd130, %rd131}, [%rd132];
	// end inline asm
	mov.b64 	%fd207, %rd127;
	mov.b64 	%fd208, %rd128;
	mov.b64 	%fd209, %rd130;
	mov.b64 	%fd210, %rd131;
	add.s64 	%rd135, %rd129, 8192;
	// begin inline asm
	ld.global.nc.v2.u64 {%rd133, %rd134}, [%rd135];
	// end inline asm
	add.s64 	%rd138, %rd129, 8208;
	// begin inline asm
	ld.global.nc.v2.u64 {%rd136, %rd137}, [%rd138];
	// end inline asm
	mov.b64 	%fd211, %rd133;
	mov.b64 	%fd212, %rd134;
	mov.b64 	%fd213, %rd136;
	mov.b64 	%fd214, %rd137;
	add.f64 	%fd215, %fd340, %fd207;
	add.f64 	%fd216, %fd215, %fd208;
	add.f64 	%fd217, %fd216, %fd209;
	add.f64 	%fd218, %fd217, %fd210;
	add.f64 	%fd219, %fd218, %fd211;
	add.f64 	%fd220, %fd219, %fd212;
	add.f64 	%fd221, %fd220, %fd213;
	add.f64 	%fd340, %fd221, %fd214;
	sub.s32 	%r259, %r68, %r452;
	setp.lt.s32 	%p51, %r259, 2048;
	@%p51 bra 	$L__BB20_34;
	add.s32 	%r452, %r452, 2048;
	setp.le.s32 	%p52, %r452, %r15;
	@%p52 bra 	$L__BB20_24;
$L__BB20_26:
	setp.le.s32 	%p53, %r68, %r452;
	@%p53 bra 	$L__BB20_34;
	sub.s32 	%r19, %r68, %r452;
	setp.ge.s32 	%p54, %r13, %r19;
	@%p54 bra 	$L__BB20_34;
	not.b32 	%r260, %r13;
	add.s32 	%r261, %r68, %r260;
	sub.s32 	%r20, %r261, %r452;
	and.b32  	%r262, %r20, 768;
	setp.eq.s32 	%p55, %r262, 768;
	mov.u32 	%r456, %r13;
	@%p55 bra 	$L__BB20_31;
	add.s32 	%r454, %r13, %r452;
	shr.u32 	%r263, %r20, 8;
	add.s32 	%r264, %r263, 1;
	and.b32  	%r265, %r264, 3;
	neg.s32 	%r453, %r265;
	mov.u32 	%r456, %r13;
$L__BB20_30:
	.pragma "nounroll";
	mul.wide.u32 	%rd142, %r454, 8;
	add.s64 	%rd141, %rd15, %rd142;
	// begin inline asm
	ld.global.nc.u64 %rd140, [%rd141];
	// end inline asm
	mov.b64 	%fd223, %rd140;
	add.f64 	%fd340, %fd340, %fd223;
	add.s32 	%r456, %r456, 256;
	add.s32 	%r454, %r454, 256;
	add.s32 	%r453, %r453, 1;
	setp.ne.s32 	%p56, %r453, 0;
	@%p56 bra 	$L__BB20_30;
$L__BB20_31:
	setp.lt.u32 	%p57, %r20, 768;
	@%p57 bra 	$L__BB20_34;
	cvt.u64.u32 	%rd143, %r456;
	cvt.u64.u32 	%rd144, %r452;
	add.s64 	%rd145, %rd143, %rd144;
	shl.b64 	%rd146, %rd145, 3;
	add.s64 	%rd147, %rd146, %rd15;
	add.s64 	%rd203, %rd147, 4096;
	add.s32 	%r457, %r456, %r452;
$L__BB20_33:
	mul.wide.u32 	%rd156, %r457, 8;
	add.s64 	%rd149, %rd15, %rd156;
	// begin inline asm
	ld.global.nc.u64 %rd148, [%rd149];
	// end inline asm
	mov.b64 	%fd224, %rd148;
	add.f64 	%fd225, %fd340, %fd224;
	add.s64 	%rd151, %rd203, -2048;
	// begin inline asm
	ld.global.nc.u64 %rd150, [%rd151];
	// end inline asm
	mov.b64 	%fd226, %rd150;
	add.f64 	%fd227, %fd225, %fd226;
	// begin inline asm
	ld.global.nc.u64 %rd152, [%rd203];
	// end inline asm
	mov.b64 	%fd228, %rd152;
	add.f64 	%fd229, %fd227, %fd228;
	add.s64 	%rd155, %rd203, 2048;
	// begin inline asm
	ld.global.nc.u64 %rd154, [%rd155];
	// end inline asm
	mov.b64 	%fd230, %rd154;
	add.f64 	%fd340, %fd229, %fd230;
	add.s32 	%r456, %r456, 1024;
	add.s64 	%rd203, %rd203, 8192;
	add.s32 	%r457, %r457, 1024;
	setp.lt.s32 	%p58, %r456, %r19;
	@%p58 bra 	$L__BB20_33;
$L__BB20_34:
	// begin inline asm
	mov.u32 %r266, %laneid;
	// end inline asm
	mov.b64 	%rd157, %fd340;
	mov.b64 	{%r268, %r273}, %rd157;
	mov.b32 	%r274, 1;
	mov.b32 	%r315, 31;
	mov.b32 	%r316, -1;
	// begin inline asm
	shfl.sync.down.b32 %r267, %r268, %r274, %r315, %r316;
	// end inline asm
	// begin inline asm
	shfl.sync.down.b32 %r272, %r273, %r274, %r315, %r316;
	// end inline asm
	mov.b64 	%rd158, {%r267, %r272};
	mov.b64 	%fd231, %rd158;
	setp.gt.s32 	%p59, %r266, 30;
	add.f64 	%fd232, %fd340, %fd231;
	selp.f64 	%fd233, %fd340, %fd232, %p59;
	mov.b64 	%rd159, %fd233;
	mov.b64 	{%r278, %r283}, %rd159;
	mov.b32 	%r284, 2;
	// begin inline asm
	shfl.sync.down.b32 %r277, %r278, %r284, %r315, %r316;
	// end inline asm
	// begin inline asm
	shfl.sync.down.b32 %r282, %r283, %r284, %r315, %r316;
	// end inline asm
	mov.b64 	%rd160, {%r277, %r282};
	mov.b64 	%fd234, %rd160;
	setp.gt.s32 	%p60, %r266, 29;
	add.f64 	%fd235, %fd233, %fd234;
	selp.f64 	%fd236, %fd233, %fd235, %p60;
	mov.b64 	%rd161, %fd236;
	mov.b64 	{%r288, %r293}, %rd161;
	mov.b32 	%r294, 4;
	// begin inline asm
	shfl.sync.down.b32 %r287, %r288, %r294, %r315, %r316;
	// end inline asm
	// begin inline asm
	shfl.sync.down.b32 %r292, %r293, %r294, %r315, %r316;
	// end inline asm
	mov.b64 	%rd162, {%r287, %r292};
	mov.b64 	%fd237, %rd162;
	setp.gt.s32 	%p61, %r266, 27;
	add.f64 	%fd238, %fd236, %fd237;
	selp.f64 	%fd239, %fd236, %fd238, %p61;
	mov.b64 	%rd163, %fd239;
	mov.b64 	{%r298, %r303}, %rd163;
	mov.b32 	%r304, 8;
	// begin inline asm
	shfl.sync.down.b32 %r297, %r298, %r304, %r315, %r316;
	// end inline asm
	// begin inline asm
	shfl.sync.down.b32 %r302, %r303, %r304, %r315, %r316;
	// end inline asm
	mov.b64 	%rd164, {%r297, %r302};
	mov.b64 	%fd240, %rd164;
	setp.gt.s32 	%p62, %r266, 23;
	add.f64 	%fd241, %fd239, %fd240;
	selp.f64 	%fd242, %fd239, %fd241, %p62;
	mov.b64 	%rd165, %fd242;
	mov.b64 	{%r308, %r313}, %rd165;
	mov.b32 	%r314, 16;
	// begin inline asm
	shfl.sync.down.b32 %r307, %r308, %r314, %r315, %r316;
	// end inline asm
	// begin inline asm
	shfl.sync.down.b32 %r312, %r313, %r314, %r315, %r316;
	// end inline asm
	mov.b64 	%rd166, {%r307, %r312};
	mov.b64 	%fd243, %rd166;
	setp.gt.s32 	%p63, %r266, 15;
	add.f64 	%fd26, %fd242, %fd243;
	selp.f64 	%fd354, %fd242, %fd26, %p63;
	setp.ne.s32 	%p64, %r266, 0;
	@%p64 bra 	$L__BB20_36;
	shr.u32 	%r317, %r13, 2;
	and.b32  	%r318, %r317, 248;
	mov.u32 	%r319, _ZZN3cub18CUB_300001_SM_10006detail6reduce28DeviceReduceSingleTileKernelINS2_10policy_hubIdy11add_functorIdEE10Policy1000EPdS9_iS6_ddN4cuda3std3__410__identityEEEvT0_T1_T2_T3_T4_T6_E12temp_storage;
	add.s32 	%r320, %r319, %r318;
	st.shared.f64 	[%r320+8], %fd26;
$L__BB20_36:
	bar.sync 	0;
	setp.ne.s32 	%p65, %r13, 0;
	@%p65 bra 	$L__BB20_72;
	ld.shared.f64 	%fd244, [_ZZN3cub18CUB_300001_SM_10006detail6reduce28DeviceReduceSingleTileKernelINS2_10policy_hubIdy11add_functorIdEE10Policy1000EPdS9_iS6_ddN4cuda3std3__410__identityEEEvT0_T1_T2_T3_T4_T6_E12temp_storage+16];
	add.f64 	%fd245, %fd354, %fd244;
	ld.shared.f64 	%fd246, [_ZZN3cub18CUB_300001_SM_10006detail6reduce28DeviceReduceSingleTileKernelINS2_10policy_hubIdy11add_functorIdEE10Policy1000EPdS9_iS6_ddN4cuda3std3__410__identityEEEvT0_T1_T2_T3_T4_T6_E12temp_storage+24];
	add.f64 	%fd247, %fd245, %fd246;
	ld.shared.f64 	%fd248, [_ZZN3cub18CUB_300001_SM_10006detail6reduce28DeviceReduceSingleTileKernelINS2_10policy_hubIdy11add_functorIdEE10Policy1000EPdS9_iS6_ddN4cuda3std3__410__identityEEEvT0_T1_T2_T3_T4_T6_E12temp_storage+32];
	add.f64 	%fd249, %fd247, %fd248;
	ld.shared.f64 	%fd250, [_ZZN3cub18CUB_300001_SM_10006detail6reduce28DeviceReduceSingleTileKernelINS2_10policy_hubIdy11add_functorIdEE10Policy1000EPdS9_iS6_ddN4cuda3std3__410__identityEEEvT0_T1_T2_T3_T4_T6_E12temp_storage+40];
	add.f64 	%fd251, %fd249, %fd250;
	ld.shared.f64 	%fd252, [_ZZN3cub18CUB_300001_SM_10006detail6reduce28DeviceReduceSingleTileKernelINS2_10policy_hubIdy11add_functorIdEE10Policy1000EPdS9_iS6_ddN4cuda3std3__410__identityEEEvT0_T1_T2_T3_T4_T6_E12temp_storage+48];
	add.f64 	%fd253, %fd251, %fd252;
	ld.shared.f64 	%fd254, [_ZZN3cub18CUB_300001_SM_10006detail6reduce28DeviceReduceSingleTileKernelINS2_10policy_hubIdy11add_functorIdEE10Policy1000EPdS9_iS6_ddN4cuda3std3__410__identityEEEvT0_T1_T2_T3_T4_T6_E12temp_storage+56];
	add.f64 	%fd255, %fd253, %fd254;
	ld.shared.f64 	%fd256, [_ZZN3cub18CUB_300001_SM_10006detail6reduce28DeviceReduceSingleTileKernelINS2_10policy_hubIdy11add_functorIdEE10Policy1000EPdS9_iS6_ddN4cuda3std3__410__identityEEEvT0_T1_T2_T3_T4_T6_E12temp_storage+64];
	add.f64 	%fd354, %fd255, %fd256;
	bra.uni 	$L__BB20_72;
$L__BB20_38:
	setp.gt.s32 	%p3, %r68, 2047;
	@%p3 bra 	$L__BB20_56;
	mov.u32 	%r35, %tid.x;
	setp.ge.s32 	%p20, %r35, %r68;
	mov.f64 	%fd346, 0d0000000000000000;
	mov.u32 	%r462, %r35;
	@%p20 bra 	$L__BB20_41;
	mul.wide.u32 	%rd81, %r35, 8;
	add.s64 	%rd80, %rd15, %rd81;
	// begin inline asm
	ld.global.nc.u64 %rd79, [%rd80];
	// end inline asm
	mov.b64 	%fd346, %rd79;
	add.s32 	%r462, %r35, 256;
$L__BB20_41:
	setp.ge.s32 	%p21, %r462, %r68;
	@%p21 bra 	$L__BB20_47;
	not.b32 	%r133, %r462;
	add.s32 	%r38, %r68, %r133;
	and.b32  	%r134, %r38, 768;
	setp.eq.s32 	%p22, %r134, 768;
	@%p22 bra 	$L__BB20_45;
	mul.wide.u32 	%rd82, %r462, 8;
	add.s64 	%rd204, %rd15, %rd82;
	shr.u32 	%r135, %r38, 8;
	add.s32 	%r136, %r135, 1;
	and.b32  	%r137, %r136, 3;
	neg.s32 	%r460, %r137;
$L__BB20_44:
	.pragma "nounroll";
	// begin inline asm
	ld.global.nc.u64 %rd83, [%rd204];
	// end inline asm
	mov.b64 	%fd125, %rd83;
	add.f64 	%fd346, %fd346, %fd125;
	add.s32 	%r462, %r462, 256;
	add.s64 	%rd204, %rd204, 2048;
	add.s32 	%r460, %r460, 1;
	setp.ne.s32 	%p23, %r460, 0;
	@%p23 bra 	$L__BB20_44;
$L__BB20_45:
	setp.lt.u32 	%p24, %r38, 768;
	@%p24 bra 	$L__BB20_47;
$L__BB20_46:
	mul.wide.s32 	%rd93, %r462, 8;
	add.s64 	%rd86, %rd15, %rd93;
	// begin inline asm
	ld.global.nc.u64 %rd85, [%rd86];
	// end inline asm
	mov.b64 	%fd126, %rd85;
	add.f64 	%fd127, %fd346, %fd126;
	add.s64 	%rd88, %rd86, 2048;
	// begin inline asm
	ld.global.nc.u64 %rd87, [%rd88];
	// end inline asm
	mov.b64 	%fd128, %rd87;
	add.f64 	%fd129, %fd127, %fd128;
	add.s64 	%rd90, %rd86, 4096;
	// begin inline asm
	ld.global.nc.u64 %rd89, [%rd90];
	// end inline asm
	mov.b64 	%fd130, %rd89;
	add.f64 	%fd131, %fd129, %fd130;
	add.s64 	%rd92, %rd86, 6144;
	// begin inline asm
	ld.global.nc.u64 %rd91, [%rd92];
	// end inline asm
	mov.b64 	%fd132, %rd91;
	add.f64 	%fd346, %fd131, %fd132;
	add.s32 	%r462, %r462, 1024;
	setp.lt.s32 	%p25, %r462, %r68;
	@%p25 bra 	$L__BB20_46;
$L__BB20_47:
	setp.lt.s32 	%p26, %r68, 256;
	@%p26 bra 	$L__BB20_52;
	// begin inline asm
	mov.u32 %r201, %laneid;
	// end inline asm
	mov.b64 	%rd104, %fd346;
	mov.b64 	{%r203, %r208}, %rd104;
	mov.b32 	%r209, 1;
	mov.b32 	%r250, 31;
	mov.b32 	%r251, -1;
	// begin inline asm
	shfl.sync.down.b32 %r202, %r203, %r209, %r250, %r251;
	// end inline asm
	// begin inline asm
	shfl.sync.down.b32 %r207, %r208, %r209, %r250, %r251;
	// end inline asm
	mov.b64 	%rd105, {%r202, %r207};
	mov.b64 	%fd167, %rd105;
	setp.gt.s32 	%p42, %r201, 30;
	add.f64 	%fd168, %fd346, %fd167;
	selp.f64 	%fd169, %fd346, %fd168, %p42;
	mov.b64 	%rd106, %fd169;
	mov.b64 	{%r213, %r218}, %rd106;
	mov.b32 	%r219, 2;
	// begin inline asm
	shfl.sync.down.b32 %r212, %r213, %r219, %r250, %r251;
	// end inline asm
	// begin inline asm
	shfl.sync.down.b32 %r217, %r218, %r219, %r250, %r251;
	// end inline asm
	mov.b64 	%rd107, {%r212, %r217};
	mov.b64 	%fd170, %rd107;
	setp.gt.s32 	%p43, %r201, 29;
	add.f64 	%fd171, %fd169, %fd170;
	selp.f64 	%fd172, %fd169, %fd171, %p43;
	mov.b64 	%rd108, %fd172;
	mov.b64 	{%r223, %r228}, %rd108;
	mov.b32 	%r229, 4;
	// begin inline asm
	shfl.sync.down.b32 %r222, %r223, %r229, %r250, %r251;
	// end inline asm
	// begin inline asm
	shfl.sync.down.b32 %r227, %r228, %r229, %r250, %r251;
	// end inline asm
	mov.b64 	%rd109, {%r222, %r227};
	mov.b64 	%fd173, %rd109;
	setp.gt.s32 	%p44, %r201, 27;
	add.f64 	%fd174, %fd172, %fd173;
	selp.f64 	%fd175, %fd172, %fd174, %p44;
	mov.b64 	%rd110, %fd175;
	mov.b64 	{%r233, %r238}, %rd110;
	mov.b32 	%r239, 8;
	// begin inline asm
	shfl.sync.down.b32 %r232, %r233, %r239, %r250, %r251;
	// end inline asm
	// begin inline asm
	shfl.sync.down.b32 %r237, %r238, %r239, %r250, %r251;
	// end inline asm
	mov.b64 	%rd111, {%r232, %r237};
	mov.b64 	%fd176, %rd111;
	setp.gt.s32 	%p45, %r201, 23;
	add.f64 	%fd177, %fd175, %fd176;
	selp.f64 	%fd178, %fd175, %fd177, %p45;
	mov.b64 	%rd112, %fd178;
	mov.b64 	{%r243, %r248}, %rd112;
	mov.b32 	%r249, 16;
	// begin inline asm
	shfl.sync.down.b32 %r242, %r243, %r249, %r250, %r251;
	// end inline asm
	// begin inline asm
	shfl.sync.down.b32 %r247, %r248, %r249, %r250, %r251;
	// end inline asm
	mov.b64 	%rd113, {%r242, %r247};
	mov.b64 	%fd179, %rd113;
	setp.gt.s32 	%p46, %r201, 15;
	add.f64 	%fd38, %fd178, %fd179;
	selp.f64 	%fd354, %fd178, %fd38, %p46;
	setp.ne.s32 	%p47, %r201, 0;
	@%p47 bra 	$L__BB20_50;
	shr.u32 	%r252, %r35, 2;
	and.b32  	%r253, %r252, 248;
	mov.u32 	%r254, _ZZN3cub18CUB_300001_SM_10006detail6reduce28DeviceReduceSingleTileKernelINS2_10policy_hubIdy11add_functorIdEE10Policy1000EPdS9_iS6_ddN4cuda3std3__410__identityEEEvT0_T1_T2_T3_T4_T6_E12temp_storage;
	add.s32 	%r255, %r254, %r253;
	st.shared.f64 	[%r255+8], %fd38;
$L__BB20_50:
	bar.sync 	0;
	setp.ne.s32 	%p48, %r35, 0;
	@%p48 bra 	$L__BB20_72;
	ld.shared.f64 	%fd180, [_ZZN3cub18CUB_300001_SM_10006detail6reduce28DeviceReduceSingleTileKernelINS2_10policy_hubIdy11add_functorIdEE10Policy1000EPdS9_iS6_ddN4cuda3std3__410__identityEEEvT0_T1_T2_T3_T4_T6_E12temp_storage+16];
	add.f64 	%fd181, %fd354, %fd180;
	ld.shared.f64 	%fd182, [_ZZN3cub18CUB_300001_SM_10006detail6reduce28DeviceReduceSingleTileKernelINS2_10policy_hubIdy11add_functorIdEE10Policy1000EPdS9_iS6_ddN4cuda3std3__410__identityEEEvT0_T1_T2_T3_T4_T6_E12temp_storage+24];
	add.f64 	%fd183, %fd181, %fd182;
	ld.shared.f64 	%fd184, [_ZZN3cub18CUB_300001_SM_10006detail6reduce28DeviceReduceSingleTileKernelINS2_10policy_hubIdy11add_functorIdEE10Policy1000EPdS9_iS6_ddN4cuda3std3__410__identityEEEvT0_T1_T2_T3_T4_T6_E12temp_storage+32];
	add.f64 	%fd185, %fd183, %fd184;
	ld.shared.f64 	%fd186, [_ZZN3cub18CUB_300001_SM_10006detail6reduce28DeviceReduceSingleTileKernelINS2_10policy_hubIdy11add_functorIdEE10Policy1000EPdS9_iS6_ddN4cuda3std3__410__identityEEEvT0_T1_T2_T3_T4_T6_E12temp_storage+40];
	add.f64 	%fd187, %fd185, %fd186;
	ld.shared.f64 	%fd188, [_ZZN3cub18CUB_300001_SM_10006detail6reduce28DeviceReduceSingleTileKernelINS2_10policy_hubIdy11add_functorIdEE10Policy1000EPdS9_iS6_ddN4cuda3std3__410__identityEEEvT0_T1_T2_T3_T4_T6_E12temp_storage+48];
	add.f64 	%fd189, %fd187, %fd188;
	ld.shared.f64 	%fd190, [_ZZN3cub18CUB_300001_SM_10006detail6reduce28DeviceReduceSingleTileKernelINS2_10policy_hubIdy11add_functorIdEE10Policy1000EPdS9_iS6_ddN4cuda3std3__410__identityEEEvT0_T1_T2_T3_T4_T6_E12temp_storage+56];
	add.f64 	%fd191, %fd189, %fd190;
	ld.shared.f64 	%fd192, [_ZZN3cub18CUB_300001_SM_10006detail6reduce28DeviceReduceSingleTileKernelINS2_10policy_hubIdy11add_functorIdEE10Policy1000EPdS9_iS6_ddN4cuda3std3__410__identityEEEvT0_T1_T2_T3_T4_T6_E12temp_storage+64];
	add.f64 	%fd354, %fd191, %fd192;
	bra.uni 	$L__BB20_72;
$L__BB20_52:
	// begin inline asm
	mov.u32 %r138, %laneid;
	// end inline asm
	and.b32  	%r189, %r35, 992;
	add.s32 	%r190, %r189, 32;
	setp.gt.s32 	%p27, %r190, %r68;
	not.b32 	%r191, %r189;
	add.s32 	%r192, %r68, %r191;
	selp.b32 	%r187, %r192, 31, %p27;
	mov.b64 	%rd94, %fd346;
	mov.b64 	{%r140, %r145}, %rd94;
	mov.b32 	%r146, 1;
	mov.b32 	%r188, -1;
	// begin inline asm
	shfl.sync.down.b32 %r139, %r140, %r146, %r187, %r188;
	// end inline asm
	// begin inline asm
	shfl.sync.down.b32 %r144, %r145, %r146, %r187, %r188;
	// end inline asm
	mov.b64 	%rd95, {%r139, %r144};
	mov.b64 	%fd133, %rd95;
	setp.lt.s32 	%p28, %r138, %r187;
	add.f64 	%fd134, %fd346, %fd133;
	selp.f64 	%fd135, %fd134, %fd346, %p28;
	mov.b64 	%rd96, %fd135;
	mov.b64 	{%r150, %r155}, %rd96;
	mov.b32 	%r156, 2;
	// begin inline asm
	shfl.sync.down.b32 %r149, %r150, %r156, %r187, %r188;
	// end inline asm
	// begin inline asm
	shfl.sync.down.b32 %r154, %r155, %r156, %r187, %r188;
	// end inline asm
	mov.b64 	%rd97, {%r149, %r154};
	mov.b64 	%fd136, %rd97;
	add.s32 	%r193, %r138, 2;
	setp.gt.s32 	%p29, %r193, %r187;
	add.f64 	%fd137, %fd135, %fd136;
	selp.f64 	%fd138, %fd135, %fd137, %p29;
	mov.b64 	%rd98, %fd138;
	mov.b64 	{%r160, %r165}, %rd98;
	mov.b32 	%r166, 4;
	// begin inline asm
	shfl.sync.down.b32 %r159, %r160, %r166, %r187, %r188;
	// end inline asm
	// begin inline asm
	shfl.sync.down.b32 %r164, %r165, %r166, %r187, %r188;
	// end inline asm
	mov.b64 	%rd99, {%r159, %r164};
	mov.b64 	%fd139, %rd99;
	add.s32 	%r194, %r138, 4;
	setp.gt.s32 	%p30, %r194, %r187;
	add.f64 	%fd140, %fd138, %fd139;
	selp.f64 	%fd141, %fd138, %fd140, %p30;
	mov.b64 	%rd100, %fd141;
	mov.b64 	{%r170, %r175}, %rd100;
	mov.b32 	%r176, 8;
	// begin inline asm
	shfl.sync.down.b32 %r169, %r170, %r176, %r187, %r188;
	// end inline asm
	// begin inline asm
	shfl.sync.down.b32 %r174, %r175, %r176, %r187, %r188;
	// end inline asm
	mov.b64 	%rd101, {%r169, %r174};
	mov.b64 	%fd142, %rd101;
	add.s32 	%r195, %r138, 8;
	setp.gt.s32 	%p31, %r195, %r187;
	add.f64 	%fd143, %fd141, %fd142;
	selp.f64 	%fd144, %fd141, %fd143, %p31;
	mov.b64 	%rd102, %fd144;
	mov.b64 	{%r180, %r185}, %rd102;
	mov.b32 	%r186, 16;
	// begin inline asm
	shfl.sync.down.b32 %r179, %r180, %r186, %r187, %r188;
	// end inline asm
	// begin inline asm
	shfl.sync.down.b32 %r184, %r185, %r186, %r187, %r188;
	// end inline asm
	mov.b64 	%rd103, {%r179, %r184};
	mov.b64 	%fd145, %rd103;
	add.s32 	%r196, %r138, 16;
	setp.gt.s32 	%p32, %r196, %r187;
	add.f64 	%fd146, %fd144, %fd145;
	selp.f64 	%fd354, %fd144, %fd146, %p32;
	setp.ne.s32 	%p33, %r138, 0;
	@%p33 bra 	$L__BB20_54;
	shr.u32 	%r197, %r35, 2;
	and.b32  	%r198, %r197, 248;
	mov.u32 	%r199, _ZZN3cub18CUB_300001_SM_10006detail6reduce28DeviceReduceSingleTileKernelINS2_10policy_hubIdy11add_functorIdEE10Policy1000EPdS9_iS6_ddN4cuda3std3__410__identityEEEvT0_T1_T2_T3_T4_T6_E12temp_storage;
	add.s32 	%r200, %r199, %r198;
	st.shared.f64 	[%r200+8], %fd354;
$L__BB20_54:
	bar.sync 	0;
	setp.ne.s32 	%p34, %r35, 0;
	@%p34 bra 	$L__BB20_72;
	setp.gt.s32 	%p35, %r68, 32;
	ld.shared.f64 	%fd147, [_ZZN3cub18CUB_300001_SM_10006detail6reduce28DeviceReduceSingleTileKernelINS2_10policy_hubIdy11add_functorIdEE10Policy1000EPdS9_iS6_ddN4cuda3std3__410__identityEEEvT0_T1_T2_T3_T4_T6_E12temp_storage+16];
	add.f64 	%fd148, %fd354, %fd147;
	selp.f64 	%fd149, %fd148, %fd354, %p35;
	setp.gt.s32 	%p36, %r68, 64;
	ld.shared.f64 	%fd150, [_ZZN3cub18CUB_300001_SM_10006detail6reduce28DeviceReduceSingleTileKernelINS2_10policy_hubIdy11add_functorIdEE10Policy1000EPdS9_iS6_ddN4cuda3std3__410__identityEEEvT0_T1_T2_T3_T4_T6_E12temp_storage+24];
	add.f64 	%fd151, %fd150, %fd149;
	selp.f64 	%fd152, %fd151, %fd149, %p36;
	setp.gt.s32 	%p37, %r68, 96;
	ld.shared.f64 	%fd153, [_ZZN3cub18CUB_300001_SM_10006detail6reduce28DeviceReduceSingleTileKernelINS2_10policy_hubIdy11add_functorIdEE10Policy1000EPdS9_iS6_ddN4cuda3std3__410__identityEEEvT0_T1_T2_T3_T4_T6_E12temp_storage+32];
	add.f64 	%fd154, %fd153, %fd152;
	selp.f64 	%fd155, %fd154, %fd152, %p37;
	setp.gt.s32 	%p38, %r68, 128;
	ld.shared.f64 	%fd156, [_ZZN3cub18CUB_300001_SM_10006detail6reduce28DeviceReduceSingleTileKernelINS2_10policy_hubIdy11add_functorIdEE10Policy1000EPdS9_iS6_ddN4cuda3std3__410__identityEEEvT0_T1_T2_T3_T4_T6_E12temp_storage+40];
	add.f64 	%fd157, %fd156, %fd155;
	selp.f64 	%fd158, %fd157, %fd155, %p38;
	setp.gt.s32 	%p39, %r68, 160;
	ld.shared.f64 	%fd159, [_ZZN3cub18CUB_300001_SM_10006detail6reduce28DeviceReduceSingleTileKernelINS2_10policy_hubIdy11add_functorIdEE10Policy1000EPdS9_iS6_ddN4cuda3std3__410__identityEEEvT0_T1_T2_T3_T4_T6_E12temp_storage+48];
	add.f64 	%fd160, %fd159, %fd158;
	selp.f64 	%fd161, %fd160, %fd158, %p39;
	setp.gt.s32 	%p40, %r68, 192;
	ld.shared.f64 	%fd162, [_ZZN3cub18CUB_300001_SM_10006detail6reduce28DeviceReduceSingleTileKernelINS2_10policy_hubIdy11add_functorIdEE10Policy1000EPdS9_iS6_ddN4cuda3std3__410__identityEEEvT0_T1_T2_T3_T4_T6_E12temp_storage+56];
	add.f64 	%fd163, %fd162, %fd161;
	selp.f64 	%fd164, %fd163, %fd161, %p40;
	setp.gt.s32 	%p41, %r68, 224;
	ld.shared.f64 	%fd165, [_ZZN3cub18CUB_300001_SM_10006detail6reduce28DeviceReduceSingleTileKernelINS2_10policy_hubIdy11add_functorIdEE10Policy1000EPdS9_iS6_ddN4cuda3std3__410__identityEEEvT0_T1_T2_T3_T4_T6_E12temp_storage+64];
	add.f64 	%fd166, %fd165, %fd164;
	selp.f64 	%fd354, %fd166, %fd164, %p41;
	bra.uni 	$L__BB20_72;
$L__BB20_56:
	mov.u32 	%r47, %tid.x;
	mul.wide.u32 	%rd34, %r47, 8;
	add.s64 	%rd19, %rd15, %rd34;
	// begin inline asm
	ld.global.nc.u64 %rd18, [%rd19];
	// end inline asm
	mov.b64 	%fd59, %rd18;
	add.s64 	%rd21, %rd19, 2048;
	// begin inline asm
	ld.global.nc.u64 %rd20, [%rd21];
	// end inline asm
	mov.b64 	%fd60, %rd20;
	add.s64 	%rd23, %rd19, 4096;
	// begin inline asm
	ld.global.nc.u64 %rd22, [%rd23];
	// end inline asm
	mov.b64 	%fd61, %rd22;
	add.s64 	%rd25, %rd19, 6144;
	// begin inline asm
	ld.global.nc.u64 %rd24, [%rd25];
	// end inline asm
	mov.b64 	%fd62, %rd24;
	add.s64 	%rd27, %rd19, 8192;
	// begin inline asm
	ld.global.nc.u64 %rd26, [%rd27];
	// end inline asm
	mov.b64 	%fd63, %rd26;
	add.s64 	%rd29, %rd19, 10240;
	// begin inline asm
	ld.global.nc.u64 %rd28, [%rd29];
	// end inline asm
	mov.b64 	%fd64, %rd28;
	add.s64 	%rd31, %rd19, 12288;
	// begin inline asm
	ld.global.nc.u64 %rd30, [%rd31];
	// end inline asm
	mov.b64 	%fd65, %rd30;
	add.s64 	%rd33, %rd19, 14336;
	// begin inline asm
	ld.global.nc.u64 %rd32, [%rd33];
	// end inline asm
	mov.b64 	%fd66, %rd32;
	add.f64 	%fd67, %fd59, %fd60;
	add.f64 	%fd68, %fd67, %fd61;
	add.f64 	%fd69, %fd68, %fd62;
	add.f64 	%fd70, %fd69, %fd63;
	add.f64 	%fd71, %fd70, %fd64;
	add.f64 	%fd72, %fd71, %fd65;
	add.f64 	%fd353, %fd72, %fd66;
	setp.lt.u32 	%p4, %r68, 4096;
	mov.b32 	%r465, 2048;
	@%p4 bra 	$L__BB20_60;
	add.s32 	%r48, %r68, -2048;
	mov.b32 	%r465, 2048;
$L__BB20_58:
	mul.wide.s32 	%rd51, %r465, 8;
	add.s64 	%rd36, %rd19, %rd51;
	// begin inline asm
	ld.global.nc.u64 %rd35, [%rd36];
	// end inline asm
	mov.b64 	%fd73, %rd35;
	add.s64 	%rd38, %rd36, 2048;
	// begin inline asm
	ld.global.nc.u64 %rd37, [%rd38];
	// end inline asm
	mov.b64 	%fd74, %rd37;
	add.s64 	%rd40, %rd36, 4096;
	// begin inline asm
	ld.global.nc.u64 %rd39, [%rd40];
	// end inline asm
	mov.b64 	%fd75, %rd39;
	add.s64 	%rd42, %rd36, 6144;
	// begin inline asm
	ld.global.nc.u64 %rd41, [%rd42];
	// end inline asm
	mov.b64 	%fd76, %rd41;
	add.s64 	%rd44, %rd36, 8192;
	// begin inline asm
	ld.global.nc.u64 %rd43, [%rd44];
	// end inline asm
	mov.b64 	%fd77, %rd43;
	add.s64 	%rd46, %rd36, 10240;
	// begin inline asm
	ld.global.nc.u64 %rd45, [%rd46];
	// end inline asm
	mov.b64 	%fd78, %rd45;
	add.s64 	%rd48, %rd36, 12288;
	// begin inline asm
	ld.global.nc.u64 %rd47, [%rd48];
	// end inline asm
	mov.b64 	%fd79, %rd47;
	add.s64 	%rd50, %rd36, 14336;
	// begin inline asm
	ld.global.nc.u64 %rd49, [%rd50];
	// end inline asm
	mov.b64 	%fd80, %rd49;
	add.f64 	%fd81, %fd353, %fd73;
	add.f64 	%fd82, %fd81, %fd74;
	add.f64 	%fd83, %fd82, %fd75;
	add.f64 	%fd84, %fd83, %fd76;
	add.f64 	%fd85, %fd84, %fd77;
	add.f64 	%fd86, %fd85, %fd78;
	add.f64 	%fd87, %fd86, %fd79;
	add.f64 	%fd353, %fd87, %fd80;
	sub.s32 	%r71, %r68, %r465;
	setp.lt.s32 	%p5, %r71, 2048;
	@%p5 bra 	$L__BB20_68;
	add.s32 	%r465, %r465, 2048;
	setp.le.s32 	%p6, %r465, %r48;
	@%p6 bra 	$L__BB20_58;
$L__BB20_60:
	setp.le.s32 	%p7, %r68, %r465;
	@%p7 bra 	$L__BB20_68;
	sub.s32 	%r52, %r68, %r465;
	setp.ge.s32 	%p8, %r47, %r52;
	@%p8 bra 	$L__BB20_68;
	not.b32 	%r72, %r47;
	add.s32 	%r73, %r68, %r72;
	sub.s32 	%r53, %r73, %r465;
	and.b32  	%r74, %r53, 768;
	setp.eq.s32 	%p9, %r74, 768;
	mov.u32 	%r469, %r47;
	@%p9 bra 	$L__BB20_65;
	add.s32 	%r467, %r47, %r465;
	shr.u32 	%r75, %r53, 8;
	add.s32 	%r76, %r75, 1;
	and.b32  	%r77, %r76, 3;
	neg.s32 	%r466, %r77;
	mov.u32 	%r469, %r47;
$L__BB20_64:
	.pragma "nounroll";
	mul.wide.u32 	%rd54, %r467, 8;
	add.s64 	%rd53, %rd15, %rd54;
	// begin inline asm
	ld.global.nc.u64 %rd52, [%rd53];
	// end inline asm
	mov.b64 	%fd89, %rd52;
	add.f64 	%fd353, %fd353, %fd89;
	add.s32 	%r469, %r469, 256;
	add.s32 	%r467, %r467, 256;
	add.s32 	%r466, %r466, 1;
	setp.ne.s32 	%p10, %r466, 0;
	@%p10 bra 	$L__BB20_64;
$L__BB20_65:
	setp.lt.u32 	%p11, %r53, 768;
	@%p11 bra 	$L__BB20_68;
	cvt.u64.u32 	%rd55, %r469;
	cvt.u64.u32 	%rd56, %r465;
	add.s64 	%rd57, %rd55, %rd56;
	shl.b64 	%rd58, %rd57, 3;
	add.s64 	%rd59, %rd58, %rd15;
	add.s64 	%rd205, %rd59, 4096;
	add.s32 	%r470, %r469, %r465;
$L__BB20_67:
	mul.wide.u32 	%rd68, %r470, 8;
	add.s64 	%rd61, %rd15, %rd68;
	// begin inline asm
	ld.global.nc.u64 %rd60, [%rd61];
	// end inline asm
	mov.b64 	%fd90, %rd60;
	add.f64 	%fd91, %fd353, %fd90;
	add.s64 	%rd63, %rd205, -2048;
	// begin inline asm
	ld.global.nc.u64 %rd62, [%rd63];
	// end inline asm
	mov.b64 	%fd92, %rd62;
	add.f64 	%fd93, %fd91, %fd92;
	// begin inline asm
	ld.global.nc.u64 %rd64, [%rd205];
	// end inline asm
	mov.b64 	%fd94, %rd64;
	add.f64 	%fd95, %fd93, %fd94;
	add.s64 	%rd67, %rd205, 2048;
	// begin inline asm
	ld.global.nc.u64 %rd66, [%rd67];
	// end inline asm
	mov.b64 	%fd96, %rd66;
	add.f64 	%fd353, %fd95, %fd96;
	add.s32 	%r469, %r469, 1024;
	add.s64 	%rd205, %rd205, 8192;
	add.s32 	%r470, %r470, 1024;
	setp.lt.s32 	%p12, %r469, %r52;
	@%p12 bra 	$L__BB20_67;
$L__BB20_68:
	// begin inline asm
	mov.u32 %r78, %laneid;
	// end inline asm
	mov.b64 	%rd69, %fd353;
	mov.b64 	{%r80, %r85}, %rd69;
	mov.b32 	%r86, 1;
	mov.b32 	%r127, 31;
	mov.b32 	%r128, -1;
	// begin inline asm
	shfl.sync.down.b32 %r79, %r80, %r86, %r127, %r128;
	// end inline asm
	// begin inline asm
	shfl.sync.down.b32 %r84, %r85, %r86, %r127, %r128;
	// end inline asm
	mov.b64 	%rd70, {%r79, %r84};
	mov.b64 	%fd97, %rd70;
	setp.gt.s32 	%p13, %r78, 30;
	add.f64 	%fd98, %fd353, %fd97;
	selp.f64 	%fd99, %fd353, %fd98, %p13;
	mov.b64 	%rd71, %fd99;
	mov.b64 	{%r90, %r95}, %rd71;
	mov.b32 	%r96, 2;
	// begin inline asm
	shfl.sync.down.b32 %r89, %r90, %r96, %r127, %r128;
	// end inline asm
	// begin inline asm
	shfl.sync.down.b32 %r94, %r95, %r96, %r127, %r128;
	// end inline asm
	mov.b64 	%rd72, {%r89, %r94};
	mov.b64 	%fd100, %rd72;
	setp.gt.s32 	%p14, %r78, 29;
	add.f64 	%fd101, %fd99, %fd100;
	selp.f64 	%fd102, %fd99, %fd101, %p14;
	mov.b64 	%rd73, %fd102;
	mov.b64 	{%r100, %r105}, %rd73;
	mov.b32 	%r106, 4;
	// begin inline asm
	shfl.sync.down.b32 %r99, %r100, %r106, %r127, %r128;
	// end inline asm
	// begin inline asm
	shfl.sync.down.b32 %r104, %r105, %r106, %r127, %r128;
	// end inline asm
	mov.b64 	%rd74, {%r99, %r104};
	mov.b64 	%fd103, %rd74;
	setp.gt.s32 	%p15, %r78, 27;
	add.f64 	%fd104, %fd102, %fd103;
	selp.f64 	%fd105, %fd102, %fd104, %p15;
	mov.b64 	%rd75, %fd105;
	mov.b64 	{%r110, %r115}, %rd75;
	mov.b32 	%r116, 8;
	// begin inline asm
	shfl.sync.down.b32 %r109, %r110, %r116, %r127, %r128;
	// end inline asm
	// begin inline asm
	shfl.sync.down.b32 %r114, %r115, %r116, %r127, %r128;
	// end inline asm
	mov.b64 	%rd76, {%r109, %r114};
	mov.b64 	%fd106, %rd76;
	setp.gt.s32 	%p16, %r78, 23;
	add.f64 	%fd107, %fd105, %fd106;
	selp.f64 	%fd108, %fd105, %fd107, %p16;
	mov.b64 	%rd77, %fd108;
	mov.b64 	{%r120, %r125}, %rd77;
	mov.b32 	%r126, 16;
	// begin inline asm
	shfl.sync.down.b32 %r119, %r120, %r126, %r127, %r128;
	// end inline asm
	// begin inline asm
	shfl.sync.down.b32 %r124, %r125, %r126, %r127, %r128;
	// end inline asm
	mov.b64 	%rd78, {%r119, %r124};
	mov.b64 	%fd109, %rd78;
	setp.gt.s32 	%p17, %r78, 15;
	add.f64 	%fd54, %fd108, %fd109;
	selp.f64 	%fd354, %fd108, %fd54, %p17;
	setp.ne.s32 	%p18, %r78, 0;
	@%p18 bra 	$L__BB20_70;
	shr.u32 	%r129, %r47, 2;
	and.b32  	%r130, %r129, 248;
	mov.u32 	%r131, _ZZN3cub18CUB_300001_SM_10006detail6reduce28DeviceReduceSingleTileKernelINS2_10policy_hubIdy11add_functorIdEE10Policy1000EPdS9_iS6_ddN4cuda3std3__410__identityEEEvT0_T1_T2_T3_T4_T6_E12temp_storage;
	add.s32 	%r132, %r131, %r130;
	st.shared.f64 	[%r132+8], %fd54;
$L__BB20_70:
	bar.sync 	0;
	setp.ne.s32 	%p19, %r47, 0;
	@%p19 bra 	$L__BB20_72;
	ld.shared.f64 	%fd110, [_ZZN3cub18CUB_300001_SM_10006detail6reduce28DeviceReduceSingleTileKernelINS2_10policy_hubIdy11add_functorIdEE10Policy1000EPdS9_iS6_ddN4cuda3std3__410__identityEEEvT0_T1_T2_T3_T4_T6_E12temp_storage+16];
	add.f64 	%fd111, %fd354, %fd110;
	ld.shared.f64 	%fd112, [_ZZN3cub18CUB_300001_SM_10006detail6reduce28DeviceReduceSingleTileKernelINS2_10policy_hubIdy11add_functorIdEE10Policy1000EPdS9_iS6_ddN4cuda3std3__410__identityEEEvT0_T1_T2_T3_T4_T6_E12temp_storage+24];
	add.f64 	%fd113, %fd111, %fd112;
	ld.shared.f64 	%fd114, [_ZZN3cub18CUB_300001_SM_10006detail6reduce28DeviceReduceSingleTileKernelINS2_10policy_hubIdy11add_functorIdEE10Policy1000EPdS9_iS6_ddN4cuda3std3__410__identityEEEvT0_T1_T2_T3_T4_T6_E12temp_storage+32];
	add.f64 	%fd115, %fd113, %fd114;
	ld.shared.f64 	%fd116, [_ZZN3cub18CUB_300001_SM_10006detail6reduce28DeviceReduceSingleTileKernelINS2_10policy_hubIdy11add_functorIdEE10Policy1000EPdS9_iS6_ddN4cuda3std3__410__identityEEEvT0_T1_T2_T3_T4_T6_E12temp_storage+40];
	add.f64 	%fd117, %fd115, %fd116;
	ld.shared.f64 	%fd118, [_ZZN3cub18CUB_300001_SM_10006detail6reduce28DeviceReduceSingleTileKernelINS2_10policy_hubIdy11add_functorIdEE10Policy1000EPdS9_iS6_ddN4cuda3std3__410__identityEEEvT0_T1_T2_T3_T4_T6_E12temp_storage+48];
	add.f64 	%fd119, %fd117, %fd118;
	ld.shared.f64 	%fd120, [_ZZN3cub18CUB_300001_SM_10006detail6reduce28DeviceReduceSingleTileKernelINS2_10policy_hubIdy11add_functorIdEE10Policy1000EPdS9_iS6_ddN4cuda3std3__410__identityEEEvT0_T1_T2_T3_T4_T6_E12temp_storage+56];
	add.f64 	%fd121, %fd119, %fd120;
	ld.shared.f64 	%fd122, [_ZZN3cub18CUB_300001_SM_10006detail6reduce28DeviceReduceSingleTileKernelINS2_10policy_hubIdy11add_functorIdEE10Policy1000EPdS9_iS6_ddN4cuda3std3__410__identityEEEvT0_T1_T2_T3_T4_T6_E12temp_storage+64];
	add.f64 	%fd354, %fd121, %fd122;
$L__BB20_72:
	mov.u32 	%r444, %tid.x;
	setp.ne.s32 	%p95, %r444, 0;
	@%p95 bra 	$L__BB20_74;
	add.f64 	%fd327, %fd58, %fd354;
	st.global.f64 	[%rd1], %fd327;
$L__BB20_74:
	ret;

}
	// .globl	_ZN3cub18CUB_300001_SM_10006detail6reduce28DeviceReduceSingleTileKernelINS2_10policy_hubIdj11max_functorIdEE10Policy1000EN6thrust24THRUST_300001_SM_1000_NS6detail15normal_iteratorINSA_10device_ptrIdEEEEPdjS6_dd11abs_functorIdEEEvT0_T1_T2_T3_T4_T6_
.visible .entry _ZN3cub18CUB_300001_SM_10006detail6reduce28DeviceReduceSingleTileKernelINS2_10policy_hubIdj11max_functorIdEE10Policy1000EN6thrust24THRUST_300001_SM_1000_NS6detail15normal_iteratorINSA_10device_ptrIdEEEEPdjS6_dd11abs_functorIdEEEvT0_T1_T2_T3_T4_T6_(
	.param .align 8 .b8 _ZN3cub18CUB_300001_SM_10006detail6reduce28DeviceReduceSingleTileKernelINS2_10policy_hubIdj11max_functorIdEE10Policy1000EN6thrust24THRUST_300001_SM_1000_NS6detail15normal_iteratorINSA_10device_ptrIdEEEEPdjS6_dd11abs_functorIdEEEvT0_T1_T2_T3_T4_T6__param_0[8],
	.param .u64 .ptr .align 1 _ZN3cub18CUB_300001_SM_10006detail6reduce28DeviceReduceSingleTileKernelINS2_10policy_hubIdj11max_functorIdEE10Policy1000EN6thrust24THRUST_300001_SM_1000_NS6detail15normal_iteratorINSA_10device_ptrIdEEEEPdjS6_dd11abs_functorIdEEEvT0_T1_T2_T3_T4_T6__param_1,
	.param .u32 _ZN3cub18CUB_300001_SM_10006detail6reduce28DeviceReduceSingleTileKernelINS2_10policy_hubIdj11max_functorIdEE10Policy1000EN6thrust24THRUST_300001_SM_1000_NS6detail15normal_iteratorINSA_10device_ptrIdEEEEPdjS6_dd11abs_functorIdEEEvT0_T1_T2_T3_T4_T6__param_2,
	.param .align 1 .b8 _ZN3cub18CUB_300001_SM_10006detail6reduce28DeviceReduceSingleTileKernelINS2_10policy_hubIdj11max_functorIdEE10Policy1000EN6thrust24THRUST_300001_SM_1000_NS6detail15normal_iteratorINSA_10device_ptrIdEEEEPdjS6_dd11abs_functorIdEEEvT0_T1_T2_T3_T4_T6__param_3[1],
	.param .f64 _ZN3cub18CUB_300001_SM_10006detail6reduce28DeviceReduceSingleTileKernelINS2_10policy_hubIdj11max_functorIdEE10Policy1000EN6thrust24THRUST_300001_SM_1000_NS6detail15normal_iteratorINSA_10device_ptrIdEEEEPdjS6_dd11abs_functorIdEEEvT0_T1_T2_T3_T4_T6__param_4,
	.param .align 1 .b8 _ZN3cub18CUB_300001_SM_10006detail6reduce28DeviceReduceSingleTileKernelINS2_10policy_hubIdj11max_functorIdEE10Policy1000EN6thrust24THRUST_300001_SM_1000_NS6detail15normal_iteratorINSA_10device_ptrIdEEEEPdjS6_dd11abs_functorIdEEEvT0_T1_T2_T3_T4_T6__param_5[1]
)
.maxntid 256
.minnctapersm 1
{
	.reg .pred 	%p<244>;
	.reg .b32 	%r<286>;
	.reg .b64 	%rd<114>;
	.reg .b64 	%fd<459>;
	// demoted variable
	.shared .align 8 .b8 _ZZN3cub18CUB_300001_SM_10006detail6reduce28DeviceReduceSingleTileKernelINS2_10policy_hubIdj11max_functorIdEE10Policy1000EN6thrust24THRUST_300001_SM_1000_NS6detail15normal_iteratorINSA_10device_ptrIdEEEEPdjS6_dd11abs_functorIdEEEvT0_T1_T2_T3_T4_T6_E12temp_storage[80];
	ld.param.u64 	%rd9, [_ZN3cub18CUB_300001_SM_10006detail6reduce28DeviceReduceSingleTileKernelINS2_10policy_hubIdj11max_functorIdEE10Policy1000EN6thrust24THRUST_300001_SM_1000_NS6detail15normal_iteratorINSA_10device_ptrIdEEEEPdjS6_dd11abs_functorIdEEEvT0_T1_T2_T3_T4_T6__param_0];
	ld.param.u64 	%rd10, [_ZN3cub18CUB_300001_SM_10006detail6reduce28DeviceReduceSingleTileKernelINS2_10policy_hubIdj11max_functorIdEE10Policy1000EN6thrust24THRUST_300001_SM_1000_NS6detail15normal_iteratorINSA_10device_ptrIdEEEEPdjS6_dd11abs_functorIdEEEvT0_T1_T2_T3_T4_T6__param_1];
	ld.param.u32 	%r51, [_ZN3cub18CUB_300001_SM_10006detail6reduce28DeviceReduceSingleTileKernelINS2_10policy_hubIdj11max_functorIdEE10Policy1000EN6thrust24THRUST_300001_SM_1000_NS6detail15normal_iteratorINSA_10device_ptrIdEEEEPdjS6_dd11abs_functorIdEEEvT0_T1_T2_T3_T4_T6__param_2];
	ld.param.f64 	%fd42, [_ZN3cub18CUB_300001_SM_10006detail6reduce28DeviceReduceSingleTileKernelINS2_10policy_hubIdj11max_functorIdEE10Policy1000EN6thrust24THRUST_300001_SM_1000_NS6detail15normal_iteratorINSA_10device_ptrIdEEEEPdjS6_dd11abs_functorIdEEEvT0_T1_T2_T3_T4_T6__param_4];
	cvta.to.global.u64 	%rd1, %rd10;
	setp.ne.s32 	%p1, %r51, 0;
	@%p1 bra 	$L__BB21_3;
	mov.u32 	%r268, %tid.x;
	setp.ne.s32 	%p243, %r268, 0;
	@%p243 bra 	$L__BB21_52;
	st.global.f64 	[%rd1], %fd42;
	bra.uni 	$L__BB21_52;
$L__BB21_3:
	cvta.to.global.u64 	%rd2, %rd9;
	setp.gt.u32 	%p2, %r51, 2047;
	@%p2 bra 	$L__BB21_28;
	mov.u32 	%r1, %tid.x;
	setp.ge.u32 	%p125, %r1, %r51;
	mov.f64 	%fd446, 0d0000000000000000;
	mov.u32 	%r272, %r1;
	@%p125 bra 	$L__BB21_6;
	mul.wide.u32 	%rd83, %r1, 8;
	add.s64 	%rd84, %rd2, %rd83;
	ld.global.f64 	%fd246, [%rd84];
	neg.f64 	%fd247, %fd246;
	setp.lt.f64 	%p126, %fd246, 0d0000000000000000;
	selp.f64 	%fd446, %fd247, %fd246, %p126;
	add.s32 	%r272, %r1, 256;
$L__BB21_6:
	setp.ge.u32 	%p127, %r272, %r51;
	@%p127 bra 	$L__BB21_19;
	not.b32 	%r145, %r272;
	add.s32 	%r146, %r51, %r145;
	shr.u32 	%r147, %r146, 8;
	add.s32 	%r4, %r147, 1;
	and.b32  	%r5, %r4, 15;
	setp.lt.u32 	%p128, %r146, 3840;
	@%p128 bra 	$L__BB21_10;
	and.b32  	%r148, %r4, 33554416;
	neg.s32 	%r270, %r148;
	mul.wide.u32 	%rd85, %r272, 8;
	add.s64 	%rd86, %rd85, %rd2;
	add.s64 	%rd112, %rd86, 16384;
$L__BB21_9:
	.pragma "nounroll";
	ld.global.f64 	%fd249, [%rd112+-16384];
	neg.f64 	%fd250, %fd249;
	setp.lt.f64 	%p129, %fd249, 0d0000000000000000;
	selp.f64 	%fd251, %fd250, %fd249, %p129;
	setp.lt.f64 	%p130, %fd446, %fd251;
	selp.f64 	%fd252, %fd251, %fd446, %p130;
	ld.global.f64 	%fd253, [%rd112+-14336];
	neg.f64 	%fd254, %fd253;
	setp.lt.f64 	%p131, %fd253, 0d0000000000000000;
	selp.f64 	%fd255, %fd254, %fd253, %p131;
	setp.lt.f64 	%p132, %fd252, %fd255;
	selp.f64 	%fd256, %fd255, %fd252, %p132;
	ld.global.f64 	%fd257, [%rd112+-12288];
	neg.f64 	%fd258, %fd257;
	setp.lt.f64 	%p133, %fd257, 0d0000000000000000;
	selp.f64 	%fd259, %fd258, %fd257, %p133;
	setp.lt.f64 	%p134, %fd256, %fd259;
	selp.f64 	%fd260, %fd259, %fd256, %p134;
	ld.global.f64 	%fd261, [%rd112+-10240];
	neg.f64 	%fd262, %fd261;
	setp.lt.f64 	%p135, %fd261, 0d0000000000000000;
	selp.f64 	%fd263, %fd262, %fd261, %p135;
	setp.lt.f64 	%p136, %fd260, %fd263;
	selp.f64 	%fd264, %fd263, %fd260, %p136;
	ld.global.f64 	%fd265, [%rd112+-8192];
	neg.f64 	%fd266, %fd265;
	setp.lt.f64 	%p137, %fd265, 0d0000000000000000;
	selp.f64 	%fd267, %fd266, %fd265, %p137;
	setp.lt.f64 	%p138, %fd264, %fd267;
	selp.f64 	%fd268, %fd267, %fd264, %p138;
	ld.global.f64 	%fd269, [%rd112+-6144];
	neg.f64 	%fd270, %fd269;
	setp.lt.f64 	%p139, %fd269, 0d0000000000000000;
	selp.f64 	%fd271, %fd270, %fd269, %p139;
	setp.lt.f64 	%p140, %fd268, %fd271;
	selp.f64 	%fd272, %fd271, %fd268, %p140;
	ld.global.f64 	%fd273, [%rd112+-4096];
	neg.f64 	%fd274, %fd273;
	setp.lt.f64 	%p141, %fd273, 0d0000000000000000;
	selp.f64 	%fd275, %fd274, %fd273, %p141;
	setp.lt.f64 	%p142, %fd272, %fd275;
	selp.f64 	%fd276, %fd275, %fd272, %p142;
	ld.global.f64 	%fd277, [%rd112+-2048];
	neg.f64 	%fd278, %fd277;
	setp.lt.f64 	%p143, %fd277, 0d0000000000000000;
	selp.f64 	%fd279, %fd278, %fd277, %p143;
	setp.lt.f64 	%p144, %fd276, %fd279;
	selp.f64 	%fd280, %fd279, %fd276, %p144;
	ld.global.f64 	%fd281, [%rd112];
	neg.f64 	%fd282, %fd281;
	setp.lt.f64 	%p145, %fd281, 0d0000000000000000;
	selp.f64 	%fd283, %fd282, %fd281, %p145;
	setp.lt.f64 	%p146, %fd280, %fd283;
	selp.f64 	%fd284, %fd283, %fd280, %p146;
	ld.global.f64 	%fd285, [%rd112+2048];
	neg.f64 	%fd286, %fd285;
	setp.lt.f64 	%p147, %fd285, 0d0000000000000000;
	selp.f64 	%fd287, %fd286, %fd285, %p147;
	setp.lt.f64 	%p148, %fd284, %fd287;
	selp.f64 	%fd288, %fd287, %fd284, %p148;
	ld.global.f64 	%fd289, [%rd112+4096];
	neg.f64 	%fd290, %fd289;
	setp.lt.f64 	%p149, %fd289, 0d0000000000000000;
	selp.f64 	%fd291, %fd290, %fd289, %p149;
	setp.lt.f64 	%p150, %fd288, %fd291;
	selp.f64 	%fd292, %fd291, %fd288, %p150;
	ld.global.f64 	%fd293, [%rd112+6144];
	neg.f64 	%fd294, %fd293;
	setp.lt.f64 	%p151, %fd293, 0d0000000000000000;
	selp.f64 	%fd295, %fd294, %fd293, %p151;
	setp.lt.f64 	%p152, %fd292, %fd295;
	selp.f64 	%fd296, %fd295, %fd292, %p152;
	ld.global.f64 	%fd297, [%rd112+8192];
	neg.f64 	%fd298, %fd297;
	setp.lt.f64 	%p153, %fd297, 0d0000000000000000;
	selp.f64 	%fd299, %fd298, %fd297, %p153;
	setp.lt.f64 	%p154, %fd296, %fd299;
	selp.f64 	%fd300, %fd299, %fd296, %p154;
	ld.global.f64 	%fd301, [%rd112+10240];
	neg.f64 	%fd302, %fd301;
	setp.lt.f64 	%p155, %fd301, 0d0000000000000000;
	selp.f64 	%fd303, %fd302, %fd301, %p155;
	setp.lt.f64 	%p156, %fd300, %fd303;
	selp.f64 	%fd304, %fd303, %fd300, %p156;
	ld.global.f64 	%fd305, [%rd112+12288];
	neg.f64 	%fd306, %fd305;
	setp.lt.f64 	%p157, %fd305, 0d0000000000000000;
	selp.f64 	%fd307, %fd306, %fd305, %p157;
	setp.lt.f64 	%p158, %fd304, %fd307;
	selp.f64 	%fd308, %fd307, %fd304, %p158;
	ld.global.f64 	%fd309, [%rd112+14336];
	neg.f64 	%fd310, %fd309;
	setp.lt.f64 	%p159, %fd309, 0d0000000000000000;
	selp.f64 	%fd311, %fd310, %fd309, %p159;
	setp.lt.f64 	%p160, %fd308, %fd311;
	selp.f64 	%fd446, %fd311, %fd308, %p160;
	add.s32 	%r272, %r272, 4096;
	add.s32 	%r270, %r270, 16;
	add.s64 	%rd112, %rd112, 32768;
	setp.ne.s32 	%p161, %r270, 0;
	@%p161 bra 	$L__BB21_9;
$L__BB21_10:
	setp.eq.s32 	%p162, %r5, 0;
	@%p162 bra 	$L__BB21_19;
	and.b32  	%r12, %r4, 7;
	setp.lt.u32 	%p163, %r5, 8;
	@%p163 bra 	$L__BB21_13;
	mul.wide.u32 	%rd87, %r272, 8;
	add.s64 	%rd88, %rd2, %rd87;
	ld.global.f64 	%fd313, [%rd88];
	neg.f64 	%fd314, %fd313;
	setp.lt.f64 	%p164, %fd313, 0d0000000000000000;
	selp.f64 	%fd315, %fd314, %fd313, %p164;
	setp.lt.f64 	%p165, %fd446, %fd315;
	selp.f64 	%fd316, %fd315, %fd446, %p165;
	ld.global.f64 	%fd317, [%rd88+2048];
	neg.f64 	%fd318, %fd317;
	setp.lt.f64 	%p166, %fd317, 0d0000000000000000;
	selp.f64 	%fd319, %fd318, %fd317, %p166;
	setp.lt.f64 	%p167, %fd316, %fd319;
	selp.f64 	%fd320, %fd319, %fd316, %p167;
	ld.global.f64 	%fd321, [%rd88+4096];
	neg.f64 	%fd322, %fd321;
	setp.lt.f64 	%p168, %fd321, 0d0000000000000000;
	selp.f64 	%fd323, %fd322, %fd321, %p168;
	setp.lt.f64 	%p169, %fd320, %fd323;
	selp.f64 	%fd324, %fd323, %fd320, %p169;
	ld.global.f64 	%fd325, [%rd88+6144];
	neg.f64 	%fd326, %fd325;
	setp.lt.f64 	%p170, %fd325, 0d0000000000000000;
	selp.f64 	%fd327, %fd326, %fd325, %p170;
	setp.lt.f64 	%p171, %fd324, %fd327;
	selp.f64 	%fd328, %fd327, %fd324, %p171;
	ld.global.f64 	%fd329, [%rd88+8192];
	neg.f64 	%fd330, %fd329;
	setp.lt.f64 	%p172, %fd329, 0d0000000000000000;
	selp.f64 	%fd331, %fd330, %fd329, %p172;
	setp.lt.f64 	%p173, %fd328, %fd331;
	selp.f64 	%fd332, %fd331, %fd328, %p173;
	ld.global.f64 	%fd333, [%rd88+10240];
	neg.f64 	%fd334, %fd333;
	setp.lt.f64 	%p174, %fd333, 0d0000000000000000;
	selp.f64 	%fd335, %fd334, %fd333, %p174;
	setp.lt.f64 	%p175, %fd332, %fd335;
	selp.f64 	%fd336, %fd335, %fd332, %p175;
	ld.global.f64 	%fd337, [%rd88+12288];
	neg.f64 	%fd338, %fd337;
	setp.lt.f64 	%p176, %fd337, 0d0000000000000000;
	selp.f64 	%fd339, %fd338, %fd337, %p176;
	setp.lt.f64 	%p177, %fd336, %fd339;
	selp.f64 	%fd340, %fd339, %fd336, %p177;
	ld.global.f64 	%fd341, [%rd88+14336];
	neg.f64 	%fd342, %fd341;
	setp.lt.f64 	%p178, %fd341, 0d0000000000000000;
	selp.f64 	%fd343, %fd342, %fd341, %p178;
	setp.lt.f64 	%p179, %fd340, %fd343;
	selp.f64 	%fd446, %fd343, %fd340, %p179;
	add.s32 	%r272, %r272, 2048;
$L__BB21_13:
	setp.eq.s32 	%p180, %r12, 0;
	@%p180 bra 	$L__BB21_19;
	and.b32  	%r15, %r4, 3;
	setp.lt.u32 	%p181, %r12, 4;
	@%p181 bra 	$L__BB21_16;
	mul.wide.u32 	%rd89, %r272, 8;
	add.s64 	%rd90, %rd2, %rd89;
	ld.global.f64 	%fd345, [%rd90];
	neg.f64 	%fd346, %fd345;
	setp.lt.f64 	%p182, %fd345, 0d0000000000000000;
	selp.f64 	%fd347, %fd346, %fd345, %p182;
	setp.lt.f64 	%p183, %fd446, %fd347;
	selp.f64 	%fd348, %fd347, %fd446, %p183;
	ld.global.f64 	%fd349, [%rd90+2048];
	neg.f64 	%fd350, %fd349;
	setp.lt.f64 	%p184, %fd349, 0d0000000000000000;
	selp.f64 	%fd351, %fd350, %fd349, %p184;
	setp.lt.f64 	%p185, %fd348, %fd351;
	selp.f64 	%fd352, %fd351, %fd348, %p185;
	ld.global.f64 	%fd353, [%rd90+4096];
	neg.f64 	%fd354, %fd353;
	setp.lt.f64 	%p186, %fd353, 0d0000000000000000;
	selp.f64 	%fd355, %fd354, %fd353, %p186;
	setp.lt.f64 	%p187, %fd352, %fd355;
	selp.f64 	%fd356, %fd355, %fd352, %p187;
	ld.global.f64 	%fd357, [%rd90+6144];
	neg.f64 	%fd358, %fd357;
	setp.lt.f64 	%p188, %fd357, 0d0000000000000000;
	selp.f64 	%fd359, %fd358, %fd357, %p188;
	setp.lt.f64 	%p189, %fd356, %fd359;
	selp.f64 	%fd446, %fd359, %fd356, %p189;
	add.s32 	%r272, %r272, 1024;
$L__BB21_16:
	setp.eq.s32 	%p190, %r15, 0;
	@%p190 bra 	$L__BB21_19;
	mul.wide.u32 	%rd91, %r272, 8;
	add.s64 	%rd113, %rd2, %rd91;
	neg.s32 	%r275, %r15;
$L__BB21_18:
	.pragma "nounroll";
	ld.global.f64 	%fd360, [%rd113];
	neg.f64 	%fd361, %fd360;
	setp.lt.f64 	%p191, %fd360, 0d0000000000000000;
	selp.f64 	%fd362, %fd361, %fd360, %p191;
	setp.lt.f64 	%p192, %fd446, %fd362;
	selp.f64 	%fd446, %fd362, %fd446, %p192;
	add.s64 	%rd113, %rd113, 2048;
	add.s32 	%r275, %r275, 1;
	setp.ne.s32 	%p193, %r275, 0;
	@%p193 bra 	$L__BB21_18;
$L__BB21_19:
	setp.lt.u32 	%p194, %r51, 256;
	@%p194 bra 	$L__BB21_24;
	// begin inline asm
	mov.u32 %r212, %laneid;
	// end inline asm
	mov.b64 	%rd102, %fd446;
	mov.b64 	{%r214, %r219}, %rd102;
	mov.b32 	%r220, 1;
	mov.b32 	%r261, 31;
	mov.b32 	%r262, -1;
	// begin inline asm
	shfl.sync.down.b32 %r213, %r214, %r220, %r261, %r262;
	// end inline asm
	// begin inline asm
	shfl.sync.down.b32 %r218, %r219, %r220, %r261, %r262;
	// end inline asm
	mov.b64 	%rd103, {%r213, %r218};
	mov.b64 	%fd410, %rd103;
	setp.gt.s32 	%p222, %r212, 30;
	setp.lt.f64 	%p223, %fd446, %fd410;
	selp.f64 	%fd411, %fd410, %fd446, %p223;
	selp.f64 	%fd412, %fd446, %fd411, %p222;
	mov.b64 	%rd104, %fd412;
	mov.b64 	{%r224, %r229}, %rd104;
	mov.b32 	%r230, 2;
	// begin inline asm
	shfl.sync.down.b32 %r223, %r224, %r230, %r261, %r262;
	// end inline asm
	// begin inline asm
	shfl.sync.down.b32 %r228, %r229, %r230, %r261, %r262;
	// end inline asm
	mov.b64 	%rd105, {%r223, %r228};
	mov.b64 	%fd413, %rd105;
	setp.gt.s32 	%p224, %r212, 29;
	setp.lt.f64 	%p225, %fd412, %fd413;
	selp.f64 	%fd414, %fd413, %fd412, %p225;
	selp.f64 	%fd415, %fd412, %fd414, %p224;
	mov.b64 	%rd106, %fd415;
	mov.b64 	{%r234, %r239}, %rd106;
	mov.b32 	%r240, 4;
	// begin inline asm
	shfl.sync.down.b32 %r233, %r234, %r240, %r261, %r262;
	// end inline asm
	// begin inline asm
	shfl.sync.down.b32 %r238, %r239, %r240, %r261, %r262;
	// end inline asm
	mov.b64 	%rd107, {%r233, %r238};
	mov.b64 	%fd416, %rd107;
	setp.gt.s32 	%p226, %r212, 27;
	setp.lt.f64 	%p227, %fd415, %fd416;
	selp.f64 	%fd417, %fd416, %fd415, %p227;
	selp.f64 	%fd418, %fd415, %fd417, %p226;
	mov.b64 	%rd108, %fd418;
	mov.b64 	{%r244, %r249}, %rd108;
	mov.b32 	%r250, 8;
	// begin inline asm
	shfl.sync.down.b32 %r243, %r244, %r250, %r261, %r262;
	// end inline asm
	// begin inline asm
	shfl.sync.down.b32 %r248, %r249, %r250, %r261, %r262;
	// end inline asm
	mov.b64 	%rd109, {%r243, %r248};
	mov.b64 	%fd419, %rd109;
	setp.gt.s32 	%p228, %r212, 23;
	setp.lt.f64 	%p229, %fd418, %fd419;
	selp.f64 	%fd420, %fd419, %fd418, %p229;
	selp.f64 	%fd421, %fd418, %fd420, %p228;
	mov.b64 	%rd110, %fd421;
	mov.b64 	{%r254, %r259}, %rd110;
	mov.b32 	%r260, 16;
	// begin inline asm
	shfl.sync.down.b32 %r253, %r254, %r260, %r261, %r262;
	// end inline asm
	// begin inline asm
	shfl.sync.down.b32 %r258, %r259, %r260, %r261, %r262;
	// end inline asm
	mov.b64 	%rd111, {%r253, %r258};
	mov.b64 	%fd422, %rd111;
	setp.gt.s32 	%p230, %r212, 15;
	setp.lt.f64 	%p231, %fd421, %fd422;
	selp.f64 	%fd16, %fd422, %fd421, %p231;
	selp.f64 	%fd458, %fd421, %fd16, %p230;
	setp.ne.s32 	%p232, %r212, 0;
	@%p232 bra 	$L__BB21_22;
	shr.u32 	%r263, %r1, 2;
	and.b32  	%r264, %r263, 248;
	mov.u32 	%r265, _ZZN3cub18CUB_300001_SM_10006detail6reduce28DeviceReduceSingleTileKernelINS2_10policy_hubIdj11max_functorIdEE10Policy1000EN6thrust24THRUST_300001_SM_1000_NS6detail15normal_iteratorINSA_10device_ptrIdEEEEPdjS6_dd11abs_functorIdEEEvT0_T1_T2_T3_T4_T6_E12temp_storage;
	add.s32 	%r266, %r265, %r264;
	st.shared.f64 	[%r266+8], %fd16;
$L__BB21_22:
	bar.sync 	0;
	setp.ne.s32 	%p233, %r1, 0;
	@%p233 bra 	$L__BB21_50;
	ld.shared.f64 	%fd423, [_ZZN3cub18CUB_300001_SM_10006detail6reduce28DeviceReduceSingleTileKernelINS2_10policy_hubIdj11max_functorIdEE10Policy1000EN6thrust24THRUST_300001_SM_1000_NS6detail15normal_iteratorINSA_10device_ptrIdEEEEPdjS6_dd11abs_functorIdEEEvT0_T1_T2_T3_T4_T6_E12temp_storage+16];
	setp.lt.f64 	%p234, %fd458, %fd423;
	selp.f64 	%fd424, %fd423, %fd458, %p234;
	ld.shared.f64 	%fd425, [_ZZN3cub18CUB_300001_SM_10006detail6reduce28DeviceReduceSingleTileKernelINS2_10policy_hubIdj11max_functorIdEE10Policy1000EN6thrust24THRUST_300001_SM_1000_NS6detail15normal_iteratorINSA_10device_ptrIdEEEEPdjS6_dd11abs_functorIdEEEvT0_T1_T2_T3_T4_T6_E12temp_storage+24];
	setp.lt.f64 	%p235, %fd424, %fd425;
	selp.f64 	%fd426, %fd425, %fd424, %p235;
	ld.shared.f64 	%fd427, [_ZZN3cub18CUB_300001_SM_10006detail6reduce28DeviceReduceSingleTileKernelINS2_10policy_hubIdj11max_functorIdEE10Policy1000EN6thrust24THRUST_300001_SM_1000_NS6detail15normal_iteratorINSA_10device_ptrIdEEEEPdjS6_dd11abs_functorIdEEEvT0_T1_T2_T3_T4_T6_E12temp_storage+32];
	setp.lt.f64 	%p236, %fd426, %fd427;
	selp.f64 	%fd428, %fd427, %fd426, %p236;
	ld.shared.f64 	%fd429, [_ZZN3cub18CUB_300001_SM_10006detail6reduce28DeviceReduceSingleTileKernelINS2_10policy_hubIdj11max_functorIdEE10Policy1000EN6thrust24THRUST_300001_SM_1000_NS6detail15normal_iteratorINSA_10device_ptrIdEEEEPdjS6_dd11abs_functorIdEEEvT0_T1_T2_T3_T4_T6_E12temp_storage+40];
	setp.lt.f64 	%p237, %fd428, %fd429;
	selp.f64 	%fd430, %fd429, %fd428, %p237;
	ld.shared.f64 	%fd431, [_ZZN3cub18CUB_300001_SM_10006detail6reduce28DeviceReduceSingleTileKernelINS2_10policy_hubIdj11max_functorIdEE10Policy1000EN6thrust24THRUST_300001_SM_1000_NS6detail15normal_iteratorINSA_10device_ptrIdEEEEPdjS6_dd11abs_functorIdEEEvT0_T1_T2_T3_T4_T6_E12temp_storage+48];
	setp.lt.f64 	%p238, %fd430, %fd431;
	selp.f64 	%fd432, %fd431, %fd430, %p238;
	ld.shared.f64 	%fd433, [_ZZN3cub18CUB_300001_SM_10006detail6reduce28DeviceReduceSingleTileKernelINS2_10policy_hubIdj11max_functorIdEE10Policy1000EN6thrust24THRUST_300001_SM_1000_NS6detail15normal_iteratorINSA_10device_ptrIdEEEEPdjS6_dd11abs_functorIdEEEvT0_T1_T2_T3_T4_T6_E12temp_storage+56];
	setp.lt.f64 	%p239, %fd432, %fd433;
	selp.f64 	%fd434, %fd433, %fd432, %p239;
	ld.shared.f64 	%fd435, [_ZZN3cub18CUB_300001_SM_10006detail6reduce28DeviceReduceSingleTileKernelINS2_10policy_hubIdj11max_functorIdEE10Policy1000EN6thrust24THRUST_300001_SM_1000_NS6detail15normal_iteratorINSA_10device_ptrIdEEEEPdjS6_dd11abs_functorIdEEEvT0_T1_T2_T3_T4_T6_E12temp_storage+64];
	setp.lt.f64 	%p240, %fd434, %fd435;
	selp.f64 	%fd458, %fd435, %fd434, %p240;
	bra.uni 	$L__BB21_50;
$L__BB21_24:
	// begin inline asm
	mov.u32 %r149, %laneid;
	// end inline asm
	and.b32  	%r200, %r1, 992;
	add.s32 	%r201, %r200, 32;
	setp.gt.u32 	%p195, %r201, %r51;
	not.b32 	%r202, %r200;
	add.s32 	%r203, %r51, %r202;
	selp.b32 	%r198, %r203, 31, %p195;
	mov.b64 	%rd92, %fd446;
	mov.b64 	{%r151, %r156}, %rd92;
	mov.b32 	%r157, 1;
	mov.b32 	%r199, -1;
	// begin inline asm
	shfl.sync.down.b32 %r150, %r151, %r157, %r198, %r199;
	// end inline asm
	// begin inline asm
	shfl.sync.down.b32 %r155, %r156, %r157, %r198, %r199;
	// end inline asm
	mov.b64 	%rd93, {%r150, %r155};
	mov.b64 	%fd363, %rd93;
	setp.lt.s32 	%p196, %r149, %r198;
	setp.lt.f64 	%p197, %fd446, %fd363;
	selp.f64 	%fd364, %fd363, %fd446, %p197;
	selp.f64 	%fd365, %fd364, %fd446, %p196;
	mov.b64 	%rd94, %fd365;
	mov.b64 	{%r161, %r166}, %rd94;
	mov.b32 	%r167, 2;
	// begin inline asm
	shfl.sync.down.b32 %r160, %r161, %r167, %r198, %r199;
	// end inline asm
	// begin inline asm
	shfl.sync.down.b32 %r165, %r166, %r167, %r198, %r199;
	// end inline asm
	mov.b64 	%rd95, {%r160, %r165};
	mov.b64 	%fd366, %rd95;
	add.s32 	%r204, %r149, 2;
	setp.gt.s32 	%p198, %r204, %r198;
	setp.lt.f64 	%p199, %fd365, %fd366;
	selp.f64 	%fd367, %fd366, %fd365, %p199;
	selp.f64 	%fd368, %fd365, %fd367, %p198;
	mov.b64 	%rd96, %fd368;
	mov.b64 	{%r171, %r176}, %rd96;
	mov.b32 	%r177, 4;
	// begin inline asm
	shfl.sync.down.b32 %r170, %r171, %r177, %r198, %r199;
	// end inline asm
	// begin inline asm
	shfl.sync.down.b32 %r175, %r176, %r177, %r198, %r199;
	// end inline asm
	mov.b64 	%rd97, {%r170, %r175};
	mov.b64 	%fd369, %rd97;
	add.s32 	%r205, %r149, 4;
	setp.gt.s32 	%p200, %r205, %r198;
	setp.lt.f64 	%p201, %fd368, %fd369;
	selp.f64 	%fd370, %fd369, %fd368, %p201;
	selp.f64 	%fd371, %fd368, %fd370, %p200;
	mov.b64 	%rd98, %fd371;
	mov.b64 	{%r181, %r186}, %rd98;
	mov.b32 	%r187, 8;
	// begin inline asm
	shfl.sync.down.b32 %r180, %r181, %r187, %r198, %r199;
	// end inline asm
	// begin inline asm
	shfl.sync.down.b32 %r185, %r186, %r187, %r198, %r199;
	// end inline asm
	mov.b64 	%rd99, {%r180, %r185};
	mov.b64 	%fd372, %rd99;
	add.s32 	%r206, %r149, 8;
	setp.gt.s32 	%p202, %r206, %r198;
	setp.lt.f64 	%p203, %fd371, %fd372;
	selp.f64 	%fd373, %fd372, %fd371, %p203;
	selp.f64 	%fd374, %fd371, %fd373, %p202;
	mov.b64 	%rd100, %fd374;
	mov.b64 	{%r191, %r196}, %rd100;
	mov.b32 	%r197, 16;
	// begin inline asm
	shfl.sync.down.b32 %r190, %r191, %r197, %r198, %r199;
	// end inline asm
	// begin inline asm
	shfl.sync.down.b32 %r195, %r196, %r197, %r198, %r199;
	// end inline asm
	mov.b64 	%rd101, {%r190, %r195};
	mov.b64 	%fd375, %rd101;
	add.s32 	%r207, %r149, 16;
	setp.gt.s32 	%p204, %r207, %r198;
	setp.lt.f64 	%p205, %fd374, %fd375;
	selp.f64 	%fd376, %fd375, %fd374, %p205;
	selp.f64 	%fd458, %fd374, %fd376, %p204;
	setp.ne.s32 	%p206, %r149, 0;
	@%p206 bra 	$L__BB21_26;
	shr.u32 	%r208, %r1, 2;
	and.b32  	%r209, %r208, 248;
	mov.u32 	%r210, _ZZN3cub18CUB_300001_SM_10006detail6reduce28DeviceReduceSingleTileKernelINS2_10policy_hubIdj11max_functorIdEE10Policy1000EN6thrust24THRUST_300001_SM_1000_NS6detail15normal_iteratorINSA_10device_ptrIdEEEEPdjS6_dd11abs_functorIdEEEvT0_T1_T2_T3_T4_T6_E12temp_storage;
	add.s32 	%r211, %r210, %r209;
	st.shared.f64 	[%r211+8], %fd458;
$L__BB21_26:
	bar.sync 	0;
	setp.ne.s32 	%p207, %r1, 0;
	@%p207 bra 	$L__BB21_50;
	setp.gt.u32 	%p208, %r51, 32;
	ld.shared.f64 	%fd377, [_ZZN3cub18CUB_300001_SM_10006detail6reduce28DeviceReduceSingleTileKernelINS2_10policy_hubIdj11max_functorIdEE10Policy1000EN6thrust24THRUST_300001_SM_1000_NS6detail15normal_iteratorINSA_10device_ptrIdEEEEPdjS6_dd11abs_functorIdEEEvT0_T1_T2_T3_T4_T6_E12temp_storage+16];
	setp.lt.f64 	%p209, %fd458, %fd377;
	selp.f64 	%fd379, %fd377, %fd458, %p209;
	selp.f64 	%fd380, %fd379, %fd458, %p208;
	setp.gt.u32 	%p210, %r51, 64;
	ld.shared.f64 	%fd382, [_ZZN3cub18CUB_300001_SM_10006detail6reduce28DeviceReduceSingleTileKernelINS2_10policy_hubIdj11max_functorIdEE10Policy1000EN6thrust24THRUST_300001_SM_1000_NS6detail15normal_iteratorINSA_10device_ptrIdEEEEPdjS6_dd11abs_functorIdEEEvT0_T1_T2_T3_T4_T6_E12temp_storage+24];
	setp.lt.f64 	%p211, %fd380, %fd382;
	selp.f64 	%fd384, %fd382, %fd380, %p211;
	selp.f64 	%fd385, %fd384, %fd380, %p210;
	setp.gt.u32 	%p212, %r51, 96;
	ld.shared.f64 	%fd387, [_ZZN3cub18CUB_300001_SM_10006detail6reduce28DeviceReduceSingleTileKernelINS2_10policy_hubIdj11max_functorIdEE10Policy1000EN6thrust24THRUST_300001_SM_1000_NS6detail15normal_iteratorINSA_10device_ptrIdEEEEPdjS6_dd11abs_functorIdEEEvT0_T1_T2_T3_T4_T6_E12temp_storage+32];
	setp.lt.f64 	%p213, %fd385, %fd387;
	selp.f64 	%fd389, %fd387, %fd385, %p213;
	selp.f64 	%fd390, %fd389, %fd385, %p212;
	setp.gt.u32 	%p214, %r51, 128;
	ld.shared.f64 	%fd392, [_ZZN3cub18CUB_300001_SM_10006detail6reduce28DeviceReduceSingleTileKernelINS2_10policy_hubIdj11max_functorIdEE10Policy1000EN6thrust24THRUST_300001_SM_1000_NS6detail15normal_iteratorINSA_10device_ptrIdEEEEPdjS6_dd11abs_functorIdEEEvT0_T1_T2_T3_T4_T6_E12temp_storage+40];
	setp.lt.f64 	%p215, %fd390, %fd392;
	selp.f64 	%fd394, %fd392, %fd390, %p215;
	selp.f64 	%fd395, %fd394, %fd390, %p214;
	setp.gt.u32 	%p216, %r51, 160;
	ld.shared.f64 	%fd397, [_ZZN3cub18CUB_300001_SM_10006detail6reduce28DeviceReduceSingleTileKernelINS2_10policy_hubIdj11max_functorIdEE10Policy1000EN6thrust24THRUST_300001_SM_1000_NS6detail15normal_iteratorINSA_10device_ptrIdEEEEPdjS6_dd11abs_functorIdEEEvT0_T1_T2_T3_T4_T6_E12temp_storage+48];
	setp.lt.f64 	%p217, %fd395, %fd397;
	selp.f64 	%fd399, %fd397, %fd395, %p217;
	selp.f64 	%fd400, %fd399, %fd395, %p216;
	setp.gt.u32 	%p218, %r51, 192;
	ld.shared.f64 	%fd402, [_ZZN3cub18CUB_300001_SM_10006detail6reduce28DeviceReduceSingleTileKernelINS2_10policy_hubIdj11max_functorIdEE10Policy1000EN6thrust24THRUST_300001_SM_1000_NS6detail15normal_iteratorINSA_10device_ptrIdEEEEPdjS6_dd11abs_functorIdEEEvT0_T1_T2_T3_T4_T6_E12temp_storage+56];
	setp.lt.f64 	%p219, %fd400, %fd402;
	selp.f64 	%fd404, %fd402, %fd400, %p219;
	selp.f64 	%fd405, %fd404, %fd400, %p218;
	setp.gt.u32 	%p220, %r51, 224;
	ld.shared.f64 	%fd407, [_ZZN3cub18CUB_300001_SM_10006detail6reduce28DeviceReduceSingleTileKernelINS2_10policy_hubIdj11max_functorIdEE10Policy1000EN6thrust24THRUST_300001_SM_1000_NS6detail15normal_iteratorINSA_10device_ptrIdEEEEPdjS6_dd11abs_functorIdEEEvT0_T1_T2_T3_T4_T6_E12temp_storage+64];
	setp.lt.f64 	%p221, %fd405, %fd407;
	selp.f64 	%fd409, %fd407, %fd405, %p221;
	selp.f64 	%fd458, %fd409, %fd405, %p220;
	bra.uni 	$L__BB21_50;
$L__BB21_28:
	mov.u32 	%r21, %tid.x;
	mul.wide.u32 	%rd11, %r21, 8;
	add.s64 	%rd12, %rd2, %rd11;
	ld.global.f64 	%fd43, [%rd12];
	neg.f64 	%fd44, %fd43;
	setp.lt.f64 	%p3, %fd43, 0d0000000000000000;
	selp.f64 	%fd45, %fd44, %fd43, %p3;
	ld.global.f64 	%fd46, [%rd12+2048];
	neg.f64 	%fd47, %fd46;
	setp.lt.f64 	%p4, %fd46, 0d0000000000000000;
	selp.f64 	%fd48, %fd47, %fd46, %p4;
	ld.global.f64 	%fd49, [%rd12+4096];
	neg.f64 	%fd50, %fd49;
	setp.lt.f64 	%p5, %fd49, 0d0000000000000000;
	selp.f64 	%fd51, %fd50, %fd49, %p5;
	ld.global.f64 	%fd52, [%rd12+6144];
	neg.f64 	%fd53, %fd52;
	setp.lt.f64 	%p6, %fd52, 0d0000000000000000;
	selp.f64 	%fd54, %fd53, %fd52, %p6;
	ld.global.f64 	%fd55, [%rd12+8192];
	neg.f64 	%fd56, %fd55;
	setp.lt.f64 	%p7, %fd55, 0d0000000000000000;
	selp.f64 	%fd57, %fd56, %fd55, %p7;
	ld.global.f64 	%fd58, [%rd12+10240];
	neg.f64 	%fd59, %fd58;
	setp.lt.f64 	%p8, %fd58, 0d0000000000000000;
	selp.f64 	%fd60, %fd59, %fd58, %p8;
	ld.global.f64 	%fd61, [%rd12+12288];
	neg.f64 	%fd62, %fd61;
	setp.lt.f64 	%p9, %fd61, 0d0000000000000000;
	selp.f64 	%fd63, %fd62, %fd61, %p9;
	ld.global.f64 	%fd64, [%rd12+14336];
	neg.f64 	%fd65, %fd64;
	setp.lt.f64 	%p10, %fd64, 0d0000000000000000;
	selp.f64 	%fd66, %fd65, %fd64, %p10;
	setp.lt.f64 	%p11, %fd45, %fd48;
	selp.f64 	%fd67, %fd48, %fd45, %p11;
	setp.lt.f64 	%p12, %fd67, %fd51;
	selp.f64 	%fd68, %fd51, %fd67, %p12;
	setp.lt.f64 	%p13, %fd68, %fd54;
	selp.f64 	%fd69, %fd54, %fd68, %p13;
	setp.lt.f64 	%p14, %fd69, %fd57;
	selp.f64 	%fd70, %fd57, %fd69, %p14;
	setp.lt.f64 	%p15, %fd70, %fd60;
	selp.f64 	%fd71, %fd60, %fd70, %p15;
	setp.lt.f64 	%p16, %fd71, %fd63;
	selp.f64 	%fd72, %fd63, %fd71, %p16;
	setp.lt.f64 	%p17, %fd72, %fd66;
	selp.f64 	%fd457, %fd66, %fd72, %p17;
	add.s32 	%r22, %r51, -2048;
	setp.lt.u32 	%p18, %r22, 2048;
	mov.b32 	%r277, 2048;
	@%p18 bra 	$L__BB21_32;
	mov.b32 	%r277, 2048;
$L__BB21_30:
	add.s32 	%r54, %r21, %r277;
	mul.wide.u32 	%rd13, %r54, 8;
	add.s64 	%rd14, %rd2, %rd13;
	ld.global.f64 	%fd73, [%rd14];
	neg.f64 	%fd74, %fd73;
	setp.lt.f64 	%p19, %fd73, 0d0000000000000000;
	selp.f64 	%fd75, %fd74, %fd73, %p19;
	ld.global.f64 	%fd76, [%rd14+2048];
	neg.f64 	%fd77, %fd76;
	setp.lt.f64 	%p20, %fd76, 0d0000000000000000;
	selp.f64 	%fd78, %fd77, %fd76, %p20;
	ld.global.f64 	%fd79, [%rd14+4096];
	neg.f64 	%fd80, %fd79;
	setp.lt.f64 	%p21, %fd79, 0d0000000000000000;
	selp.f64 	%fd81, %fd80, %fd79, %p21;
	ld.global.f64 	%fd82, [%rd14+6144];
	neg.f64 	%fd83, %fd82;
	setp.lt.f64 	%p22, %fd82, 0d0000000000000000;
	selp.f64 	%fd84, %fd83, %fd82, %p22;
	ld.global.f64 	%fd85, [%rd14+8192];
	neg.f64 	%fd86, %fd85;
	setp.lt.f64 	%p23, %fd85, 0d0000000000000000;
	selp.f64 	%fd87, %fd86, %fd85, %p23;
	ld.global.f64 	%fd88, [%rd14+10240];
	neg.f64 	%fd89, %fd88;
	setp.lt.f64 	%p24, %fd88, 0d0000000000000000;
	selp.f64 	%fd90, %fd89, %fd88, %p24;
	ld.global.f64 	%fd91, [%rd14+12288];
	neg.f64 	%fd92, %fd91;
	setp.lt.f64 	%p25, %fd91, 0d0000000000000000;
	selp.f64 	%fd93, %fd92, %fd91, %p25;
	ld.global.f64 	%fd94, [%rd14+14336];
	neg.f64 	%fd95, %fd94;
	setp.lt.f64 	%p26, %fd94, 0d0000000000000000;
	selp.f64 	%fd96, %fd95, %fd94, %p26;
	setp.lt.f64 	%p27, %fd457, %fd75;
	selp.f64 	%fd97, %fd75, %fd457, %p27;
	setp.lt.f64 	%p28, %fd97, %fd78;
	selp.f64 	%fd98, %fd78, %fd97, %p28;
	setp.lt.f64 	%p29, %fd98, %fd81;
	selp.f64 	%fd99, %fd81, %fd98, %p29;
	setp.lt.f64 	%p30, %fd99, %fd84;
	selp.f64 	%fd100, %fd84, %fd99, %p30;
	setp.lt.f64 	%p31, %fd100, %fd87;
	selp.f64 	%fd101, %fd87, %fd100, %p31;
	setp.lt.f64 	%p32, %fd101, %fd90;
	selp.f64 	%fd102, %fd90, %fd101, %p32;
	setp.lt.f64 	%p33, %fd102, %fd93;
	selp.f64 	%fd103, %fd93, %fd102, %p33;
	setp.lt.f64 	%p34, %fd103, %fd96;
	selp.f64 	%fd457, %fd96, %fd103, %p34;
	sub.s32 	%r55, %r51, %r277;
	setp.lt.u32 	%p35, %r55, 2048;
	@%p35 bra 	$L__BB21_46;
	add.s32 	%r277, %r277, 2048;
	setp.le.u32 	%p36, %r277, %r22;
	@%p36 bra 	$L__BB21_30;
$L__BB21_32:
	setp.le.u32 	%p37, %r51, %r277;
	sub.s32 	%r56, %r51, %r277;
	setp.ge.s32 	%p38, %r21, %r56;
	or.pred  	%p39, %p37, %p38;
	@%p39 bra 	$L__BB21_46;
	not.b32 	%r58, %r21;
	add.s32 	%r59, %r51, %r58;
	sub.s32 	%r60, %r59, %r277;
	shr.u32 	%r61, %r60, 8;
	add.s32 	%r26, %r61, 1;
	and.b32  	%r27, %r26, 15;
	setp.lt.u32 	%p40, %r60, 3840;
	mov.u32 	%r282, %r21;
	@%p40 bra 	$L__BB21_37;
	or.b32  	%r280, %r21, 2048;
	add.s32 	%r279, %r21, %r277;
	and.b32  	%r62, %r26, 33554416;
	neg.s32 	%r278, %r62;
$L__BB21_35:
	.pragma "nounroll";
	mul.wide.u32 	%rd15, %r279, 8;
	add.s64 	%rd16, %rd2, %rd15;
	ld.global.f64 	%fd105, [%rd16];
	neg.f64 	%fd106, %fd105;
	setp.lt.f64 	%p41, %fd105, 0d0000000000000000;
	selp.f64 	%fd107, %fd106, %fd105, %p41;
	setp.lt.f64 	%p42, %fd457, %fd107;
	selp.f64 	%fd108, %fd107, %fd457, %p42;
	add.s32 	%r63, %r279, 256;
	mul.wide.u32 	%rd17, %r63, 8;
	add.s64 	%rd18, %rd2, %rd17;
	ld.global.f64 	%fd109, [%rd18];
	neg.f64 	%fd110, %fd109;
	setp.lt.f64 	%p43, %fd109, 0d0000000000000000;
	selp.f64 	%fd111, %fd110, %fd109, %p43;
	setp.lt.f64 	%p44, %fd108, %fd111;
	selp.f64 	%fd112, %fd111, %fd108, %p44;
	add.s32 	%r64, %r279, 512;
	mul.wide.u32 	%rd19, %r64, 8;
	add.s64 	%rd20, %rd2, %rd19;
	ld.global.f64 	%fd113, [%rd20];
	neg.f64 	%fd114, %fd113;
	setp.lt.f64 	%p45, %fd113, 0d0000000000000000;
	selp.f64 	%fd115, %fd114, %fd113, %p45;
	setp.lt.f64 	%p46, %fd112, %fd115;
	selp.f64 	%fd116, %fd115, %fd112, %p46;
	add.s32 	%r65, %r279, 768;
	mul.wide.u32 	%rd21, %r65, 8;
	add.s64 	%rd22, %rd2, %rd21;
	ld.global.f64 	%fd117, [%rd22];
	neg.f64 	%fd118, %fd117;
	setp.lt.f64 	%p47, %fd117, 0d0000000000000000;
	selp.f64 	%fd119, %fd118, %fd117, %p47;
	setp.lt.f64 	%p48, %fd116, %fd119;
	selp.f64 	%fd120, %fd119, %fd116, %p48;
	add.s32 	%r66, %r279, 1024;
	mul.wide.u32 	%rd23, %r66, 8;
	add.s64 	%rd24, %rd2, %rd23;
	ld.global.f64 	%fd121, [%rd24];
	neg.f64 	%fd122, %fd121;
	setp.lt.f64 	%p49, %fd121, 0d0000000000000000;
	selp.f64 	%fd123, %fd122, %fd121, %p49;
	setp.lt.f64 	%p50, %fd120, %fd123;
	selp.f64 	%fd124, %fd123, %fd120, %p50;
	add.s32 	%r67, %r279, 1280;
	mul.wide.u32 	%rd25, %r67, 8;
	add.s64 	%rd26, %rd2, %rd25;
	ld.global.f64 	%fd125, [%rd26];
	neg.f64 	%fd126, %fd125;
	setp.lt.f64 	%p51, %fd125, 0d0000000000000000;
	selp.f64 	%fd127, %fd126, %fd125, %p51;
	setp.lt.f64 	%p52, %fd124, %fd127;
	selp.f64 	%fd128, %fd127, %fd124, %p52;
	add.s32 	%r68, %r279, 1536;
	mul.wide.u32 	%rd27, %r68, 8;
	add.s64 	%rd28, %rd2, %rd27;
	ld.global.f64 	%fd129, [%rd28];
	neg.f64 	%fd130, %fd129;
	setp.lt.f64 	%p53, %fd129, 0d0000000000000000;
	selp.f64 	%fd131, %fd130, %fd129, %p53;
	setp.lt.f64 	%p54, %fd128, %fd131;
	selp.f64 	%fd132, %fd131, %fd128, %p54;
	add.s32 	%r69, %r279, 1792;
	mul.wide.u32 	%rd29, %r69, 8;
	add.s64 	%rd30, %rd2, %rd29;
	ld.global.f64 	%fd133, [%rd30];
	neg.f64 	%fd134, %fd133;
	setp.lt.f64 	%p55, %fd133, 0d0000000000000000;
	selp.f64 	%fd135, %fd134, %fd133, %p55;
	setp.lt.f64 	%p56, %fd132, %fd135;
	selp.f64 	%fd136, %fd135, %fd132, %p56;
	add.s32 	%r70, %r279, 2048;
	mul.wide.u32 	%rd31, %r70, 8;
	add.s64 	%rd32, %rd2, %rd31;
	ld.global.f64 	%fd137, [%rd32];
	neg.f64 	%fd138, %fd137;
	setp.lt.f64 	%p57, %fd137, 0d0000000000000000;
	selp.f64 	%fd139, %fd138, %fd137, %p57;
	setp.lt.f64 	%p58, %fd136, %fd139;
	selp.f64 	%fd140, %fd139, %fd136, %p58;
	add.s32 	%r71, %r279, 2304;
	mul.wide.u32 	%rd33, %r71, 8;
	add.s64 	%rd34, %rd2, %rd33;
	ld.global.f64 	%fd141, [%rd34];
	neg.f64 	%fd142, %fd141;
	setp.lt.f64 	%p59, %fd141, 0d0000000000000000;
	selp.f64 	%fd143, %fd142, %fd141, %p59;
	setp.lt.f64 	%p60, %fd140, %fd143;
	selp.f64 	%fd144, %fd143, %fd140, %p60;
	add.s32 	%r72, %r279, 2560;
	mul.wide.u32 	%rd35, %r72, 8;
	add.s64 	%rd36, %rd2, %rd35;
	ld.global.f64 	%fd145, [%rd36];
	neg.f64 	%fd146, %fd145;
	setp.lt.f64 	%p61, %fd145, 0d0000000000000000;
	selp.f64 	%fd147, %fd146, %fd145, %p61;
	setp.lt.f64 	%p62, %fd144, %fd147;
	selp.f64 	%fd148, %fd147, %fd144, %p62;
	add.s32 	%r73, %r279, 2816;
	mul.wide.u32 	%rd37, %r73, 8;
	add.s64 	%rd38, %rd2, %rd37;
	ld.global.f64 	%fd149, [%rd38];
	neg.f64 	%fd150, %fd149;
	setp.lt.f64 	%p63, %fd149, 0d0000000000000000;
	selp.f64 	%fd151, %fd150, %fd149, %p63;
	setp.lt.f64 	%p64, %fd148, %fd151;
	selp.f64 	%fd152, %fd151, %fd148, %p64;
	add.s32 	%r74, %r279, 3072;
	mul.wide.u32 	%rd39, %r74, 8;
	add.s64 	%rd40, %rd2, %rd39;
	ld.global.f64 	%fd153, [%rd40];
	neg.f64 	%fd154, %fd153;
	setp.lt.f64 	%p65, %fd153, 0d0000000000000000;
	selp.f64 	%fd155, %fd154, %fd153, %p65;
	setp.lt.f64 	%p66, %fd152, %fd155;
	selp.f64 	%fd156, %fd155, %fd152, %p66;
	add.s32 	%r75, %r279, 3328;
	mul.wide.u32 	%rd41, %r75, 8;
	add.s64 	%rd42, %rd2, %rd41;
	ld.global.f64 	%fd157, [%rd42];
	neg.f64 	%fd158, %fd157;
	setp.lt.f64 	%p67, %fd157, 0d0000000000000000;
	selp.f64 	%fd159, %fd158, %fd157, %p67;
	setp.lt.f64 	%p68, %fd156, %fd159;
	selp.f64 	%fd160, %fd159, %fd156, %p68;
	add.s32 	%r76, %r279, 3584;
	mul.wide.u32 	%rd43, %r76, 8;
	add.s64 	%rd44, %rd2, %rd43;
	ld.global.f64 	%fd161, [%rd44];
	neg.f64 	%fd162, %fd161;
	setp.lt.f64 	%p69, %fd161, 0d0000000000000000;
	selp.f64 	%fd163, %fd162, %fd161, %p69;
	setp.lt.f64 	%p70, %fd160, %fd163;
	selp.f64 	%fd164, %fd163, %fd160, %p70;
	add.s32 	%r77, %r279, 3840;
	mul.wide.u32 	%rd45, %r77, 8;
	add.s64 	%rd46, %rd2, %rd45;
	ld.global.f64 	%fd165, [%rd46];
	neg.f64 	%fd166, %fd165;
	setp.lt.f64 	%p71, %fd165, 0d0000000000000000;
	selp.f64 	%fd167, %fd166, %fd165, %p71;
	setp.lt.f64 	%p72, %fd164, %fd167;
	selp.f64 	%fd457, %fd167, %fd164, %p72;
	add.s32 	%r280, %r280, 4096;
	add.s32 	%r279, %r279, 4096;
	add.s32 	%r278, %r278, 16;
	setp.ne.s32 	%p73, %r278, 0;
	@%p73 bra 	$L__BB21_35;
	add.s32 	%r282, %r280, -2048;
$L__BB21_37:
	setp.eq.s32 	%p74, %r27, 0;
	@%p74 bra 	$L__BB21_46;
	and.b32  	%r39, %r26, 7;
	setp.lt.u32 	%p75, %r27, 8;
	@%p75 bra 	$L__BB21_40;
	add.s32 	%r78, %r282, %r277;
	mul.wide.u32 	%rd47, %r78, 8;
	add.s64 	%rd48, %rd2, %rd47;
	ld.global.f64 	%fd169, [%rd48];
	neg.f64 	%fd170, %fd169;
	setp.lt.f64 	%p76, %fd169, 0d0000000000000000;
	selp.f64 	%fd171, %fd170, %fd169, %p76;
	setp.lt.f64 	%p77, %fd457, %fd171;
	selp.f64 	%fd172, %fd171, %fd457, %p77;
	add.s32 	%r79, %r78, 256;
	mul.wide.u32 	%rd49, %r79, 8;
	add.s64 	%rd50, %rd2, %rd49;
	ld.global.f64 	%fd173, [%rd50];
	neg.f64 	%fd174, %fd173;
	setp.lt.f64 	%p78, %fd173, 0d0000000000000000;
	selp.f64 	%fd175, %fd174, %fd173, %p78;
	setp.lt.f64 	%p79, %fd172, %fd175;
	selp.f64 	%fd176, %fd175, %fd172, %p79;
	add.s32 	%r80, %r78, 512;
	mul.wide.u32 	%rd51, %r80, 8;
	add.s64 	%rd52, %rd2, %rd51;
	ld.global.f64 	%fd177, [%rd52];
	neg.f64 	%fd178, %fd177;
	setp.lt.f64 	%p80, %fd177, 0d0000000000000000;
	selp.f64 	%fd179, %fd178, %fd177, %p80;
	setp.lt.f64 	%p81, %fd176, %fd179;
	selp.f64 	%fd180, %fd179, %fd176, %p81;
	add.s32 	%r81, %r78, 768;
	mul.wide.u32 	%rd53, %r81, 8;
	add.s64 	%rd54, %rd2, %rd53;
	ld.global.f64 	%fd181, [%rd54];
	neg.f64 	%fd182, %fd181;
	setp.lt.f64 	%p82, %fd181, 0d0000000000000000;
	selp.f64 	%fd183, %fd182, %fd181, %p82;
	setp.lt.f64 	%p83, %fd180, %fd183;
	selp.f64 	%fd184, %fd183, %fd180, %p83;
	add.s32 	%r82, %r78, 1024;
	mul.wide.u32 	%rd55, %r82, 8;
	add.s64 	%rd56, %rd2, %rd55;
	ld.global.f64 	%fd185, [%rd56];
	neg.f64 	%fd186, %fd185;
	setp.lt.f64 	%p84, %fd185, 0d0000000000000000;
	selp.f64 	%fd187, %fd186, %fd185, %p84;
	setp.lt.f64 	%p85, %fd184, %fd187;
	selp.f64 	%fd188, %fd187, %fd184, %p85;
	add.s32 	%r83, %r78, 1280;
	mul.wide.u32 	%rd57, %r83, 8;
	add.s64 	%rd58, %rd2, %rd57;
	ld.global.f64 	%fd189, [%rd58];
	neg.f64 	%fd190, %fd189;
	setp.lt.f64 	%p86, %fd189, 0d0000000000000000;
	selp.f64 	%fd191, %fd190, %fd189, %p86;
	setp.lt.f64 	%p87, %fd188, %fd191;
	selp.f64 	%fd192, %fd191, %fd188, %p87;
	add.s32 	%r84, %r78, 1536;
	mul.wide.u32 	%rd59, %r84, 8;
	add.s64 	%rd60, %rd2, %rd59;
	ld.global.f64 	%fd193, [%rd60];
	neg.f64 	%fd194, %fd193;
	setp.lt.f64 	%p88, %fd193, 0d0000000000000000;
	selp.f64 	%fd195, %fd194, %fd193, %p88;
	setp.lt.f64 	%p89, %fd192, %fd195;
	selp.f64 	%fd196, %fd195, %fd192, %p89;
	add.s32 	%r85, %r78, 1792;
	mul.wide.u32 	%rd61, %r85, 8;
	add.s64 	%rd62, %rd2, %rd61;
	ld.global.f64 	%fd197, [%rd62];
	neg.f64 	%fd198, %fd197;
	setp.lt.f64 	%p90, %fd197, 0d0000000000000000;
	selp.f64 	%fd199, %fd198, %fd197, %p90;
	setp.lt.f64 	%p91, %fd196, %fd199;
	selp.f64 	%fd457, %fd199, %fd196, %p91;
	add.s32 	%r282, %r282, 2048;
$L__BB21_40:
	setp.eq.s32 	%p92, %r39, 0;
	@%p92 bra 	$L__BB21_46;
	and.b32  	%r42, %r26, 3;
	setp.lt.u32 	%p93, %r39, 4;
	@%p93 bra 	$L__BB21_43;
	add.s32 	%r86, %r282, %r277;
	mul.wide.u32 	%rd63, %r86, 8;
	add.s64 	%rd64, %rd2, %rd63;
	ld.global.f64 	%fd201, [%rd64];
	neg.f64 	%fd202, %fd201;
	setp.lt.f64 	%p94, %fd201, 0d0000000000000000;
	selp.f64 	%fd203, %fd202, %fd201, %p94;
	setp.lt.f64 	%p95, %fd457, %fd203;
	selp.f64 	%fd204, %fd203, %fd457, %p95;
	add.s32 	%r87, %r86, 256;
	mul.wide.u32 	%rd65, %r87, 8;
	add.s64 	%rd66, %rd2, %rd65;
	ld.global.f64 	%fd205, [%rd66];
	neg.f64 	%fd206, %fd205;
	setp.lt.f64 	%p96, %fd205, 0d0000000000000000;
	selp.f64 	%fd207, %fd206, %fd205, %p96;
	setp.lt.f64 	%p97, %fd204, %fd207;
	selp.f64 	%fd208, %fd207, %fd204, %p97;
	add.s32 	%r88, %r86, 512;
	mul.wide.u32 	%rd67, %r88, 8;
	add.s64 	%rd68, %rd2, %rd67;
	ld.global.f64 	%fd209, [%rd68];
	neg.f64 	%fd210, %fd209;
	setp.lt.f64 	%p98, %fd209, 0d0000000000000000;
	selp.f64 	%fd211, %fd210, %fd209, %p98;
	setp.lt.f64 	%p99, %fd208, %fd211;
	selp.f64 	%fd212, %fd211, %fd208, %p99;
	add.s32 	%r89, %r86, 768;
	mul.wide.u32 	%rd69, %r89, 8;
	add.s64 	%rd70, %rd2, %rd69;
	ld.global.f64 	%fd213, [%rd70];
	neg.f64 	%fd214, %fd213;
	setp.lt.f64 	%p100, %fd213, 0d0000000000000000;
	selp.f64 	%fd215, %fd214, %fd213, %p100;
	setp.lt.f64 	%p101, %fd212, %fd215;
	selp.f64 	%fd457, %fd215, %fd212, %p101;
	add.s32 	%r282, %r282, 1024;
$L__BB21_43:
	setp.eq.s32 	%p102, %r42, 0;
	@%p102 bra 	$L__BB21_46;
	add.s32 	%r285, %r282, %r277;
	neg.s32 	%r284, %r42;
$L__BB21_45:
	.pragma "nounroll";
	mul.wide.u32 	%rd71, %r285, 8;
	add.s64 	%rd72, %rd2, %rd71;
	ld.global.f64 	%fd216, [%rd72];
	neg.f64 	%fd217, %fd216;
	setp.lt.f64 	%p103, %fd216, 0d0000000000000000;
	selp.f64 	%fd218, %fd217, %fd216, %p103;
	setp.lt.f64 	%p104, %fd457, %fd218;
	selp.f64 	%fd457, %fd218, %fd457, %p104;
	add.s32 	%r285, %r285, 256;
	add.s32 	%r284, %r284, 1;
	setp.ne.s32 	%p105, %r284, 0;
	@%p105 bra 	$L__BB21_45;
$L__BB21_46:
	// begin inline asm
	mov.u32 %r90, %laneid;
	// end inline asm
	mov.b64 	%rd73, %fd457;
	mov.b64 	{%r92, %r97}, %rd73;
	mov.b32 	%r98, 1;
	mov.b32 	%r139, 31;
	mov.b32 	%r140, -1;
	// begin inline asm
	shfl.sync.down.b32 %r91, %r92, %r98, %r139, %r140;
	// end inline asm
	// begin inline asm
	shfl.sync.down.b32 %r96, %r97, %r98, %r139, %r140;
	// end inline asm
	mov.b64 	%rd74, {%r91, %r96};
	mov.b64 	%fd219, %rd74;
	setp.gt.s32 	%p106, %r90, 30;
	setp.lt.f64 	%p107, %fd457, %fd219;
	selp.f64 	%fd220, %fd219, %fd457, %p107;
	selp.f64 	%fd221, %fd457, %fd220, %p106;
	mov.b64 	%rd75, %fd221;
	mov.b64 	{%r102, %r107}, %rd75;
	mov.b32 	%r108, 2;
	// begin inline asm
	shfl.sync.down.b32 %r101, %r102, %r108, %r139, %r140;
	// end inline asm
	// begin inline asm
	shfl.sync.down.b32 %r106, %r107, %r108, %r139, %r140;
	// end inline asm
	mov.b64 	%rd76, {%r101, %r106};
	mov.b64 	%fd222, %rd76;
	setp.gt.s32 	%p108, %r90, 29;
	setp.lt.f64 	%p109, %fd221, %fd222;
	selp.f64 	%fd223, %fd222, %fd221, %p109;
	selp.f64 	%fd224, %fd221, %fd223, %p108;
	mov.b64 	%rd77, %fd224;
	mov.b64 	{%r112, %r117}, %rd77;
	mov.b32 	%r118, 4;
	// begin inline asm
	shfl.sync.down.b32 %r111, %r112, %r118, %r139, %r140;
	// end inline asm
	// begin inline asm
	shfl.sync.down.b32 %r116, %r117, %r118, %r139, %r140;
	// end inline asm
	mov.b64 	%rd78, {%r111, %r116};
	mov.b64 	%fd225, %rd78;
	setp.gt.s32 	%p110, %r90, 27;
	setp.lt.f64 	%p111, %fd224, %fd225;
	selp.f64 	%fd226, %fd225, %fd224, %p111;
	selp.f64 	%fd227, %fd224, %fd226, %p110;
	mov.b64 	%rd79, %fd227;
	mov.b64 	{%r122, %r127}, %rd79;
	mov.b32 	%r128, 8;
	// begin inline asm
	shfl.sync.down.b32 %r121, %r122, %r128, %r139, %r140;
	// end inline asm
	// begin inline asm
	shfl.sync.down.b32 %r126, %r127, %r128, %r139, %r140;
	// end inline asm
	mov.b64 	%rd80, {%r121, %r126};
	mov.b64 	%fd228, %rd80;
	setp.gt.s32 	%p112, %r90, 23;
	setp.lt.f64 	%p113, %fd227, %fd228;
	selp.f64 	%fd229, %fd228, %fd227, %p113;
	selp.f64 	%fd230, %fd227, %fd229, %p112;
	mov.b64 	%rd81, %fd230;
	mov.b64 	{%r132, %r137}, %rd81;
	mov.b32 	%r138, 16;
	// begin inline asm
	shfl.sync.down.b32 %r131, %r132, %r138, %r139, %r140;
	// end inline asm
	// begin inline asm
	shfl.sync.down.b32 %r136, %r137, %r138, %r139, %r140;
	// end inline asm
	mov.b64 	%rd82, {%r131, %r136};
	mov.b64 	%fd231, %rd82;
	setp.gt.s32 	%p114, %r90, 15;
	setp.lt.f64 	%p115, %fd230, %fd231;
	selp.f64 	%fd38, %fd231, %fd230, %p115;
	selp.f64 	%fd458, %fd230, %fd38, %p114;
	setp.ne.s32 	%p116, %r90, 0;
	@%p116 bra 	$L__BB21_48;
	shr.u32 	%r141, %r21, 2;
	and.b32  	%r142, %r141, 248;
	mov.u32 	%r143, _ZZN3cub18CUB_300001_SM_10006detail6reduce28DeviceReduceSingleTileKernelINS2_10policy_hubIdj11max_functorIdEE10Policy1000EN6thrust24THRUST_300001_SM_1000_NS6detail15normal_iteratorINSA_10device_ptrIdEEEEPdjS6_dd11abs_functorIdEEEvT0_T1_T2_T3_T4_T6_E12temp_storage;
	add.s32 	%r144, %r143, %r142;
	st.shared.f64 	[%r144+8], %fd38;
$L__BB21_48:
	bar.sync 	0;
	setp.ne.s32 	%p117, %r21, 0;
	@%p117 bra 	$L__BB21_50;
	ld.shared.f64 	%fd232, [_ZZN3cub18CUB_300001_SM_10006detail6reduce28DeviceReduceSingleTileKernelINS2_10policy_hubIdj11max_functorIdEE10Policy1000EN6thrust24THRUST_300001_SM_1000_NS6detail15normal_iteratorINSA_10device_ptrIdEEEEPdjS6_dd11abs_functorIdEEEvT0_T1_T2_T3_T4_T6_E12temp_storage+16];
	setp.lt.f64 	%p118, %fd458, %fd232;
	selp.f64 	%fd233, %fd232, %fd458, %p118;
	ld.shared.f64 	%fd234, [_ZZN3cub18CUB_300001_SM_10006detail6reduce28DeviceReduceSingleTileKernelINS2_10policy_hubIdj11max_functorIdEE10Policy1000EN6thrust24THRUST_300001_SM_1000_NS6detail15normal_iteratorINSA_10device_ptrIdEEEEPdjS6_dd11abs_functorIdEEEvT0_T1_T2_T3_T4_T6_E12temp_storage+24];
	setp.lt.f64 	%p119, %fd233, %fd234;
	selp.f64 	%fd235, %fd234, %fd233, %p119;
	ld.shared.f64 	%fd236, [_ZZN3cub18CUB_300001_SM_10006detail6reduce28DeviceReduceSingleTileKernelINS2_10policy_hubIdj11max_functorIdEE10Policy1000EN6thrust24THRUST_300001_SM_1000_NS6detail15normal_iteratorINSA_10device_ptrIdEEEEPdjS6_dd11abs_functorIdEEEvT0_T1_T2_T3_T4_T6_E12temp_storage+32];
	setp.lt.f64 	%p120, %fd235, %fd236;
	selp.f64 	%fd237, %fd236, %fd235, %p120;
	ld.shared.f64 	%fd238, [_ZZN3cub18CUB_300001_SM_10006detail6reduce28DeviceReduceSingleTileKernelINS2_10policy_hubIdj11max_functorIdEE10Policy1000EN6thrust24THRUST_300001_SM_1000_NS6detail15normal_iteratorINSA_10device_ptrIdEEEEPdjS6_dd11abs_functorIdEEEvT0_T1_T2_T3_T4_T6_E12temp_storage+40];
	setp.lt.f64 	%p121, %fd237, %fd238;
	selp.f64 	%fd239, %fd238, %fd237, %p121;
	ld.shared.f64 	%fd240, [_ZZN3cub18CUB_300001_SM_10006detail6reduce28DeviceReduceSingleTileKernelINS2_10policy_hubIdj11max_functorIdEE10Policy1000EN6thrust24THRUST_300001_SM_1000_NS6detail15normal_iteratorINSA_10device_ptrIdEEEEPdjS6_dd11abs_functorIdEEEvT0_T1_T2_T3_T4_T6_E12temp_storage+48];
	setp.lt.f64 	%p122, %fd239, %fd240;
	selp.f64 	%fd241, %fd240, %fd239, %p122;
	ld.shared.f64 	%fd242, [_ZZN3cub18CUB_300001_SM_10006detail6reduce28DeviceReduceSingleTileKernelINS2_10policy_hubIdj11max_functorIdEE10Policy1000EN6thrust24THRUST_300001_SM_1000_NS6detail15normal_iteratorINSA_10device_ptrIdEEEEPdjS6_dd11abs_functorIdEEEvT0_T1_T2_T3_T4_T6_E12temp_storage+56];
	setp.lt.f64 	%p123, %fd241, %fd242;
	selp.f64 	%fd243, %fd242, %fd241, %p123;
	ld.shared.f64 	%fd244, [_ZZN3cub18CUB_300001_SM_10006detail6reduce28DeviceReduceSingleTileKernelINS2_10policy_hubIdj11max_functorIdEE10Policy1000EN6thrust24THRUST_300001_SM_1000_NS6detail15normal_iteratorINSA_10device_ptrIdEEEEPdjS6_dd11abs_functorIdEEEvT0_T1_T2_T3_T4_T6_E12temp_storage+64];
	setp.lt.f64 	%p124, %fd243, %fd244;
	selp.f64 	%fd458, %fd244, %fd243, %p124;
$L__BB21_50:
	mov.u32 	%r267, %tid.x;
	setp.ne.s32 	%p241, %r267, 0;
	@%p241 bra 	$L__BB21_52;
	setp.lt.f64 	%p242, %fd42, %fd458;
	selp.f64 	%fd436, %fd458, %fd42, %p242;
	st.global.f64 	[%rd1], %fd436;
$L__BB21_52:
	ret;

}
	// .globl	_ZN3cub18CUB_300001_SM_10006detail6reduce18DeviceReduceKernelINS2_10policy_hubIdj11max_functorIdEE10Policy1000EN6thrust24THRUST_300001_SM_1000_NS6detail15normal_iteratorINSA_10device_ptrIdEEEEjS6_d11abs_functorIdEEEvT0_PT3_T1_NS0_13GridEvenShareISL_EET2_T4_
.visible .entry _ZN3cub18CUB_300001_SM_10006detail6reduce18DeviceReduceKernelINS2_10policy_hubIdj11max_functorIdEE10Policy1000EN6thrust24THRUST_300001_SM_1000_NS6detail15normal_iteratorINSA_10device_ptrIdEEEEjS6_d11abs_functorIdEEEvT0_PT3_T1_NS0_13GridEvenShareISL_EET2_T4_(
	.param .align 8 .b8 _ZN3cub18CUB_300001_SM_10006detail6reduce18DeviceReduceKernelINS2_10policy_hubIdj11max_functorIdEE10Policy1000EN6thrust24THRUST_300001_SM_1000_NS6detail15normal_iteratorINSA_10device_ptrIdEEEEjS6_d11abs_functorIdEEEvT0_PT3_T1_NS0_13GridEvenShareISL_EET2_T4__param_0[8],
	.param .u64 .ptr .align 1 _ZN3cub18CUB_300001_SM_10006detail6reduce18DeviceReduceKernelINS2_10policy_hubIdj11max_functorIdEE10Policy1000EN6thrust24THRUST_300001_SM_1000_NS6detail15normal_iteratorINSA_10device_ptrIdEEEEjS6_d11abs_functorIdEEEvT0_PT3_T1_NS0_13GridEvenShareISL_EET2_T4__param_1,
	.param .u32 _ZN3cub18CUB_300001_SM_10006detail6reduce18DeviceReduceKernelINS2_10policy_hubIdj11max_functorIdEE10Policy1000EN6thrust24THRUST_300001_SM_1000_NS6detail15normal_iteratorINSA_10device_ptrIdEEEEjS6_d11abs_functorIdEEEvT0_PT3_T1_NS0_13GridEvenShareISL_EET2_T4__param_2,
	.param .align 4 .b8 _ZN3cub18CUB_300001_SM_10006detail6reduce18DeviceReduceKernelINS2_10policy_hubIdj11max_functorIdEE10Policy1000EN6thrust24THRUST_300001_SM_1000_NS6detail15normal_iteratorINSA_10device_ptrIdEEEEjS6_d11abs_functorIdEEEvT0_PT3_T1_NS0_13GridEvenShareISL_EET2_T4__param_3[40],
	.param .align 1 .b8 _ZN3cub18CUB_300001_SM_10006detail6reduce18DeviceReduceKernelINS2_10policy_hubIdj11max_functorIdEE10Policy1000EN6thrust24THRUST_300001_SM_1000_NS6detail15normal_iteratorINSA_10device_ptrIdEEEEjS6_d11abs_functorIdEEEvT0_PT3_T1_NS0_13GridEvenShareISL_EET2_T4__param_4[1],
	.param .align 1 .b8 _ZN3cub18CUB_300001_SM_10006detail6reduce18DeviceReduceKernelINS2_10policy_hubIdj11max_functorIdEE10Policy1000EN6thrust24THRUST_300001_SM_1000_NS6detail15normal_iteratorINSA_10device_ptrIdEEEEjS6_d11abs_functorIdEEEvT0_PT3_T1_NS0_13GridEvenShareISL_EET2_T4__param_5[1]
)
.maxntid 256
{
	.reg .pred 	%p<241>;
	.reg .b16 	%rs<4>;
	.reg .b32 	%r<368>;
	.reg .b64 	%rd<160>;
	.reg .b64 	%fd<455>;
	// demoted variable
	.shared .align 8 .b8 _ZZN3cub18CUB_300001_SM_10006detail6reduce18DeviceReduceKernelINS2_10policy_hubIdj11max_functorIdEE10Policy1000EN6thrust24THRUST_300001_SM_1000_NS6detail15normal_iteratorINSA_10device_ptrIdEEEEjS6_d11abs_functorIdEEEvT0_PT3_T1_NS0_13GridEvenShareISL_EET2_T4_E12temp_storage[80];
	ld.param.u32 	%r79, [_ZN3cub18CUB_300001_SM_10006detail6reduce18DeviceReduceKernelINS2_10policy_hubIdj11max_functorIdEE10Policy1000EN6thrust24THRUST_300001_SM_1000_NS6detail15normal_iteratorINSA_10device_ptrIdEEEEjS6_d11abs_functorIdEEEvT0_PT3_T1_NS0_13GridEvenShareISL_EET2_T4__param_3+24];
	ld.param.u32 	%r78, [_ZN3cub18CUB_300001_SM_10006detail6reduce18DeviceReduceKernelINS2_10policy_hubIdj11max_functorIdEE10Policy1000EN6thrust24THRUST_300001_SM_1000_NS6detail15normal_iteratorINSA_10device_ptrIdEEEEjS6_d11abs_functorIdEEEvT0_PT3_T1_NS0_13GridEvenShareISL_EET2_T4__param_3+20];
	ld.param.u64 	%rd3, [_ZN3cub18CUB_300001_SM_10006detail6reduce18DeviceReduceKernelINS2_10policy_hubIdj11max_functorIdEE10Policy1000EN6thrust24THRUST_300001_SM_1000_NS6detail15normal_iteratorINSA_10device_ptrIdEEEEjS6_d11abs_functorIdEEEvT0_PT3_T1_NS0_13GridEvenShareISL_EET2_T4__param_0];
	cvta.to.global.u64 	%rd1, %rd3;
	mov.u32 	%r3, %ctaid.x;
	shl.b32 	%r359, %r3, 11;
	sub.s32 	%r5, %r78, %r359;
	setp.gt.u32 	%p1, %r5, 2047;
	@%p1 bra 	$L__BB22_26;
	mov.u32 	%r6, %tid.x;
	setp.ge.u32 	%p124, %r6, %r5;
	mov.f64 	%fd443, 0d0000000000000000;
	mov.u32 	%r350, %r6;
	@%p124 bra 	$L__BB22_3;
	add.s32 	%r194, %r359, %r6;
	mul.wide.u32 	%rd76, %r194, 8;
	add.s64 	%rd77, %rd1, %rd76;
	ld.global.f64 	%fd244, [%rd77];
	neg.f64 	%fd245, %fd244;
	setp.lt.f64 	%p125, %fd244, 0d0000000000000000;
	selp.f64 	%fd443, %fd245, %fd244, %p125;
	add.s32 	%r350, %r6, 256;
$L__BB22_3:
	setp.ge.u32 	%p126, %r350, %r5;
	@%p126 bra 	$L__BB22_17;
	not.b32 	%r195, %r350;
	add.s32 	%r196, %r78, %r195;
	sub.s32 	%r197, %r196, %r359;
	shr.u32 	%r198, %r197, 8;
	add.s32 	%r9, %r198, 1;
	and.b32  	%r10, %r9, 15;
	setp.lt.u32 	%p127, %r197, 3840;
	@%p127 bra 	$L__BB22_8;
	or.b32  	%r349, %r350, 2048;
	add.s32 	%r348, %r350, %r359;
	and.b32  	%r199, %r9, 33554416;
	neg.s32 	%r347, %r199;
$L__BB22_6:
	.pragma "nounroll";
	mul.wide.u32 	%rd78, %r348, 8;
	add.s64 	%rd79, %rd1, %rd78;
	ld.global.f64 	%fd247, [%rd79];
	neg.f64 	%fd248, %fd247;
	setp.lt.f64 	%p128, %fd247, 0d0000000000000000;
	selp.f64 	%fd249, %fd248, %fd247, %p128;
	setp.lt.f64 	%p129, %fd443, %fd249;
	selp.f64 	%fd250, %fd249, %fd443, %p129;
	add.s32 	%r200, %r348, 256;
	mul.wide.u32 	%rd80, %r200, 8;
	add.s64 	%rd81, %rd1, %rd80;
	ld.global.f64 	%fd251, [%rd81];
	neg.f64 	%fd252, %fd251;
	setp.lt.f64 	%p130, %fd251, 0d0000000000000000;
	selp.f64 	%fd253, %fd252, %fd251, %p130;
	setp.lt.f64 	%p131, %fd250, %fd253;
	selp.f64 	%fd254, %fd253, %fd250, %p131;
	add.s32 	%r201, %r348, 512;
	mul.wide.u32 	%rd82, %r201, 8;
	add.s64 	%rd83, %rd1, %rd82;
	ld.global.f64 	%fd255, [%rd83];
	neg.f64 	%fd256, %fd255;
	setp.lt.f64 	%p132, %fd255, 0d0000000000000000;
	selp.f64 	%fd257, %fd256, %fd255, %p132;
	setp.lt.f64 	%p133, %fd254, %fd257;
	selp.f64 	%fd258, %fd257, %fd254, %p133;
	add.s32 	%r202, %r348, 768;
	mul.wide.u32 	%rd84, %r202, 8;
	add.s64 	%rd85, %rd1, %rd84;
	ld.global.f64 	%fd259, [%rd85];
	neg.f64 	%fd260, %fd259;
	setp.lt.f64 	%p134, %fd259, 0d0000000000000000;
	selp.f64 	%fd261, %fd260, %fd259, %p134;
	setp.lt.f64 	%p135, %fd258, %fd261;
	selp.f64 	%fd262, %fd261, %fd258, %p135;
	add.s32 	%r203, %r348, 1024;
	mul.wide.u32 	%rd86, %r203, 8;
	add.s64 	%rd87, %rd1, %rd86;
	ld.global.f64 	%fd263, [%rd87];
	neg.f64 	%fd264, %fd263;
	setp.lt.f64 	%p136, %fd263, 0d0000000000000000;
	selp.f64 	%fd265, %fd264, %fd263, %p136;
	setp.lt.f64 	%p137, %fd262, %fd265;
	selp.f64 	%fd266, %fd265, %fd262, %p137;
	add.s32 	%r204, %r348, 1280;
	mul.wide.u32 	%rd88, %r204, 8;
	add.s64 	%rd89, %rd1, %rd88;
	ld.global.f64 	%fd267, [%rd89];
	neg.f64 	%fd268, %fd267;
	setp.lt.f64 	%p138, %fd267, 0d0000000000000000;
	selp.f64 	%fd269, %fd268, %fd267, %p138;
	setp.lt.f64 	%p139, %fd266, %fd269;
	selp.f64 	%fd270, %fd269, %fd266, %p139;
	add.s32 	%r205, %r348, 1536;
	mul.wide.u32 	%rd90, %r205, 8;
	add.s64 	%rd91, %rd1, %rd90;
	ld.global.f64 	%fd271, [%rd91];
	neg.f64 	%fd272, %fd271;
	setp.lt.f64 	%p140, %fd271, 0d0000000000000000;
	selp.f64 	%fd273, %fd272, %fd271, %p140;
	setp.lt.f64 	%p141, %fd270, %fd273;
	selp.f64 	%fd274, %fd273, %fd270, %p141;
	add.s32 	%r206, %r348, 1792;
	mul.wide.u32 	%rd92, %r206, 8;
	add.s64 	%rd93, %rd1, %rd92;
	ld.global.f64 	%fd275, [%rd93];
	neg.f64 	%fd276, %fd275;
	setp.lt.f64 	%p142, %fd275, 0d0000000000000000;
	selp.f64 	%fd277, %fd276, %fd275, %p142;
	setp.lt.f64 	%p143, %fd274, %fd277;
	selp.f64 	%fd278, %fd277, %fd274, %p143;
	add.s32 	%r207, %r348, 2048;
	mul.wide.u32 	%rd94, %r207, 8;
	add.s64 	%rd95, %rd1, %rd94;
	ld.global.f64 	%fd279, [%rd95];
	neg.f64 	%fd280, %fd279;
	setp.lt.f64 	%p144, %fd279, 0d0000000000000000;
	selp.f64 	%fd281, %fd280, %fd279, %p144;
	setp.lt.f64 	%p145, %fd278, %fd281;
	selp.f64 	%fd282, %fd281, %fd278, %p145;
	add.s32 	%r208, %r348, 2304;
	mul.wide.u32 	%rd96, %r208, 8;
	add.s64 	%rd97, %rd1, %rd96;
	ld.global.f64 	%fd283, [%rd97];
	neg.f64 	%fd284, %fd283;
	setp.lt.f64 	%p146, %fd283, 0d0000000000000000;
	selp.f64 	%fd285, %fd284, %fd283, %p146;
	setp.lt.f64 	%p147, %fd282, %fd285;
	selp.f64 	%fd286, %fd285, %fd282, %p147;
	add.s32 	%r209, %r348, 2560;
	mul.wide.u32 	%rd98, %r209, 8;
	add.s64 	%rd99, %rd1, %rd98;
	ld.global.f64 	%fd287, [%rd99];
	neg.f64 	%fd288, %fd287;
	setp.lt.f64 	%p148, %fd287, 0d0000000000000000;
	selp.f64 	%fd289, %fd288, %fd287, %p148;
	setp.lt.f64 	%p149, %fd286, %fd289;
	selp.f64 	%fd290, %fd289, %fd286, %p149;
	add.s32 	%r210, %r348, 2816;
	mul.wide.u32 	%rd100, %r210, 8;
	add.s64 	%rd101, %rd1, %rd100;
	ld.global.f64 	%fd291, [%rd101];
	neg.f64 	%fd292, %fd291;
	setp.lt.f64 	%p150, %fd291, 0d0000000000000000;
	selp.f64 	%fd293, %fd292, %fd291, %p150;
	setp.lt.f64 	%p151, %fd290, %fd293;
	selp.f64 	%fd294, %fd293, %fd290, %p151;
	add.s32 	%r211, %r348, 3072;
	mul.wide.u32 	%rd102, %r211, 8;
	add.s64 	%rd103, %rd1, %rd102;
	ld.global.f64 	%fd295, [%rd103];
	neg.f64 	%fd296, %fd295;
	setp.lt.f64 	%p152, %fd295, 0d0000000000000000;
	selp.f64 	%fd297, %fd296, %fd295, %p152;
	setp.lt.f64 	%p153, %fd294, %fd297;
	selp.f64 	%fd298, %fd297, %fd294, %p153;
	add.s32 	%r212, %r348, 3328;
	mul.wide.u32 	%rd104, %r212, 8;
	add.s64 	%rd105, %rd1, %rd104;
	ld.global.f64 	%fd299, [%rd105];
	neg.f64 	%fd300, %fd299;
	setp.lt.f64 	%p154, %fd299, 0d0000000000000000;
	selp.f64 	%fd301, %fd300, %fd299, %p154;
	setp.lt.f64 	%p155, %fd298, %fd301;
	selp.f64 	%fd302, %fd301, %fd298, %p155;
	add.s32 	%r213, %r348, 3584;
	mul.wide.u32 	%rd106, %r213, 8;
	add.s64 	%rd107, %rd1, %rd106;
	ld.global.f64 	%fd303, [%rd107];
	neg.f64 	%fd304, %fd303;
	setp.lt.f64 	%p156, %fd303, 0d0000000000000000;
	selp.f64 	%fd305, %fd304, %fd303, %p156;
	setp.lt.f64 	%p157, %fd302, %fd305;
	selp.f64 	%fd306, %fd305, %fd302, %p157;
	add.s32 	%r214, %r348, 3840;
	mul.wide.u32 	%rd108, %r214, 8;
	add.s64 	%rd109, %rd1, %rd108;
	ld.global.f64 	%fd307, [%rd109];
	neg.f64 	%fd308, %fd307;
	setp.lt.f64 	%p158, %fd307, 0d0000000000000000;
	selp.f64 	%fd309, %fd308, %fd307, %p158;
	setp.lt.f64 	%p159, %fd306, %fd309;
	selp.f64 	%fd443, %fd309, %fd306, %p159;
	add.s32 	%r349, %r349, 4096;
	add.s32 	%r348, %r348, 4096;
	add.s32 	%r347, %r347, 16;
	setp.ne.s32 	%p160, %r347, 0;
	@%p160 bra 	$L__BB22_6;
	add.s32 	%r350, %r349, -2048;
$L__BB22_8:
	setp.eq.s32 	%p161, %r10, 0;
	@%p161 bra 	$L__BB22_17;
	and.b32  	%r22, %r9, 7;
	setp.lt.u32 	%p162, %r10, 8;
	@%p162 bra 	$L__BB22_11;
	add.s32 	%r215, %r359, %r350;
	mul.wide.u32 	%rd110, %r215, 8;
	add.s64 	%rd111, %rd1, %rd110;
	ld.global.f64 	%fd311, [%rd111];
	neg.f64 	%fd312, %fd311;
	setp.lt.f64 	%p163, %fd311, 0d0000000000000000;
	selp.f64 	%fd313, %fd312, %fd311, %p163;
	setp.lt.f64 	%p164, %fd443, %fd313;
	selp.f64 	%fd314, %fd313, %fd443, %p164;
	add.s32 	%r216, %r215, 256;
	mul.wide.u32 	%rd112, %r216, 8;
	add.s64 	%rd113, %rd1, %rd112;
	ld.global.f64 	%fd315, [%rd113];
	neg.f64 	%fd316, %fd315;
	setp.lt.f64 	%p165, %fd315, 0d0000000000000000;
	selp.f64 	%fd317, %fd316, %fd315, %p165;
	setp.lt.f64 	%p166, %fd314, %fd317;
	selp.f64 	%fd318, %fd317, %fd314, %p166;
	add.s32 	%r217, %r215, 512;
	mul.wide.u32 	%rd114, %r217, 8;
	add.s64 	%rd115, %rd1, %rd114;
	ld.global.f64 	%fd319, [%rd115];
	neg.f64 	%fd320, %fd319;
	setp.lt.f64 	%p167, %fd319, 0d0000000000000000;
	selp.f64 	%fd321, %fd320, %fd319, %p167;
	setp.lt.f64 	%p168, %fd318, %fd321;
	selp.f64 	%fd322, %fd321, %fd318, %p168;
	add.s32 	%r218, %r215, 768;
	mul.wide.u32 	%rd116, %r218, 8;
	add.s64 	%rd117, %rd1, %rd116;
	ld.global.f64 	%fd323, [%rd117];
	neg.f64 	%fd324, %fd323;
	setp.lt.f64 	%p169, %fd323, 0d0000000000000000;
	selp.f64 	%fd325, %fd324, %fd323, %p169;
	setp.lt.f64 	%p170, %fd322, %fd325;
	selp.f64 	%fd326, %fd325, %fd322, %p170;
	add.s32 	%r219, %r215, 1024;
	mul.wide.u32 	%rd118, %r219, 8;
	add.s64 	%rd119, %rd1, %rd118;
	ld.global.f64 	%fd327, [%rd119];
	neg.f64 	%fd328, %fd327;
	setp.lt.f64 	%p171, %fd327, 0d0000000000000000;
	selp.f64 	%fd329, %fd328, %fd327, %p171;
	setp.lt.f64 	%p172, %fd326, %fd329;
	selp.f64 	%fd330, %fd329, %fd326, %p172;
	add.s32 	%r220, %r215, 1280;
	mul.wide.u32 	%rd120, %r220, 8;
	add.s64 	%rd121, %rd1, %rd120;
	ld.global.f64 	%fd331, [%rd121];
	neg.f64 	%fd332, %fd331;
	setp.lt.f64 	%p173, %fd331, 0d0000000000000000;
	selp.f64 	%fd333, %fd332, %fd331, %p173;
	setp.lt.f64 	%p174, %fd330, %fd333;
	selp.f64 	%fd334, %fd333, %fd330, %p174;
	add.s32 	%r221, %r215, 1536;
	mul.wide.u32 	%rd122, %r221, 8;
	add.s64 	%rd123, %rd1, %rd122;
	ld.global.f64 	%fd335, [%rd123];
	neg.f64 	%fd336, %fd335;
	setp.lt.f64 	%p175, %fd335, 0d0000000000000000;
	selp.f64 	%fd337, %fd336, %fd335, %p175;
	setp.lt.f64 	%p176, %fd334, %fd337;
	selp.f64 	%fd338, %fd337, %fd334, %p176;
	add.s32 	%r222, %r215, 1792;
	mul.wide.u32 	%rd124, %r222, 8;
	add.s64 	%rd125, %rd1, %rd124;
	ld.global.f64 	%fd339, [%rd125];
	neg.f64 	%fd340, %fd339;
	setp.lt.f64 	%p177, %fd339, 0d0000000000000000;
	selp.f64 	%fd341, %fd340, %fd339, %p177;
	setp.lt.f64 	%p178, %fd338, %fd341;
	selp.f64 	%fd443, %fd341, %fd338, %p178;
	add.s32 	%r350, %r350, 2048;
$L__BB22_11:
	setp.eq.s32 	%p179, %r22, 0;
	@%p179 bra 	$L__BB22_17;
	and.b32  	%r25, %r9, 3;
	setp.lt.u32 	%p180, %r22, 4;
	@%p180 bra 	$L__BB22_14;
	add.s32 	%r223, %r359, %r350;
	mul.wide.u32 	%rd126, %r223, 8;
	add.s64 	%rd127, %rd1, %rd126;
	ld.global.f64 	%fd343, [%rd127];
	neg.f64 	%fd344, %fd343;
	setp.lt.f64 	%p181, %fd343, 0d0000000000000000;
	selp.f64 	%fd345, %fd344, %fd343, %p181;
	setp.lt.f64 	%p182, %fd443, %fd345;
	selp.f64 	%fd346, %fd345, %fd443, %p182;
	add.s32 	%r224, %r223, 256;
	mul.wide.u32 	%rd128, %r224, 8;
	add.s64 	%rd129, %rd1, %rd128;
	ld.global.f64 	%fd347, [%rd129];
	neg.f64 	%fd348, %fd347;
	setp.lt.f64 	%p183, %fd347, 0d0000000000000000;
	selp.f64 	%fd349, %fd348, %fd347, %p183;
	setp.lt.f64 	%p184, %fd346, %fd349;
	selp.f64 	%fd350, %fd349, %fd346, %p184;
	add.s32 	%r225, %r223, 512;
	mul.wide.u32 	%rd130, %r225, 8;
	add.s64 	%rd131, %rd1, %rd130;
	ld.global.f64 	%fd351, [%rd131];
	neg.f64 	%fd352, %fd351;
	setp.lt.f64 	%p185, %fd351, 0d0000000000000000;
	selp.f64 	%fd353, %fd352, %fd351, %p185;
	setp.lt.f64 	%p186, %fd350, %fd353;
	selp.f64 	%fd354, %fd353, %fd350, %p186;
	add.s32 	%r226, %r223, 768;
	mul.wide.u32 	%rd132, %r226, 8;
	add.s64 	%rd133, %rd1, %rd132;
	ld.global.f64 	%fd355, [%rd133];
	neg.f64 	%fd356, %fd355;
	setp.lt.f64 	%p187, %fd355, 0d0000000000000000;
	selp.f64 	%fd357, %fd356, %fd355, %p187;
	setp.lt.f64 	%p188, %fd354, %fd357;
	selp.f64 	%fd443, %fd357, %fd354, %p188;
	add.s32 	%r350, %r350, 1024;
$L__BB22_14:
	setp.eq.s32 	%p189, %r25, 0;
	@%p189 bra 	$L__BB22_17;
	add.s32 	%r354, %r350, %r359;
	neg.s32 	%r353, %r25;
$L__BB22_16:
	.pragma "nounroll";
	mul.wide.u32 	%rd134, %r354, 8;
	add.s64 	%rd135, %rd1, %rd134;
	ld.global.f64 	%fd358, [%rd135];
	neg.f64 	%fd359, %fd358;
	setp.lt.f64 	%p190, %fd358, 0d0000000000000000;
	selp.f64 	%fd360, %fd359, %fd358, %p190;
	setp.lt.f64 	%p191, %fd443, %fd360;
	selp.f64 	%fd443, %fd360, %fd443, %p191;
	add.s32 	%r354, %r354, 256;
	add.s32 	%r353, %r353, 1;
	setp.ne.s32 	%p192, %r353, 0;
	@%p192 bra 	$L__BB22_16;
$L__BB22_17:
	setp.lt.u32 	%p193, %r5, 256;
	@%p193 bra 	$L__BB22_22;
	// begin inline asm
	mov.u32 %r290, %laneid;
	// end inline asm
	mov.b64 	%rd146, %fd443;
	mov.b64 	{%r292, %r297}, %rd146;
	mov.b32 	%r298, 1;
	mov.b32 	%r339, 31;
	mov.b32 	%r340, -1;
	// begin inline asm
	shfl.sync.down.b32 %r291, %r292, %r298, %r339, %r340;
	// end inline asm
	// begin inline asm
	shfl.sync.down.b32 %r296, %r297, %r298, %r339, %r340;
	// end inline asm
	mov.b64 	%rd147, {%r291, %r296};
	mov.b64 	%fd408, %rd147;
	setp.gt.s32 	%p221, %r290, 30;
	setp.lt.f64 	%p222, %fd443, %fd408;
	selp.f64 	%fd409, %fd408, %fd443, %p222;
	selp.f64 	%fd410, %fd443, %fd409, %p221;
	mov.b64 	%rd148, %fd410;
	mov.b64 	{%r302, %r307}, %rd148;
	mov.b32 	%r308, 2;
	// begin inline asm
	shfl.sync.down.b32 %r301, %r302, %r308, %r339, %r340;
	// end inline asm
	// begin inline asm
	shfl.sync.down.b32 %r306, %r307, %r308, %r339, %r340;
	// end inline asm
	mov.b64 	%rd149, {%r301, %r306};
	mov.b64 	%fd411, %rd149;
	setp.gt.s32 	%p223, %r290, 29;
	setp.lt.f64 	%p224, %fd410, %fd411;
	selp.f64 	%fd412, %fd411, %fd410, %p224;
	selp.f64 	%fd413, %fd410, %fd412, %p223;
	mov.b64 	%rd150, %fd413;
	mov.b64 	{%r312, %r317}, %rd150;
	mov.b32 	%r318, 4;
	// begin inline asm
	shfl.sync.down.b32 %r311, %r312, %r318, %r339, %r340;
	// end inline asm
	// begin inline asm
	shfl.sync.down.b32 %r316, %r317, %r318, %r339, %r340;
	// end inline asm
	mov.b64 	%rd151, {%r311, %r316};
	mov.b64 	%fd414, %rd151;
	setp.gt.s32 	%p225, %r290, 27;
	setp.lt.f64 	%p226, %fd413, %fd414;
	selp.f64 	%fd415, %fd414, %fd413, %p226;
	selp.f64 	%fd416, %fd413, %fd415, %p225;
	mov.b64 	%rd152, %fd416;
	mov.b64 	{%r322, %r327}, %rd152;
	mov.b32 	%r328, 8;
	// begin inline asm
	shfl.sync.down.b32 %r321, %r322, %r328, %r339, %r340;
	// end inline asm
	// begin inline asm
	shfl.sync.down.b32 %r326, %r327, %r328, %r339, %r340;
	// end inline asm
	mov.b64 	%rd153, {%r321, %r326};
	mov.b64 	%fd417, %rd153;
	setp.gt.s32 	%p227, %r290, 23;
	setp.lt.f64 	%p228, %fd416, %fd417;
	selp.f64 	%fd418, %fd417, %fd416, %p228;
	selp.f64 	%fd419, %fd416, %fd418, %p227;
	mov.b64 	%rd154, %fd419;
	mov.b64 	{%r332, %r337}, %rd154;
	mov.b32 	%r338, 16;
	// begin inline asm
	shfl.sync.down.b32 %r331, %r332, %r338, %r339, %r340;
	// end inline asm
	// begin inline asm
	shfl.sync.down.b32 %r336, %r337, %r338, %r339, %r340;
	// end inline asm
	mov.b64 	%rd155, {%r331, %r336};
	mov.b64 	%fd420, %rd155;
	setp.gt.s32 	%p229, %r290, 15;
	setp.lt.f64 	%p230, %fd419, %fd420;
	selp.f64 	%fd16, %fd420, %fd419, %p230;
	selp.f64 	%fd454, %fd419, %fd16, %p229;
	setp.ne.s32 	%p231, %r290, 0;
	@%p231 bra 	$L__BB22_20;
	shr.u32 	%r341, %r6, 2;
	and.b32  	%r342, %r341, 248;
	mov.u32 	%r343, _ZZN3cub18CUB_300001_SM_10006detail6reduce18DeviceReduceKernelINS2_10policy_hubIdj11max_functorIdEE10Policy1000EN6thrust24THRUST_300001_SM_1000_NS6detail15normal_iteratorINSA_10device_ptrIdEEEEjS6_d11abs_functorIdEEEvT0_PT3_T1_NS0_13GridEvenShareISL_EET2_T4_E12temp_storage;
	add.s32 	%r344, %r343, %r342;
	st.shared.f64 	[%r344+8], %fd16;
$L__BB22_20:
	bar.sync 	0;
	setp.ne.s32 	%p232, %r6, 0;
	@%p232 bra 	$L__BB22_48;
	ld.shared.f64 	%fd421, [_ZZN3cub18CUB_300001_SM_10006detail6reduce18DeviceReduceKernelINS2_10policy_hubIdj11max_functorIdEE10Policy1000EN6thrust24THRUST_300001_SM_1000_NS6detail15normal_iteratorINSA_10device_ptrIdEEEEjS6_d11abs_functorIdEEEvT0_PT3_T1_NS0_13GridEvenShareISL_EET2_T4_E12temp_storage+16];
	setp.lt.f64 	%p233, %fd454, %fd421;
	selp.f64 	%fd422, %fd421, %fd454, %p233;
	ld.shared.f64 	%fd423, [_ZZN3cub18CUB_300001_SM_10006detail6reduce18DeviceReduceKernelINS2_10policy_hubIdj11max_functorIdEE10Policy1000EN6thrust24THRUST_300001_SM_1000_NS6detail15normal_iteratorINSA_10device_ptrIdEEEEjS6_d11abs_functorIdEEEvT0_PT3_T1_NS0_13GridEvenShareISL_EET2_T4_E12temp_storage+24];
	setp.lt.f64 	%p234, %fd422, %fd423;
	selp.f64 	%fd424, %fd423, %fd422, %p234;
	ld.shared.f64 	%fd425, [_ZZN3cub18CUB_300001_SM_10006detail6reduce18DeviceReduceKernelINS2_10policy_hubIdj11max_functorIdEE10Policy1000EN6thrust24THRUST_300001_SM_1000_NS6detail15normal_iteratorINSA_10device_ptrIdEEEEjS6_d11abs_functorIdEEEvT0_PT3_T1_NS0_13GridEvenShareISL_EET2_T4_E12temp_storage+32];
	setp.lt.f64 	%p235, %fd424, %fd425;
	selp.f64 	%fd426, %fd425, %fd424, %p235;
	ld.shared.f64 	%fd427, [_ZZN3cub18CUB_300001_SM_10006detail6reduce18DeviceReduceKernelINS2_10policy_hubIdj11max_functorIdEE10Policy1000EN6thrust24THRUST_300001_SM_1000_NS6detail15normal_iteratorINSA_10device_ptrIdEEEEjS6_d11abs_functorIdEEEvT0_PT3_T1_NS0_13GridEvenShareISL_EET2_T4_E12temp_storage+40];
	setp.lt.f64 	%p236, %fd426, %fd427;
	selp.f64 	%fd428, %fd427, %fd426, %p236;
	ld.shared.f64 	%fd429, [_ZZN3cub18CUB_300001_SM_10006detail6reduce18DeviceReduceKernelINS2_10policy_hubIdj11max_functorIdEE10Policy1000EN6thrust24THRUST_300001_SM_1000_NS6detail15normal_iteratorINSA_10device_ptrIdEEEEjS6_d11abs_functorIdEEEvT0_PT3_T1_NS0_13GridEvenShareISL_EET2_T4_E12temp_storage+48];
	setp.lt.f64 	%p237, %fd428, %fd429;
	selp.f64 	%fd430, %fd429, %fd428, %p237;
	ld.shared.f64 	%fd431, [_ZZN3cub18CUB_300001_SM_10006detail6reduce18DeviceReduceKernelINS2_10policy_hubIdj11max_functorIdEE10Policy1000EN6thrust24THRUST_300001_SM_1000_NS6detail15normal_iteratorINSA_10device_ptrIdEEEEjS6_d11abs_functorIdEEEvT0_PT3_T1_NS0_13GridEvenShareISL_EET2_T4_E12temp_storage+56];
	setp.lt.f64 	%p238, %fd430, %fd431;
	selp.f64 	%fd432, %fd431, %fd430, %p238;
	ld.shared.f64 	%fd433, [_ZZN3cub18CUB_300001_SM_10006detail6reduce18DeviceReduceKernelINS2_10policy_hubIdj11max_functorIdEE10Policy1000EN6thrust24THRUST_300001_SM_1000_NS6detail15normal_iteratorINSA_10device_ptrIdEEEEjS6_d11abs_functorIdEEEvT0_PT3_T1_NS0_13GridEvenShareISL_EET2_T4_E12temp_storage+64];
	setp.lt.f64 	%p239, %fd432, %fd433;
	selp.f64 	%fd454, %fd433, %fd432, %p239;
	bra.uni 	$L__BB22_48;
$L__BB22_22:
	// begin inline asm
	mov.u32 %r227, %laneid;
	// end inline asm
	and.b32  	%r278, %r6, 992;
	add.s32 	%r279, %r278, 32;
	setp.gt.u32 	%p194, %r279, %r5;
	not.b32 	%r280, %r278;
	add.s32 	%r281, %r5, %r280;
	selp.b32 	%r276, %r281, 31, %p194;
	mov.b64 	%rd136, %fd443;
	mov.b64 	{%r229, %r234}, %rd136;
	mov.b32 	%r235, 1;
	mov.b32 	%r277, -1;
	// begin inline asm
	shfl.sync.down.b32 %r228, %r229, %r235, %r276, %r277;
	// end inline asm
	// begin inline asm
	shfl.sync.down.b32 %r233, %r234, %r235, %r276, %r277;
	// end inline asm
	mov.b64 	%rd137, {%r228, %r233};
	mov.b64 	%fd361, %rd137;
	setp.lt.s32 	%p195, %r227, %r276;
	setp.lt.f64 	%p196, %fd443, %fd361;
	selp.f64 	%fd362, %fd361, %fd443, %p196;
	selp.f64 	%fd363, %fd362, %fd443, %p195;
	mov.b64 	%rd138, %fd363;
	mov.b64 	{%r239, %r244}, %rd138;
	mov.b32 	%r245, 2;
	// begin inline asm
	shfl.sync.down.b32 %r238, %r239, %r245, %r276, %r277;
	// end inline asm
	// begin inline asm
	shfl.sync.down.b32 %r243, %r244, %r245, %r276, %r277;
	// end inline asm
	mov.b64 	%rd139, {%r238, %r243};
	mov.b64 	%fd364, %rd139;
	add.s32 	%r282, %r227, 2;
	setp.gt.s32 	%p197, %r282, %r276;
	setp.lt.f64 	%p198, %fd363, %fd364;
	selp.f64 	%fd365, %fd364, %fd363, %p198;
	selp.f64 	%fd366, %fd363, %fd365, %p197;
	mov.b64 	%rd140, %fd366;
	mov.b64 	{%r249, %r254}, %rd140;
	mov.b32 	%r255, 4;
	// begin inline asm
	shfl.sync.down.b32 %r248, %r249, %r255, %r276, %r277;
	// end inline asm
	// begin inline asm
	shfl.sync.down.b32 %r253, %r254, %r255, %r276, %r277;
	// end inline asm
	mov.b64 	%rd141, {%r248, %r253};
	mov.b64 	%fd367, %rd141;
	add.s32 	%r283, %r227, 4;
	setp.gt.s32 	%p199, %r283, %r276;
	setp.lt.f64 	%p200, %fd366, %fd367;
	selp.f64 	%fd368, %fd367, %fd366, %p200;
	selp.f64 	%fd369, %fd366, %fd368, %p199;
	mov.b64 	%rd142, %fd369;
	mov.b64 	{%r259, %r264}, %rd142;
	mov.b32 	%r265, 8;
	// begin inline asm
	shfl.sync.down.b32 %r258, %r259, %r265, %r276, %r277;
	// end inline asm
	// begin inline asm
	shfl.sync.down.b32 %r263, %r264, %r265, %r276, %r277;
	// end inline asm
	mov.b64 	%rd143, {%r258, %r263};
	mov.b64 	%fd370, %rd143;
	add.s32 	%r284, %r227, 8;
	setp.gt.s32 	%p201, %r284, %r276;
	setp.lt.f64 	%p202, %fd369, %fd370;
	selp.f64 	%fd371, %fd370, %fd369, %p202;
	selp.f64 	%fd372, %fd369, %fd371, %p201;
	mov.b64 	%rd144, %fd372;
	mov.b64 	{%r269, %r274}, %rd144;
	mov.b32 	%r275, 16;
	// begin inline asm
	shfl.sync.down.b32 %r268, %r269, %r275, %r276, %r277;
	// end inline asm
	// begin inline asm
	shfl.sync.down.b32 %r273, %r274, %r275, %r276, %r277;
	// end inline asm
	mov.b64 	%rd145, {%r268, %r273};
	mov.b64 	%fd373, %rd145;
	add.s32 	%r285, %r227, 16;
	setp.gt.s32 	%p203, %r285, %r276;
	setp.lt.f64 	%p204, %fd372, %fd373;
	selp.f64 	%fd374, %fd373, %fd372, %p204;
	selp.f64 	%fd454, %fd372, %fd374, %p203;
	setp.ne.s32 	%p205, %r227, 0;
	@%p205 bra 	$L__BB22_24;
	shr.u32 	%r286, %r6, 2;
	and.b32  	%r287, %r286, 248;
	mov.u32 	%r288, _ZZN3cub18CUB_300001_SM_10006detail6reduce18DeviceReduceKernelINS2_10policy_hubIdj11max_functorIdEE10Policy1000EN6thrust24THRUST_300001_SM_1000_NS6detail15normal_iteratorINSA_10device_ptrIdEEEEjS6_d11abs_functorIdEEEvT0_PT3_T1_NS0_13GridEvenShareISL_EET2_T4_E12temp_storage;
	add.s32 	%r289, %r288, %r287;
	st.shared.f64 	[%r289+8], %fd454;
$L__BB22_24:
	bar.sync 	0;
	setp.ne.s32 	%p206, %r6, 0;
	@%p206 bra 	$L__BB22_48;
	setp.gt.u32 	%p207, %r5, 32;
	ld.shared.f64 	%fd375, [_ZZN3cub18CUB_300001_SM_10006detail6reduce18DeviceReduceKernelINS2_10policy_hubIdj11max_functorIdEE10Policy1000EN6thrust24THRUST_300001_SM_1000_NS6detail15normal_iteratorINSA_10device_ptrIdEEEEjS6_d11abs_functorIdEEEvT0_PT3_T1_NS0_13GridEvenShareISL_EET2_T4_E12temp_storage+16];
	setp.lt.f64 	%p208, %fd454, %fd375;
	selp.f64 	%fd377, %fd375, %fd454, %p208;
	selp.f64 	%fd378, %fd377, %fd454, %p207;
	setp.gt.u32 	%p209, %r5, 64;
	ld.shared.f64 	%fd380, [_ZZN3cub18CUB_300001_SM_10006detail6reduce18DeviceReduceKernelINS2_10policy_hubIdj11max_functorIdEE10Policy1000EN6thrust24THRUST_300001_SM_1000_NS6detail15normal_iteratorINSA_10device_ptrIdEEEEjS6_d11abs_functorIdEEEvT0_PT3_T1_NS0_13GridEvenShareISL_EET2_T4_E12temp_storage+24];
	setp.lt.f64 	%p210, %fd378, %fd380;
	selp.f64 	%fd382, %fd380, %fd378, %p210;
	selp.f64 	%fd383, %fd382, %fd378, %p209;
	setp.gt.u32 	%p211, %r5, 96;
	ld.shared.f64 	%fd385, [_ZZN3cub18CUB_300001_SM_10006detail6reduce18DeviceReduceKernelINS2_10policy_hubIdj11max_functorIdEE10Policy1000EN6thrust24THRUST_300001_SM_1000_NS6detail15normal_iteratorINSA_10device_ptrIdEEEEjS6_d11abs_functorIdEEEvT0_PT3_T1_NS0_13GridEvenShareISL_EET2_T4_E12temp_storage+32];
	setp.lt.f64 	%p212, %fd383, %fd385;
	selp.f64 	%fd387, %fd385, %fd383, %p212;
	selp.f64 	%fd388, %fd387, %fd383, %p211;
	setp.gt.u32 	%p213, %r5, 128;
	ld.shared.f64 	%fd390, [_ZZN3cub18CUB_300001_SM_10006detail6reduce18DeviceReduceKernelINS2_10policy_hubIdj11max_functorIdEE10Policy1000EN6thrust24THRUST_300001_SM_1000_NS6detail15normal_iteratorINSA_10device_ptrIdEEEEjS6_d11abs_functorIdEEEvT0_PT3_T1_NS0_13GridEvenShareISL_EET2_T4_E12temp_storage+40];
	setp.lt.f64 	%p214, %fd388, %fd390;
	selp.f64 	%fd392, %fd390, %fd388, %p214;
	selp.f64 	%fd393, %fd392, %fd388, %p213;
	setp.gt.u32 	%p215, %r5, 160;
	ld.shared.f64 	%fd395, [_ZZN3cub18CUB_300001_SM_10006detail6reduce18DeviceReduceKernelINS2_10policy_hubIdj11max_functorIdEE10Policy1000EN6thrust24THRUST_300001_SM_1000_NS6detail15normal_iteratorINSA_10device_ptrIdEEEEjS6_d11abs_functorIdEEEvT0_PT3_T1_NS0_13GridEvenShareISL_EET2_T4_E12temp_storage+48];
	setp.lt.f64 	%p216, %fd393, %fd395;
	selp.f64 	%fd397, %fd395, %fd393, %p216;
	selp.f64 	%fd398, %fd397, %fd393, %p215;
	setp.gt.u32 	%p217, %r5, 192;
	ld.shared.f64 	%fd400, [_ZZN3cub18CUB_300001_SM_10006detail6reduce18DeviceReduceKernelINS2_10policy_hubIdj11max_functorIdEE10Policy1000EN6thrust24THRUST_300001_SM_1000_NS6detail15normal_iteratorINSA_10device_ptrIdEEEEjS6_d11abs_functorIdEEEvT0_PT3_T1_NS0_13GridEvenShareISL_EET2_T4_E12temp_storage+56];
	setp.lt.f64 	%p218, %fd398, %fd400;
	selp.f64 	%fd402, %fd400, %fd398, %p218;
	selp.f64 	%fd403, %fd402, %fd398, %p217;
	setp.gt.u32 	%p219, %r5, 224;
	ld.shared.f64 	%fd405, [_ZZN3cub18CUB_300001_SM_10006detail6reduce18DeviceReduceKernelINS2_10policy_hubIdj11max_functorIdEE10Policy1000EN6thrust24THRUST_300001_SM_1000_NS6detail15normal_iteratorINSA_10device_ptrIdEEEEjS6_d11abs_functorIdEEEvT0_PT3_T1_NS0_13GridEvenShareISL_EET2_T4_E12temp_storage+64];
	setp.lt.f64 	%p220, %fd403, %fd405;
	selp.f64 	%fd407, %fd405, %fd403, %p220;
	selp.f64 	%fd454, %fd407, %fd403, %p219;
	bra.uni 	$L__BB22_48;
$L__BB22_26:
	mov.u32 	%r34, %tid.x;
	add.s32 	%r83, %r34, %r359;
	mul.wide.u32 	%rd4, %r83, 8;
	add.s64 	%rd5, %rd1, %rd4;
	ld.global.f64 	%fd41, [%rd5];
	neg.f64 	%fd42, %fd41;
	setp.lt.f64 	%p2, %fd41, 0d0000000000000000;
	selp.f64 	%fd43, %fd42, %fd41, %p2;
	ld.global.f64 	%fd44, [%rd5+2048];
	neg.f64 	%fd45, %fd44;
	setp.lt.f64 	%p3, %fd44, 0d0000000000000000;
	selp.f64 	%fd46, %fd45, %fd44, %p3;
	ld.global.f64 	%fd47, [%rd5+4096];
	neg.f64 	%fd48, %fd47;
	setp.lt.f64 	%p4, %fd47, 0d0000000000000000;
	selp.f64 	%fd49, %fd48, %fd47, %p4;
	ld.global.f64 	%fd50, [%rd5+6144];
	neg.f64 	%fd51, %fd50;
	setp.lt.f64 	%p5, %fd50, 0d0000000000000000;
	selp.f64 	%fd52, %fd51, %fd50, %p5;
	ld.global.f64 	%fd53, [%rd5+8192];
	neg.f64 	%fd54, %fd53;
	setp.lt.f64 	%p6, %fd53, 0d0000000000000000;
	selp.f64 	%fd55, %fd54, %fd53, %p6;
	ld.global.f64 	%fd56, [%rd5+10240];
	neg.f64 	%fd57, %fd56;
	setp.lt.f64 	%p7, %fd56, 0d0000000000000000;
	selp.f64 	%fd58, %fd57, %fd56, %p7;
	ld.global.f64 	%fd59, [%rd5+12288];
	neg.f64 	%fd60, %fd59;
	setp.lt.f64 	%p8, %fd59, 0d0000000000000000;
	selp.f64 	%fd61, %fd60, %fd59, %p8;
	ld.global.f64 	%fd62, [%rd5+14336];
	neg.f64 	%fd63, %fd62;
	setp.lt.f64 	%p9, %fd62, 0d0000000000000000;
	selp.f64 	%fd64, %fd63, %fd62, %p9;
	setp.lt.f64 	%p10, %fd43, %fd46;
	selp.f64 	%fd65, %fd46, %fd43, %p10;
	setp.lt.f64 	%p11, %fd65, %fd49;
	selp.f64 	%fd66, %fd49, %fd65, %p11;
	setp.lt.f64 	%p12, %fd66, %fd52;
	selp.f64 	%fd67, %fd52, %fd66, %p12;
	setp.lt.f64 	%p13, %fd67, %fd55;
	selp.f64 	%fd68, %fd55, %fd67, %p13;
	setp.lt.f64 	%p14, %fd68, %fd58;
	selp.f64 	%fd69, %fd58, %fd68, %p14;
	setp.lt.f64 	%p15, %fd69, %fd61;
	selp.f64 	%fd70, %fd61, %fd69, %p15;
	setp.lt.f64 	%p16, %fd70, %fd64;
	selp.f64 	%fd453, %fd64, %fd70, %p16;
	shl.b32 	%r35, %r79, 11;
	setp.lt.u32 	%p17, %r5, %r35;
	@%p17 bra 	$L__BB22_44;
	add.s32 	%r357, %r35, %r359;
	not.b32 	%r85, %r34;
	add.s32 	%r86, %r85, %r78;
	sub.s32 	%r87, %r86, %r35;
	sub.s32 	%r356, %r87, %r359;
	add.s32 	%r88, %r357, %r34;
	add.s32 	%r355, %r88, 2048;
	mov.b32 	%r358, 0;
$L__BB22_28:
	shl.b32 	%r89, %r79, 11;
	add.s32 	%r359, %r359, %r89;
	add.s32 	%r90, %r78, -2048;
	setp.gt.u32 	%p18, %r359, %r90;
	@%p18 bra 	$L__BB22_30;
	add.s32 	%r91, %r34, %r359;
	mul.wide.u32 	%rd6, %r91, 8;
	add.s64 	%rd7, %rd1, %rd6;
	ld.global.f64 	%fd71, [%rd7];
	neg.f64 	%fd72, %fd71;
	setp.lt.f64 	%p19, %fd71, 0d0000000000000000;
	selp.f64 	%fd73, %fd72, %fd71, %p19;
	ld.global.f64 	%fd74, [%rd7+2048];
	neg.f64 	%fd75, %fd74;
	setp.lt.f64 	%p20, %fd74, 0d0000000000000000;
	selp.f64 	%fd76, %fd75, %fd74, %p20;
	ld.global.f64 	%fd77, [%rd7+4096];
	neg.f64 	%fd78, %fd77;
	setp.lt.f64 	%p21, %fd77, 0d0000000000000000;
	selp.f64 	%fd79, %fd78, %fd77, %p21;
	ld.global.f64 	%fd80, [%rd7+6144];
	neg.f64 	%fd81, %fd80;
	setp.lt.f64 	%p22, %fd80, 0d0000000000000000;
	selp.f64 	%fd82, %fd81, %fd80, %p22;
	ld.global.f64 	%fd83, [%rd7+8192];
	neg.f64 	%fd84, %fd83;
	setp.lt.f64 	%p23, %fd83, 0d0000000000000000;
	selp.f64 	%fd85, %fd84, %fd83, %p23;
	ld.global.f64 	%fd86, [%rd7+10240];
	neg.f64 	%fd87, %fd86;
	setp.lt.f64 	%p24, %fd86, 0d0000000000000000;
	selp.f64 	%fd88, %fd87, %fd86, %p24;
	ld.global.f64 	%fd89, [%rd7+12288];
	neg.f64 	%fd90, %fd89;
	setp.lt.f64 	%p25, %fd89, 0d0000000000000000;
	selp.f64 	%fd91, %fd90, %fd89, %p25;
	ld.global.f64 	%fd92, [%rd7+14336];
	neg.f64 	%fd93, %fd92;
	setp.lt.f64 	%p26, %fd92, 0d0000000000000000;
	selp.f64 	%fd94, %fd93, %fd92, %p26;
	setp.lt.f64 	%p27, %fd453, %fd73;
	selp.f64 	%fd95, %fd73, %fd453, %p27;
	setp.lt.f64 	%p28, %fd95, %fd76;
	selp.f64 	%fd96, %fd76, %fd95, %p28;
	setp.lt.f64 	%p29, %fd96, %fd79;
	selp.f64 	%fd97, %fd79, %fd96, %p29;
	setp.lt.f64 	%p30, %fd97, %fd82;
	selp.f64 	%fd98, %fd82, %fd97, %p30;
	setp.lt.f64 	%p31, %fd98, %fd85;
	selp.f64 	%fd99, %fd85, %fd98, %p31;
	setp.lt.f64 	%p32, %fd99, %fd88;
	selp.f64 	%fd100, %fd88, %fd99, %p32;
	setp.lt.f64 	%p33, %fd100, %fd91;
	selp.f64 	%fd101, %fd91, %fd100, %p33;
	setp.lt.f64 	%p34, %fd101, %fd94;
	selp.f64 	%fd453, %fd94, %fd101, %p34;
	sub.s32 	%r92, %r78, %r359;
	shl.b32 	%r93, %r79, 11;
	setp.lt.u32 	%p35, %r92, %r93;
	add.s32 	%r358, %r358, 1;
	add.s32 	%r357, %r357, %r93;
	sub.s32 	%r356, %r356, %r93;
	add.s32 	%r355, %r355, %r93;
	@%p35 bra 	$L__BB22_44;
	bra.uni 	$L__BB22_28;
$L__BB22_30:
	setp.le.u32 	%p36, %r78, %r359;
	sub.s32 	%r94, %r78, %r359;
	setp.ge.s32 	%p37, %r34, %r94;
	or.pred  	%p38, %p36, %p37;
	@%p38 bra 	$L__BB22_44;
	not.b32 	%r96, %r34;
	add.s32 	%r97, %r78, %r96;
	shl.b32 	%r99, %r3, 11;
	add.s32 	%r100, %r89, %r99;
	sub.s32 	%r101, %r97, %r100;
	mul.lo.s32 	%r102, %r79, %r358;
	shl.b32 	%r103, %r102, 11;
	sub.s32 	%r104, %r101, %r103;
	shr.u32 	%r105, %r104, 8;
	add.s32 	%r50, %r105, 1;
	and.b32  	%r51, %r50, 15;
	setp.lt.u32 	%p39, %r104, 3840;
	mov.u32 	%r364, %r34;
	@%p39 bra 	$L__BB22_35;
	or.b32  	%r362, %r34, 2048;
	shr.u32 	%r106, %r356, 8;
	add.s32 	%r107, %r106, 1;
	and.b32  	%r108, %r107, 33554416;
	neg.s32 	%r360, %r108;
$L__BB22_33:
	.pragma "nounroll";
	add.s32 	%r109, %r355, -2048;
	mul.wide.u32 	%rd8, %r109, 8;
	add.s64 	%rd9, %rd1, %rd8;
	ld.global.f64 	%fd103, [%rd9];
	neg.f64 	%fd104, %fd103;
	setp.lt.f64 	%p40, %fd103, 0d0000000000000000;
	selp.f64 	%fd105, %fd104, %fd103, %p40;
	setp.lt.f64 	%p41, %fd453, %fd105;
	selp.f64 	%fd106, %fd105, %fd453, %p41;
	add.s32 	%r110, %r355, -1792;
	mul.wide.u32 	%rd10, %r110, 8;
	add.s64 	%rd11, %rd1, %rd10;
	ld.global.f64 	%fd107, [%rd11];
	neg.f64 	%fd108, %fd107;
	setp.lt.f64 	%p42, %fd107, 0d0000000000000000;
	selp.f64 	%fd109, %fd108, %fd107, %p42;
	setp.lt.f64 	%p43, %fd106, %fd109;
	selp.f64 	%fd110, %fd109, %fd106, %p43;
	add.s32 	%r111, %r355, -1536;
	mul.wide.u32 	%rd12, %r111, 8;
	add.s64 	%rd13, %rd1, %rd12;
	ld.global.f64 	%fd111, [%rd13];
	neg.f64 	%fd112, %fd111;
	setp.lt.f64 	%p44, %fd111, 0d0000000000000000;
	selp.f64 	%fd113, %fd112, %fd111, %p44;
	setp.lt.f64 	%p45, %fd110, %fd113;
	selp.f64 	%fd114, %fd113, %fd110, %p45;
	add.s32 	%r112, %r355, -1280;
	mul.wide.u32 	%rd14, %r112, 8;
	add.s64 	%rd15, %rd1, %rd14;
	ld.global.f64 	%fd115, [%rd15];
	neg.f64 	%fd116, %fd115;
	setp.lt.f64 	%p46, %fd115, 0d0000000000000000;
	selp.f64 	%fd117, %fd116, %fd115, %p46;
	setp.lt.f64 	%p47, %fd114, %fd117;
	selp.f64 	%fd118, %fd117, %fd114, %p47;
	add.s32 	%r113, %r355, -1024;
	mul.wide.u32 	%rd16, %r113, 8;
	add.s64 	%rd17, %rd1, %rd16;
	ld.global.f64 	%fd119, [%rd17];
	neg.f64 	%fd120, %fd119;
	setp.lt.f64 	%p48, %fd119, 0d0000000000000000;
	selp.f64 	%fd121, %fd120, %fd119, %p48;
	setp.lt.f64 	%p49, %fd118, %fd121;
	selp.f64 	%fd122, %fd121, %fd118, %p49;
	add.s32 	%r114, %r355, -768;
	mul.wide.u32 	%rd18, %r114, 8;
	add.s64 	%rd19, %rd1, %rd18;
	ld.global.f64 	%fd123, [%rd19];
	neg.f64 	%fd124, %fd123;
	setp.lt.f64 	%p50, %fd123, 0d0000000000000000;
	selp.f64 	%fd125, %fd124, %fd123, %p50;
	setp.lt.f64 	%p51, %fd122, %fd125;
	selp.f64 	%fd126, %fd125, %fd122, %p51;
	add.s32 	%r115, %r355, -512;
	mul.wide.u32 	%rd20, %r115, 8;
	add.s64 	%rd21, %rd1, %rd20;
	ld.global.f64 	%fd127, [%rd21];
	neg.f64 	%fd128, %fd127;
	setp.lt.f64 	%p52, %fd127, 0d0000000000000000;
	selp.f64 	%fd129, %fd128, %fd127, %p52;
	setp.lt.f64 	%p53, %fd126, %fd129;
	selp.f64 	%fd130, %fd129, %fd126, %p53;
	add.s32 	%r116, %r355, 1792;
	add.s32 	%r117, %r355, -256;
	mul.wide.u32 	%rd22, %r117, 8;
	add.s64 	%rd23, %rd1, %rd22;
	ld.global.f64 	%fd131, [%rd23];
	neg.f64 	%fd132, %fd131;
	setp.lt.f64 	%p54, %fd131, 0d0000000000000000;
	selp.f64 	%fd133, %fd132, %fd131, %p54;
	setp.lt.f64 	%p55, %fd130, %fd133;
	selp.f64 	%fd134, %fd133, %fd130, %p55;
	mul.wide.u32 	%rd24, %r355, 8;
	add.s64 	%rd25, %rd1, %rd24;
	ld.global.f64 	%fd135, [%rd25];
	neg.f64 	%fd136, %fd135;
	setp.lt.f64 	%p56, %fd135, 0d0000000000000000;
	selp.f64 	%fd137, %fd136, %fd135, %p56;
	setp.lt.f64 	%p57, %fd134, %fd137;
	selp.f64 	%fd138, %fd137, %fd134, %p57;
	add.s32 	%r118, %r355, 256;
	mul.wide.u32 	%rd26, %r118, 8;
	add.s64 	%rd27, %rd1, %rd26;
	ld.global.f64 	%fd139, [%rd27];
	neg.f64 	%fd140, %fd139;
	setp.lt.f64 	%p58, %fd139, 0d0000000000000000;
	selp.f64 	%fd141, %fd140, %fd139, %p58;
	setp.lt.f64 	%p59, %fd138, %fd141;
	selp.f64 	%fd142, %fd141, %fd138, %p59;
	add.s32 	%r119, %r355, 512;
	mul.wide.u32 	%rd28, %r119, 8;
	add.s64 	%rd29, %rd1, %rd28;
	ld.global.f64 	%fd143, [%rd29];
	neg.f64 	%fd144, %fd143;
	setp.lt.f64 	%p60, %fd143, 0d0000000000000000;
	selp.f64 	%fd145, %fd144, %fd143, %p60;
	setp.lt.f64 	%p61, %fd142, %fd145;
	selp.f64 	%fd146, %fd145, %fd142, %p61;
	add.s32 	%r120, %r355, 768;
	mul.wide.u32 	%rd30, %r120, 8;
	add.s64 	%rd31, %rd1, %rd30;
	ld.global.f64 	%fd147, [%rd31];
	neg.f64 	%fd148, %fd147;
	setp.lt.f64 	%p62, %fd147, 0d0000000000000000;
	selp.f64 	%fd149, %fd148, %fd147, %p62;
	setp.lt.f64 	%p63, %fd146, %fd149;
	selp.f64 	%fd150, %fd149, %fd146, %p63;
	add.s32 	%r121, %r355, 1024;
	mul.wide.u32 	%rd32, %r121, 8;
	add.s64 	%rd33, %rd1, %rd32;
	ld.global.f64 	%fd151, [%rd33];
	neg.f64 	%fd152, %fd151;
	setp.lt.f64 	%p64, %fd151, 0d0000000000000000;
	selp.f64 	%fd153, %fd152, %fd151, %p64;
	setp.lt.f64 	%p65, %fd150, %fd153;
	selp.f64 	%fd154, %fd153, %fd150, %p65;
	add.s32 	%r122, %r355, 1280;
	mul.wide.u32 	%rd34, %r122, 8;
	add.s64 	%rd35, %rd1, %rd34;
	ld.global.f64 	%fd155, [%rd35];
	neg.f64 	%fd156, %fd155;
	setp.lt.f64 	%p66, %fd155, 0d0000000000000000;
	selp.f64 	%fd157, %fd156, %fd155, %p66;
	setp.lt.f64 	%p67, %fd154, %fd157;
	selp.f64 	%fd158, %fd157, %fd154, %p67;
	add.s32 	%r123, %r355, 1536;
	mul.wide.u32 	%rd36, %r123, 8;
	add.s64 	%rd37, %rd1, %rd36;
	ld.global.f64 	%fd159, [%rd37];
	neg.f64 	%fd160, %fd159;
	setp.lt.f64 	%p68, %fd159, 0d0000000000000000;
	selp.f64 	%fd161, %fd160, %fd159, %p68;
	setp.lt.f64 	%p69, %fd158, %fd161;
	selp.f64 	%fd162, %fd161, %fd158, %p69;
	mul.wide.u32 	%rd38, %r116, 8;
	add.s64 	%rd39, %rd1, %rd38;
	ld.global.f64 	%fd163, [%rd39];
	neg.f64 	%fd164, %fd163;
	setp.lt.f64 	%p70, %fd163, 0d0000000000000000;
	selp.f64 	%fd165, %fd164, %fd163, %p70;
	setp.lt.f64 	%p71, %fd162, %fd165;
	selp.f64 	%fd453, %fd165, %fd162, %p71;
	add.s32 	%r362, %r362, 4096;
	add.s32 	%r355, %r355, 4096;
	add.s32 	%r360, %r360, 16;
	setp.ne.s32 	%p72, %r360, 0;
	@%p72 bra 	$L__BB22_33;
	add.s32 	%r364, %r362, -2048;
$L__BB22_35:
	setp.eq.s32 	%p73, %r51, 0;
	@%p73 bra 	$L__BB22_44;
	and.b32  	%r62, %r50, 7;
	setp.lt.u32 	%p74, %r51, 8;
	@%p74 bra 	$L__BB22_38;
	add.s32 	%r124, %r364, %r359;
	mul.wide.u32 	%rd40, %r124, 8;
	add.s64 	%rd41, %rd1, %rd40;
	ld.global.f64 	%fd167, [%rd41];
	neg.f64 	%fd168, %fd167;
	setp.lt.f64 	%p75, %fd167, 0d0000000000000000;
	selp.f64 	%fd169, %fd168, %fd167, %p75;
	setp.lt.f64 	%p76, %fd453, %fd169;
	selp.f64 	%fd170, %fd169, %fd453, %p76;
	add.s32 	%r125, %r124, 256;
	mul.wide.u32 	%rd42, %r125, 8;
	add.s64 	%rd43, %rd1, %rd42;
	ld.global.f64 	%fd171, [%rd43];
	neg.f64 	%fd172, %fd171;
	setp.lt.f64 	%p77, %fd171, 0d0000000000000000;
	selp.f64 	%fd173, %fd172, %fd171, %p77;
	setp.lt.f64 	%p78, %fd170, %fd173;
	selp.f64 	%fd174, %fd173, %fd170, %p78;
	add.s32 	%r126, %r124, 512;
	mul.wide.u32 	%rd44, %r126, 8;
	add.s64 	%rd45, %rd1, %rd44;
	ld.global.f64 	%fd175, [%rd45];
	neg.f64 	%fd176, %fd175;
	setp.lt.f64 	%p79, %fd175, 0d0000000000000000;
	selp.f64 	%fd177, %fd176, %fd175, %p79;
	setp.lt.f64 	%p80, %fd174, %fd177;
	selp.f64 	%fd178, %fd177, %fd174, %p80;
	add.s32 	%r127, %r124, 768;
	mul.wide.u32 	%rd46, %r127, 8;
	add.s64 	%rd47, %rd1, %rd46;
	ld.global.f64 	%fd179, [%rd47];
	neg.f64 	%fd180, %fd179;
	setp.lt.f64 	%p81, %fd179, 0d0000000000000000;
	selp.f64 	%fd181, %fd180, %fd179, %p81;
	setp.lt.f64 	%p82, %fd178, %fd181;
	selp.f64 	%fd182, %fd181, %fd178, %p82;
	add.s32 	%r128, %r124, 1024;
	mul.wide.u32 	%rd48, %r128, 8;
	add.s64 	%rd49, %rd1, %rd48;
	ld.global.f64 	%fd183, [%rd49];
	neg.f64 	%fd184, %fd183;
	setp.lt.f64 	%p83, %fd183, 0d0000000000000000;
	selp.f64 	%fd185, %fd184, %fd183, %p83;
	setp.lt.f64 	%p84, %fd182, %fd185;
	selp.f64 	%fd186, %fd185, %fd182, %p84;
	add.s32 	%r129, %r124, 1280;
	mul.wide.u32 	%rd50, %r129, 8;
	add.s64 	%rd51, %rd1, %rd50;
	ld.global.f64 	%fd187, [%rd51];
	neg.f64 	%fd188, %fd187;
	setp.lt.f64 	%p85, %fd187, 0d0000000000000000;
	selp.f64 	%fd189, %fd188, %fd187, %p85;
	setp.lt.f64 	%p86, %fd186, %fd189;
	selp.f64 	%fd190, %fd189, %fd186, %p86;
	add.s32 	%r130, %r124, 1536;
	mul.wide.u32 	%rd52, %r130, 8;
	add.s64 	%rd53, %rd1, %rd52;
	ld.global.f64 	%fd191, [%rd53];
	neg.f64 	%fd192, %fd191;
	setp.lt.f64 	%p87, %fd191, 0d0000000000000000;
	selp.f64 	%fd193, %fd192, %fd191, %p87;
	setp.lt.f64 	%p88, %fd190, %fd193;
	selp.f64 	%fd194, %fd193, %fd190, %p88;
	add.s32 	%r131, %r124, 1792;
	mul.wide.u32 	%rd54, %r131, 8;
	add.s64 	%rd55, %rd1, %rd54;
	ld.global.f64 	%fd195, [%rd55];
	neg.f64 	%fd196, %fd195;
	setp.lt.f64 	%p89, %fd195, 0d0000000000000000;
	selp.f64 	%fd197, %fd196, %fd195, %p89;
	setp.lt.f64 	%p90, %fd194, %fd197;
	selp.f64 	%fd453, %fd197, %fd194, %p90;
	add.s32 	%r364, %r364, 2048;
$L__BB22_38:
	setp.eq.s32 	%p91, %r62, 0;
	@%p91 bra 	$L__BB22_44;
	setp.lt.u32 	%p92, %r62, 4;
	@%p92 bra 	$L__BB22_41;
	add.s32 	%r132, %r364, %r359;
	mul.wide.u32 	%rd56, %r132, 8;
	add.s64 	%rd57, %rd1, %rd56;
	ld.global.f64 	%fd199, [%rd57];
	neg.f64 	%fd200, %fd199;
	setp.lt.f64 	%p93, %fd199, 0d0000000000000000;
	selp.f64 	%fd201, %fd200, %fd199, %p93;
	setp.lt.f64 	%p94, %fd453, %fd201;
	selp.f64 	%fd202, %fd201, %fd453, %p94;
	add.s32 	%r133, %r132, 256;
	mul.wide.u32 	%rd58, %r133, 8;
	add.s64 	%rd59, %rd1, %rd58;
	ld.global.f64 	%fd203, [%rd59];
	neg.f64 	%fd204, %fd203;
	setp.lt.f64 	%p95, %fd203, 0d0000000000000000;
	selp.f64 	%fd205, %fd204, %fd203, %p95;
	setp.lt.f64 	%p96, %fd202, %fd205;
	selp.f64 	%fd206, %fd205, %fd202, %p96;
	add.s32 	%r134, %r132, 512;
	mul.wide.u32 	%rd60, %r134, 8;
	add.s64 	%rd61, %rd1, %rd60;
	ld.global.f64 	%fd207, [%rd61];
	neg.f64 	%fd208, %fd207;
	setp.lt.f64 	%p97, %fd207, 0d0000000000000000;
	selp.f64 	%fd209, %fd208, %fd207, %p97;
	setp.lt.f64 	%p98, %fd206, %fd209;
	selp.f64 	%fd210, %fd209, %fd206, %p98;
	add.s32 	%r135, %r132, 768;
	mul.wide.u32 	%rd62, %r135, 8;
	add.s64 	%rd63, %rd1, %rd62;
	ld.global.f64 	%fd211, [%rd63];
	neg.f64 	%fd212, %fd211;
	setp.lt.f64 	%p99, %fd211, 0d0000000000000000;
	selp.f64 	%fd213, %fd212, %fd211, %p99;
	setp.lt.f64 	%p100, %fd210, %fd213;
	selp.f64 	%fd453, %fd213, %fd210, %p100;
	add.s32 	%r364, %r364, 1024;
$L__BB22_41:
	and.b32  	%r136, %r50, 3;
	setp.eq.s32 	%p101, %r136, 0;
	@%p101 bra 	$L__BB22_44;
	add.s32 	%r367, %r364, %r357;
	cvt.u16.u32 	%rs1, %r356;
	shr.u16 	%rs2, %rs1, 8;
	add.s16 	%rs3, %rs2, 1;
	cvt.u32.u16 	%r137, %rs3;
	and.b32  	%r138, %r137, 3;
	neg.s32 	%r366, %r138;
$L__BB22_43:
	.pragma "nounroll";
	mul.wide.u32 	%rd64, %r367, 8;
	add.s64 	%rd65, %rd1, %rd64;
	ld.global.f64 	%fd214, [%rd65];
	neg.f64 	%fd215, %fd214;
	setp.lt.f64 	%p102, %fd214, 0d0000000000000000;
	selp.f64 	%fd216, %fd215, %fd214, %p102;
	setp.lt.f64 	%p103, %fd453, %fd216;
	selp.f64 	%fd453, %fd216, %fd453, %p103;
	add.s32 	%r367, %r367, 256;
	add.s32 	%r366, %r366, 1;
	setp.ne.s32 	%p104, %r366, 0;
	@%p104 bra 	$L__BB22_43;
$L__BB22_44:
	// begin inline asm
	mov.u32 %r139, %laneid;
	// end inline asm
	mov.b64 	%rd66, %fd453;
	mov.b64 	{%r141, %r146}, %rd66;
	mov.b32 	%r147, 1;
	mov.b32 	%r188, 31;
	mov.b32 	%r189, -1;
	// begin inline asm
	shfl.sync.down.b32 %r140, %r141, %r147, %r188, %r189;
	// end inline asm
	// begin inline asm
	shfl.sync.down.b32 %r145, %r146, %r147, %r188, %r189;
	// end inline asm
	mov.b64 	%rd67, {%r140, %r145};
	mov.b64 	%fd217, %rd67;
	setp.gt.s32 	%p105, %r139, 30;
	setp.lt.f64 	%p106, %fd453, %fd217;
	selp.f64 	%fd218, %fd217, %fd453, %p106;
	selp.f64 	%fd219, %fd453, %fd218, %p105;
	mov.b64 	%rd68, %fd219;
	mov.b64 	{%r151, %r156}, %rd68;
	mov.b32 	%r157, 2;
	// begin inline asm
	shfl.sync.down.b32 %r150, %r151, %r157, %r188, %r189;
	// end inline asm
	// begin inline asm
	shfl.sync.down.b32 %r155, %r156, %r157, %r188, %r189;
	// end inline asm
	mov.b64 	%rd69, {%r150, %r155};
	mov.b64 	%fd220, %rd69;
	setp.gt.s32 	%p107, %r139, 29;
	setp.lt.f64 	%p108, %fd219, %fd220;
	selp.f64 	%fd221, %fd220, %fd219, %p108;
	selp.f64 	%fd222, %fd219, %fd221, %p107;
	mov.b64 	%rd70, %fd222;
	mov.b64 	{%r161, %r166}, %rd70;
	mov.b32 	%r167, 4;
	// begin inline asm
	shfl.sync.down.b32 %r160, %r161, %r167, %r188, %r189;
	// end inline asm
	// begin inline asm
	shfl.sync.down.b32 %r165, %r166, %r167, %r188, %r189;
	// end inline asm
	mov.b64 	%rd71, {%r160, %r165};
	mov.b64 	%fd223, %rd71;
	setp.gt.s32 	%p109, %r139, 27;
	setp.lt.f64 	%p110, %fd222, %fd223;
	selp.f64 	%fd224, %fd223, %fd222, %p110;
	selp.f64 	%fd225, %fd222, %fd224, %p109;
	mov.b64 	%rd72, %fd225;
	mov.b64 	{%r171, %r176}, %rd72;
	mov.b32 	%r177, 8;
	// begin inline asm
	shfl.sync.down.b32 %r170, %r171, %r177, %r188, %r189;
	// end inline asm
	// begin inline asm
	shfl.sync.down.b32 %r175, %r176, %r177, %r188, %r189;
	// end inline asm
	mov.b64 	%rd73, {%r170, %r175};
	mov.b64 	%fd226, %rd73;
	setp.gt.s32 	%p111, %r139, 23;
	setp.lt.f64 	%p112, %fd225, %fd226;
	selp.f64 	%fd227, %fd226, %fd225, %p112;
	selp.f64 	%fd228, %fd225, %fd227, %p111;
	mov.b64 	%rd74, %fd228;
	mov.b64 	{%r181, %r186}, %rd74;
	mov.b32 	%r187, 16;
	// begin inline asm
	shfl.sync.down.b32 %r180, %r181, %r187, %r188, %r189;
	// end inline asm
	// begin inline asm
	shfl.sync.down.b32 %r185, %r186, %r187, %r188, %r189;
	// end inline asm
	mov.b64 	%rd75, {%r180, %r185};
	mov.b64 	%fd229, %rd75;
	setp.gt.s32 	%p113, %r139, 15;
	setp.lt.f64 	%p114, %fd228, %fd229;
	selp.f64 	%fd37, %fd229, %fd228, %p114;
	selp.f64 	%fd454, %fd228, %fd37, %p113;
	setp.ne.s32 	%p115, %r139, 0;
	@%p115 bra 	$L__BB22_46;
	shr.u32 	%r190, %r34, 2;
	and.b32  	%r191, %r190, 248;
	mov.u32 	%r192, _ZZN3cub18CUB_300001_SM_10006detail6reduce18DeviceReduceKernelINS2_10policy_hubIdj11max_functorIdEE10Policy1000EN6thrust24THRUST_300001_SM_1000_NS6detail15normal_iteratorINSA_10device_ptrIdEEEEjS6_d11abs_functorIdEEEvT0_PT3_T1_NS0_13GridEvenShareISL_EET2_T4_E12temp_storage;
	add.s32 	%r193, %r192, %r191;
	st.shared.f64 	[%r193+8], %fd37;
$L__BB22_46:
	bar.sync 	0;
	setp.ne.s32 	%p116, %r34, 0;
	@%p116 bra 	$L__BB22_48;
	ld.shared.f64 	%fd230, [_ZZN3cub18CUB_300001_SM_10006detail6reduce18DeviceReduceKernelINS2_10policy_hubIdj11max_functorIdEE10Policy1000EN6thrust24THRUST_300001_SM_1000_NS6detail15normal_iteratorINSA_10device_ptrIdEEEEjS6_d11abs_functorIdEEEvT0_PT3_T1_NS0_13GridEvenShareISL_EET2_T4_E12temp_storage+16];
	setp.lt.f64 	%p117, %fd454, %fd230;
	selp.f64 	%fd231, %fd230, %fd454, %p117;
	ld.shared.f64 	%fd232, [_ZZN3cub18CUB_300001_SM_10006detail6reduce18DeviceReduceKernelINS2_10policy_hubIdj11max_functorIdEE10Policy1000EN6thrust24THRUST_300001_SM_1000_NS6detail15normal_iteratorINSA_10device_ptrIdEEEEjS6_d11abs_functorIdEEEvT0_PT3_T1_NS0_13GridEvenShareISL_EET2_T4_E12temp_storage+24];
	setp.lt.f64 	%p118, %fd231, %fd232;
	selp.f64 	%fd233, %fd232, %fd231, %p118;
	ld.shared.f64 	%fd234, [_ZZN3cub18CUB_300001_SM_10006detail6reduce18DeviceReduceKernelINS2_10policy_hubIdj11max_functorIdEE10Policy1000EN6thrust24THRUST_300001_SM_1000_NS6detail15normal_iteratorINSA_10device_ptrIdEEEEjS6_d11abs_functorIdEEEvT0_PT3_T1_NS0_13GridEvenShareISL_EET2_T4_E12temp_storage+32];
	setp.lt.f64 	%p119, %fd233, %fd234;
	selp.f64 	%fd235, %fd234, %fd233, %p119;
	ld.shared.f64 	%fd236, [_ZZN3cub18CUB_300001_SM_10006detail6reduce18DeviceReduceKernelINS2_10policy_hubIdj11max_functorIdEE10Policy1000EN6thrust24THRUST_300001_SM_1000_NS6detail15normal_iteratorINSA_10device_ptrIdEEEEjS6_d11abs_functorIdEEEvT0_PT3_T1_NS0_13GridEvenShareISL_EET2_T4_E12temp_storage+40];
	setp.lt.f64 	%p120, %fd235, %fd236;
	selp.f64 	%fd237, %fd236, %fd235, %p120;
	ld.shared.f64 	%fd238, [_ZZN3cub18CUB_300001_SM_10006detail6reduce18DeviceReduceKernelINS2_10policy_hubIdj11max_functorIdEE10Policy1000EN6thrust24THRUST_300001_SM_1000_NS6detail15normal_iteratorINSA_10device_ptrIdEEEEjS6_d11abs_functorIdEEEvT0_PT3_T1_NS0_13GridEvenShareISL_EET2_T4_E12temp_storage+48];
	setp.lt.f64 	%p121, %fd237, %fd238;
	selp.f64 	%fd239, %fd238, %fd237, %p121;
	ld.shared.f64 	%fd240, [_ZZN3cub18CUB_300001_SM_10006detail6reduce18DeviceReduceKernelINS2_10policy_hubIdj11max_functorIdEE10Policy1000EN6thrust24THRUST_300001_SM_1000_NS6detail15normal_iteratorINSA_10device_ptrIdEEEEjS6_d11abs_functorIdEEEvT0_PT3_T1_NS0_13GridEvenShareISL_EET2_T4_E12temp_storage+56];
	setp.lt.f64 	%p122, %fd239, %fd240;
	selp.f64 	%fd241, %fd240, %fd239, %p122;
	ld.shared.f64 	%fd242, [_ZZN3cub18CUB_300001_SM_10006detail6reduce18DeviceReduceKernelINS2_10policy_hubIdj11max_functorIdEE10Policy1000EN6thrust24THRUST_300001_SM_1000_NS6detail15normal_iteratorINSA_10device_ptrIdEEEEjS6_d11abs_functorIdEEEvT0_PT3_T1_NS0_13GridEvenShareISL_EET2_T4_E12temp_storage+64];
	setp.lt.f64 	%p123, %fd241, %fd242;
	selp.f64 	%fd454, %fd242, %fd241, %p123;
$L__BB22_48:
	mov.u32 	%r345, %tid.x;
	setp.ne.s32 	%p240, %r345, 0;
	@%p240 bra 	$L__BB22_50;
	ld.param.u64 	%rd159, [_ZN3cub18CUB_300001_SM_10006detail6reduce18DeviceReduceKernelINS2_10policy_hubIdj11max_functorIdEE10Policy1000EN6thrust24THRUST_300001_SM_1000_NS6detail15normal_iteratorINSA_10device_ptrIdEEEEjS6_d11abs_functorIdEEEvT0_PT3_T1_NS0_13GridEvenShareISL_EET2_T4__param_1];
	cvta.to.global.u64 	%rd156, %rd159;
	mul.wide.u32 	%rd157, %r3, 8;
	add.s64 	%rd158, %rd156, %rd157;
	st.global.f64 	[%rd158], %fd454;
$L__BB22_50:
	ret;

}
	// .globl	_ZN3cub18CUB_300001_SM_10006detail6reduce28DeviceReduceSingleTileKernelINS2_10policy_hubIdj11max_functorIdEE10Policy1000EPdS9_iS6_ddN4cuda3std3__410__identityEEEvT0_T1_T2_T3_T4_T6_
.visible .entry _ZN3cub18CUB_300001_SM_10006detail6reduce28DeviceReduceSingleTileKernelINS2_10policy_hubIdj11max_functorIdEE10Policy1000EPdS9_iS6_ddN4cuda3std3__410__identityEEEvT0_T1_T2_T3_T4_T6_(
	.param .u64 .ptr .align 1 _ZN3cub18CUB_300001_SM_10006detail6reduce28DeviceReduceSingleTileKernelINS2_10policy_hubIdj11max_functorIdEE10Policy1000EPdS9_iS6_ddN4cuda3std3__410__identityEEEvT0_T1_T2_T3_T4_T6__param_0,
	.param .u64 .ptr .align 1 _ZN3cub18CUB_300001_SM_10006detail6reduce28DeviceReduceSingleTileKernelINS2_10policy_hubIdj11max_functorIdEE10Policy1000EPdS9_iS6_ddN4cuda3std3__410__identityEEEvT0_T1_T2_T3_T4_T6__param_1,
	.param .u32 _ZN3cub18CUB_300001_SM_10006detail6reduce28DeviceReduceSingleTileKernelINS2_10policy_hubIdj11max_functorIdEE10Policy1000EPdS9_iS6_ddN4cuda3std3__410__identityEEEvT0_T1_T2_T3_T4_T6__param_2,
	.param .align 1 .b8 _ZN3cub18CUB_300001_SM_10006detail6reduce28DeviceReduceSingleTileKernelINS2_10policy_hubIdj11max_functorIdEE10Policy1000EPdS9_iS6_ddN4cuda3std3__410__identityEEEvT0_T1_T2_T3_T4_T6__param_3[1],
	.param .f64 _ZN3cub18CUB_300001_SM_10006detail6reduce28DeviceReduceSingleTileKernelINS2_10policy_hubIdj11max_functorIdEE10Policy1000EPdS9_iS6_ddN4cuda3std3__410__identityEEEvT0_T1_T2_T3_T4_T6__param_4,
	.param .align 1 .b8 _ZN3cub18CUB_300001_SM_10006detail6reduce28DeviceReduceSingleTileKernelINS2_10policy_hubIdj11max_functorIdEE10Policy1000EPdS9_iS6_ddN4cuda3std3__410__identityEEEvT0_T1_T2_T3_T4_T6__param_5[1]
)
.maxntid 256
.minnctapersm 1
{
	.reg .pred 	%p<220>;
	.reg .b32 	%r<472>;
	.reg .b64 	%rd<206>;
	.reg .b64 	%fd<381>;
	// demoted variable
	.shared .align 8 .b8 _ZZN3cub18CUB_300001_SM_10006detail6reduce28DeviceReduceSingleTileKernelINS2_10policy_hubIdj11max_functorIdEE10Policy1000EPdS9_iS6_ddN4cuda3std3__410__identityEEEvT0_T1_T2_T3_T4_T6_E12temp_storage[80];
	ld.param.u64 	%rd15, [_ZN3cub18CUB_300001_SM_10006detail6reduce28DeviceReduceSingleTileKernelINS2_10policy_hubIdj11max_functorIdEE10Policy1000EPdS9_iS6_ddN4cuda3std3__410__identityEEEvT0_T1_T2_T3_T4_T6__param_0];
	ld.param.u64 	%rd16, [_ZN3cub18CUB_300001_SM_10006detail6reduce28DeviceReduceSingleTileKernelINS2_10policy_hubIdj11max_functorIdEE10Policy1000EPdS9_iS6_ddN4cuda3std3__410__identityEEEvT0_T1_T2_T3_T4_T6__param_1];
	ld.param.u32 	%r68, [_ZN3cub18CUB_300001_SM_10006detail6reduce28DeviceReduceSingleTileKernelINS2_10policy_hubIdj11max_functorIdEE10Policy1000EPdS9_iS6_ddN4cuda3std3__410__identityEEEvT0_T1_T2_T3_T4_T6__param_2];
	ld.param.f64 	%fd58, [_ZN3cub18CUB_300001_SM_10006detail6reduce28DeviceReduceSingleTileKernelINS2_10policy_hubIdj11max_functorIdEE10Policy1000EPdS9_iS6_ddN4cuda3std3__410__identityEEEvT0_T1_T2_T3_T4_T6__param_4];
	cvta.to.global.u64 	%rd1, %rd16;
	setp.ne.s32 	%p1, %r68, 0;
	@%p1 bra 	$L__BB23_3;
	mov.u32 	%r445, %tid.x;
	setp.ne.s32 	%p219, %r445, 0;
	@%p219 bra 	$L__BB23_74;
	st.global.f64 	[%rd1], %fd58;
	bra.uni 	$L__BB23_74;
$L__BB23_3:
	and.b64  	%rd17, %rd15, 31;
	setp.ne.s64 	%p2, %rd17, 0;
	@%p2 bra 	$L__BB23_38;
	setp.gt.s32 	%p110, %r68, 2047;
	@%p110 bra 	$L__BB23_22;
	mov.u32 	%r1, %tid.x;
	setp.ge.s32 	%p159, %r1, %r68;
	mov.f64 	%fd359, 0d0000000000000000;
	mov.u32 	%r449, %r1;
	@%p159 bra 	$L__BB23_7;
	mul.wide.u32 	%rd169, %r1, 8;
	add.s64 	%rd168, %rd15, %rd169;
	// begin inline asm
	ld.global.nc.u64 %rd167, [%rd168];
	// end inline asm
	mov.b64 	%fd359, %rd167;
	add.s32 	%r449, %r1, 256;
$L__BB23_7:
	setp.ge.s32 	%p160, %r449, %r68;
	@%p160 bra 	$L__BB23_13;
	not.b32 	%r321, %r449;
	add.s32 	%r4, %r68, %r321;
	and.b32  	%r322, %r4, 768;
	setp.eq.s32 	%p161, %r322, 768;
	@%p161 bra 	$L__BB23_11;
	mul.wide.u32 	%rd170, %r449, 8;
	add.s64 	%rd202, %rd15, %rd170;
	shr.u32 	%r323, %r4, 8;
	add.s32 	%r324, %r323, 1;
	and.b32  	%r325, %r324, 3;
	neg.s32 	%r447, %r325;
$L__BB23_10:
	.pragma "nounroll";
	// begin inline asm
	ld.global.nc.u64 %rd171, [%rd202];
	// end inline asm
	mov.b64 	%fd272, %rd171;
	setp.lt.f64 	%p162, %fd359, %fd272;
	selp.f64 	%fd359, %fd272, %fd359, %p162;
	add.s32 	%r449, %r449, 256;
	add.s64 	%rd202, %rd202, 2048;
	add.s32 	%r447, %r447, 1;
	setp.ne.s32 	%p163, %r447, 0;
	@%p163 bra 	$L__BB23_10;
$L__BB23_11:
	setp.lt.u32 	%p164, %r4, 768;
	@%p164 bra 	$L__BB23_13;
$L__BB23_12:
	mul.wide.s32 	%rd181, %r449, 8;
	add.s64 	%rd174, %rd15, %rd181;
	// begin inline asm
	ld.global.nc.u64 %rd173, [%rd174];
	// end inline asm
	mov.b64 	%fd273, %rd173;
	setp.lt.f64 	%p165, %fd359, %fd273;
	selp.f64 	%fd274, %fd273, %fd359, %p165;
	add.s64 	%rd176, %rd174, 2048;
	// begin inline asm
	ld.global.nc.u64 %rd175, [%rd176];
	// end inline asm
	mov.b64 	%fd275, %rd175;
	setp.lt.f64 	%p166, %fd274, %fd275;
	selp.f64 	%fd276, %fd275, %fd274, %p166;
	add.s64 	%rd178, %rd174, 4096;
	// begin inline asm
	ld.global.nc.u64 %rd177, [%rd178];
	// end inline asm
	mov.b64 	%fd277, %rd177;
	setp.lt.f64 	%p167, %fd276, %fd277;
	selp.f64 	%fd278, %fd277, %fd276, %p167;
	add.s64 	%rd180, %rd174, 6144;
	// begin inline asm
	ld.global.nc.u64 %rd179, [%rd180];
	// end inline asm
	mov.b64 	%fd279, %rd179;
	setp.lt.f64 	%p168, %fd278, %fd279;
	selp.f64 	%fd359, %fd279, %fd278, %p168;
	add.s32 	%r449, %r449, 1024;
	setp.lt.s32 	%p169, %r449, %r68;
	@%p169 bra 	$L__BB23_12;
$L__BB23_13:
	setp.lt.s32 	%p170, %r68, 256;
	@%p170 bra 	$L__BB23_18;
	// begin inline asm
	mov.u32 %r389, %laneid;
	// end inline asm
	mov.b64 	%rd192, %fd359;
	mov.b64 	{%r391, %r396}, %rd192;
	mov.b32 	%r397, 1;
	mov.b32 	%r438, 31;
	mov.b32 	%r439, -1;
	// begin inline asm
	shfl.sync.down.b32 %r390, %r391, %r397, %r438, %r439;
	// end inline asm
	// begin inline asm
	shfl.sync.down.b32 %r395, %r396, %r397, %r438, %r439;
	// end inline asm
	mov.b64 	%rd193, {%r390, %r395};
	mov.b64 	%fd327, %rd193;
	setp.gt.s32 	%p198, %r389, 30;
	setp.lt.f64 	%p199, %fd359, %fd327;
	selp.f64 	%fd328, %fd327, %fd359, %p199;
	selp.f64 	%fd329, %fd359, %fd328, %p198;
	mov.b64 	%rd194, %fd329;
	mov.b64 	{%r401, %r406}, %rd194;
	mov.b32 	%r407, 2;
	// begin inline asm
	shfl.sync.down.b32 %r400, %r401, %r407, %r438, %r439;
	// end inline asm
	// begin inline asm
	shfl.sync.down.b32 %r405, %r406, %r407, %r438, %r439;
	// end inline asm
	mov.b64 	%rd195, {%r400, %r405};
	mov.b64 	%fd330, %rd195;
	setp.gt.s32 	%p200, %r389, 29;
	setp.lt.f64 	%p201, %fd329, %fd330;
	selp.f64 	%fd331, %fd330, %fd329, %p201;
	selp.f64 	%fd332, %fd329, %fd331, %p200;
	mov.b64 	%rd196, %fd332;
	mov.b64 	{%r411, %r416}, %rd196;
	mov.b32 	%r417, 4;
	// begin inline asm
	shfl.sync.down.b32 %r410, %r411, %r417, %r438, %r439;
	// end inline asm
	// begin inline asm
	shfl.sync.down.b32 %r415, %r416, %r417, %r438, %r439;
	// end inline asm
	mov.b64 	%rd197, {%r410, %r415};
	mov.b64 	%fd333, %rd197;
	setp.gt.s32 	%p202, %r389, 27;
	setp.lt.f64 	%p203, %fd332, %fd333;
	selp.f64 	%fd334, %fd333, %fd332, %p203;
	selp.f64 	%fd335, %fd332, %fd334, %p202;
	mov.b64 	%rd198, %fd335;
	mov.b64 	{%r421, %r426}, %rd198;
	mov.b32 	%r427, 8;
	// begin inline asm
	shfl.sync.down.b32 %r420, %r421, %r427, %r438, %r439;
	// end inline asm
	// begin inline asm
	shfl.sync.down.b32 %r425, %r426, %r427, %r438, %r439;
	// end inline asm
	mov.b64 	%rd199, {%r420, %r425};
	mov.b64 	%fd336, %rd199;
	setp.gt.s32 	%p204, %r389, 23;
	setp.lt.f64 	%p205, %fd335, %fd336;
	selp.f64 	%fd337, %fd336, %fd335, %p205;
	selp.f64 	%fd338, %fd335, %fd337, %p204;
	mov.b64 	%rd200, %fd338;
	mov.b64 	{%r431, %r436}, %rd200;
	mov.b32 	%r437, 16;
	// begin inline asm
	shfl.sync.down.b32 %r430, %r431, %r437, %r438, %r439;
	// end inline asm
	// begin inline asm
	shfl.sync.down.b32 %r435, %r436, %r437, %r438, %r439;
	// end inline asm
	mov.b64 	%rd201, {%r430, %r435};
	mov.b64 	%fd339, %rd201;
	setp.gt.s32 	%p206, %r389, 15;
	setp.lt.f64 	%p207, %fd338, %fd339;
	selp.f64 	%fd10, %fd339, %fd338, %p207;
	selp.f64 	%fd380, %fd338, %fd10, %p206;
	setp.ne.s32 	%p208, %r389, 0;
	@%p208 bra 	$L__BB23_16;
	shr.u32 	%r440, %r1, 2;
	and.b32  	%r441, %r440, 248;
	mov.u32 	%r442, _ZZN3cub18CUB_300001_SM_10006detail6reduce28DeviceReduceSingleTileKernelINS2_10policy_hubIdj11max_functorIdEE10Policy1000EPdS9_iS6_ddN4cuda3std3__410__identityEEEvT0_T1_T2_T3_T4_T6_E12temp_storage;
	add.s32 	%r443, %r442, %r441;
	st.shared.f64 	[%r443+8], %fd10;
$L__BB23_16:
	bar.sync 	0;
	setp.ne.s32 	%p209, %r1, 0;
	@%p209 bra 	$L__BB23_72;
	ld.shared.f64 	%fd340, [_ZZN3cub18CUB_300001_SM_10006detail6reduce28DeviceReduceSingleTileKernelINS2_10policy_hubIdj11max_functorIdEE10Policy1000EPdS9_iS6_ddN4cuda3std3__410__identityEEEvT0_T1_T2_T3_T4_T6_E12temp_storage+16];
	setp.lt.f64 	%p210, %fd380, %fd340;
	selp.f64 	%fd341, %fd340, %fd380, %p210;
	ld.shared.f64 	%fd342, [_ZZN3cub18CUB_300001_SM_10006detail6reduce28DeviceReduceSingleTileKernelINS2_10policy_hubIdj11max_functorIdEE10Policy1000EPdS9_iS6_ddN4cuda3std3__410__identityEEEvT0_T1_T2_T3_T4_T6_E12temp_storage+24];
	setp.lt.f64 	%p211, %fd341, %fd342;
	selp.f64 	%fd343, %fd342, %fd341, %p211;
	ld.shared.f64 	%fd344, [_ZZN3cub18CUB_300001_SM_10006detail6reduce28DeviceReduceSingleTileKernelINS2_10policy_hubIdj11max_functorIdEE10Policy1000EPdS9_iS6_ddN4cuda3std3__410__identityEEEvT0_T1_T2_T3_T4_T6_E12temp_storage+32];
	setp.lt.f64 	%p212, %fd343, %fd344;
	selp.f64 	%fd345, %fd344, %fd343, %p212;
	ld.shared.f64 	%fd346, [_ZZN3cub18CUB_300001_SM_10006detail6reduce28DeviceReduceSingleTileKernelINS2_10policy_hubIdj11max_functorIdEE10Policy1000EPdS9_iS6_ddN4cuda3std3__410__identityEEEvT0_T1_T2_T3_T4_T6_E12temp_storage+40];
	setp.lt.f64 	%p213, %fd345, %fd346;
	selp.f64 	%fd347, %fd346, %fd345, %p213;
	ld.shared.f64 	%fd348, [_ZZN3cub18CUB_300001_SM_10006detail6reduce28DeviceReduceSingleTileKernelINS2_10policy_hubIdj11max_functorIdEE10Policy1000EPdS9_iS6_ddN4cuda3std3__410__identityEEEvT0_T1_T2_T3_T4_T6_E12temp_storage+48];
	setp.lt.f64 	%p214, %fd347, %fd348;
	selp.f64 	%fd349, %fd348, %fd347, %p214;
	ld.shared.f64 	%fd350, [_ZZN3cub18CUB_300001_SM_10006detail6reduce28DeviceReduceSingleTileKernelINS2_10policy_hubIdj11max_functorIdEE10Policy1000EPdS9_iS6_ddN4cuda3std3__410__identityEEEvT0_T1_T2_T3_T4_T6_E12temp_storage+56];
	setp.lt.f64 	%p215, %fd349, %fd350;
	selp.f64 	%fd351, %fd350, %fd349, %p215;
	ld.shared.f64 	%fd352, [_ZZN3cub18CUB_300001_SM_10006detail6reduce28DeviceReduceSingleTileKernelINS2_10policy_hubIdj11max_functorIdEE10Policy1000EPdS9_iS6_ddN4cuda3std3__410__identityEEEvT0_T1_T2_T3_T4_T6_E12temp_storage+64];
	setp.lt.f64 	%p216, %fd351, %fd352;
	selp.f64 	%fd380, %fd352, %fd351, %p216;
	bra.uni 	$L__BB23_72;
$L__BB23_18:
	// begin inline asm
	mov.u32 %r326, %laneid;
	// end inline asm
	and.b32  	%r377, %r1, 992;
	add.s32 	%r378, %r377, 32;
	setp.gt.s32 	%p171, %r378, %r68;
	not.b32 	%r379, %r377;
	add.s32 	%r380, %r68, %r379;
	selp.b32 	%r375, %r380, 31, %p171;
	mov.b64 	%rd182, %fd359;
	mov.b64 	{%r328, %r333}, %rd182;
	mov.b32 	%r334, 1;
	mov.b32 	%r376, -1;
	// begin inline asm
	shfl.sync.down.b32 %r327, %r328, %r334, %r375, %r376;
	// end inline asm
	// begin inline asm
	shfl.sync.down.b32 %r332, %r333, %r334, %r375, %r376;
	// end inline asm
	mov.b64 	%rd183, {%r327, %r332};
	mov.b64 	%fd280, %rd183;
	setp.lt.s32 	%p172, %r326, %r375;
	setp.lt.f64 	%p173, %fd359, %fd280;
	selp.f64 	%fd281, %fd280, %fd359, %p173;
	selp.f64 	%fd282, %fd281, %fd359, %p172;
	mov.b64 	%rd184, %fd282;
	mov.b64 	{%r338, %r343}, %rd184;
	mov.b32 	%r344, 2;
	// begin inline asm
	shfl.sync.down.b32 %r337, %r338, %r344, %r375, %r376;
	// end inline asm
	// begin inline asm
	shfl.sync.down.b32 %r342, %r343, %r344, %r375, %r376;
	// end inline asm
	mov.b64 	%rd185, {%r337, %r342};
	mov.b64 	%fd283, %rd185;
	add.s32 	%r381, %r326, 2;
	setp.gt.s32 	%p174, %r381, %r375;
	setp.lt.f64 	%p175, %fd282, %fd283;
	selp.f64 	%fd284, %fd283, %fd282, %p175;
	selp.f64 	%fd285, %fd282, %fd284, %p174;
	mov.b64 	%rd186, %fd285;
	mov.b64 	{%r348, %r353}, %rd186;
	mov.b32 	%r354, 4;
	// begin inline asm
	shfl.sync.down.b32 %r347, %r348, %r354, %r375, %r376;
	// end inline asm
	// begin inline asm
	shfl.sync.down.b32 %r352, %r353, %r354, %r375, %r376;
	// end inline asm
	mov.b64 	%rd187, {%r347, %r352};
	mov.b64 	%fd286, %rd187;
	add.s32 	%r382, %r326, 4;
	setp.gt.s32 	%p176, %r382, %r375;
	setp.lt.f64 	%p177, %fd285, %fd286;
	selp.f64 	%fd287, %fd286, %fd285, %p177;
	selp.f64 	%fd288, %fd285, %fd287, %p176;
	mov.b64 	%rd188, %fd288;
	mov.b64 	{%r358, %r363}, %rd188;
	mov.b32 	%r364, 8;
	// begin inline asm
	shfl.sync.down.b32 %r357, %r358, %r364, %r375, %r376;
	// end inline asm
	// begin inline asm
	shfl.sync.down.b32 %r362, %r363, %r364, %r375, %r376;
	// end inline asm
	mov.b64 	%rd189, {%r357, %r362};
	mov.b64 	%fd289, %rd189;
	add.s32 	%r383, %r326, 8;
	setp.gt.s32 	%p178, %r383, %r375;
	setp.lt.f64 	%p179, %fd288, %fd289;
	selp.f64 	%fd290, %fd289, %fd288, %p179;
	selp.f64 	%fd291, %fd288, %fd290, %p178;
	mov.b64 	%rd190, %fd291;
	mov.b64 	{%r368, %r373}, %rd190;
	mov.b32 	%r374, 16;
	// begin inline asm
	shfl.sync.down.b32 %r367, %r368, %r374, %r375, %r376;
	// end inline asm
	// begin inline asm
	shfl.sync.down.b32 %r372, %r373, %r374, %r375, %r376;
	// end inline asm
	mov.b64 	%rd191, {%r367, %r372};
	mov.b64 	%fd292, %rd191;
	add.s32 	%r384, %r326, 16;
	setp.gt.s32 	%p180, %r384, %r375;
	setp.lt.f64 	%p181, %fd291, %fd292;
	selp.f64 	%fd293, %fd292, %fd291, %p181;
	selp.f64 	%fd380, %fd291, %fd293, %p180;
	setp.ne.s32 	%p182, %r326, 0;
	@%p182 bra 	$L__BB23_20;
	shr.u32 	%r385, %r1, 2;
	and.b32  	%r386, %r385, 248;
	mov.u32 	%r387, _ZZN3cub18CUB_300001_SM_10006detail6reduce28DeviceReduceSingleTileKernelINS2_10policy_hubIdj11max_functorIdEE10Policy1000EPdS9_iS6_ddN4cuda3std3__410__identityEEEvT0_T1_T2_T3_T4_T6_E12temp_storage;
	add.s32 	%r388, %r387, %r386;
	st.shared.f64 	[%r388+8], %fd380;
$L__BB23_20:
	bar.sync 	0;
	setp.ne.s32 	%p183, %r1, 0;
	@%p183 bra 	$L__BB23_72;
	setp.gt.s32 	%p184, %r68, 32;
	ld.shared.f64 	%fd294, [_ZZN3cub18CUB_300001_SM_10006detail6reduce28DeviceReduceSingleTileKernelINS2_10policy_hubIdj11max_functorIdEE10Policy1000EPdS9_iS6_ddN4cuda3std3__410__identityEEEvT0_T1_T2_T3_T4_T6_E12temp_storage+16];
	setp.lt.f64 	%p185, %fd380, %fd294;
	selp.f64 	%fd296, %fd294, %fd380, %p185;
	selp.f64 	%fd297, %fd296, %fd380, %p184;
	setp.gt.s32 	%p186, %r68, 64;
	ld.shared.f64 	%fd299, [_ZZN3cub18CUB_300001_SM_10006detail6reduce28DeviceReduceSingleTileKernelINS2_10policy_hubIdj11max_functorIdEE10Policy1000EPdS9_iS6_ddN4cuda3std3__410__identityEEEvT0_T1_T2_T3_T4_T6_E12temp_storage+24];
	setp.lt.f64 	%p187, %fd297, %fd299;
	selp.f64 	%fd301, %fd299, %fd297, %p187;
	selp.f64 	%fd302, %fd301, %fd297, %p186;
	setp.gt.s32 	%p188, %r68, 96;
	ld.shared.f64 	%fd304, [_ZZN3cub18CUB_300001_SM_10006detail6reduce28DeviceReduceSingleTileKernelINS2_10policy_hubIdj11max_functorIdEE10Policy1000EPdS9_iS6_ddN4cuda3std3__410__identityEEEvT0_T1_T2_T3_T4_T6_E12temp_storage+32];
	setp.lt.f64 	%p189, %fd302, %fd304;
	selp.f64 	%fd306, %fd304, %fd302, %p189;
	selp.f64 	%fd307, %fd306, %fd302, %p188;
	setp.gt.s32 	%p190, %r68, 128;
	ld.shared.f64 	%fd309, [_ZZN3cub18CUB_300001_SM_10006detail6reduce28DeviceReduceSingleTileKernelINS2_10policy_hubIdj11max_functorIdEE10Policy1000EPdS9_iS6_ddN4cuda3std3__410__identityEEEvT0_T1_T2_T3_T4_T6_E12temp_storage+40];
	setp.lt.f64 	%p191, %fd307, %fd309;
	selp.f64 	%fd311, %fd309, %fd307, %p191;
	selp.f64 	%fd312, %fd311, %fd307, %p190;
	setp.gt.s32 	%p192, %r68, 160;
	ld.shared.f64 	%fd314, [_ZZN3cub18CUB_300001_SM_10006detail6reduce28DeviceReduceSingleTileKernelINS2_10policy_hubIdj11max_functorIdEE10Policy1000EPdS9_iS6_ddN4cuda3std3__410__identityEEEvT0_T1_T2_T3_T4_T6_E12temp_storage+48];
	setp.lt.f64 	%p193, %fd312, %fd314;
	selp.f64 	%fd316, %fd314, %fd312, %p193;
	selp.f64 	%fd317, %fd316, %fd312, %p192;
	setp.gt.s32 	%p194, %r68, 192;
	ld.shared.f64 	%fd319, [_ZZN3cub18CUB_300001_SM_10006detail6reduce28DeviceReduceSingleTileKernelINS2_10policy_hubIdj11max_functorIdEE10Policy1000EPdS9_iS6_ddN4cuda3std3__410__identityEEEvT0_T1_T2_T3_T4_T6_E12temp_storage+56];
	setp.lt.f64 	%p195, %fd317, %fd319;
	selp.f64 	%fd321, %fd319, %fd317, %p195;
	selp.f64 	%fd322, %fd321, %fd317, %p194;
	setp.gt.s32 	%p196, %r68, 224;
	ld.shared.f64 	%fd324, [_ZZN3cub18CUB_300001_SM_10006detail6reduce28DeviceReduceSingleTileKernelINS2_10policy_hubIdj11max_functorIdEE10Policy1000EPdS9_iS6_ddN4cuda3std3__410__identityEEEvT0_T1_T2_T3_T4_T6_E12temp_storage+64];
	setp.lt.f64 	%p197, %fd322, %fd324;
	selp.f64 	%fd326, %fd324, %fd322, %p197;
	selp.f64 	%fd380, %fd326, %fd322, %p196;
	bra.uni 	$L__BB23_72;
$L__BB23_22:
	mov.u32 	%r13, %tid.x;
	shl.b32 	%r14, %r13, 2;
	mul.wide.u32 	%rd126, %r14, 8;
	add.s64 	%rd116, %rd15, %rd126;
	// begin inline asm
	ld.global.nc.v2.u64 {%rd114, %rd115}, [%rd116];
	// end inline asm
	add.s64 	%rd119, %rd116, 16;
	// begin inline asm
	ld.global.nc.v2.u64 {%rd117, %rd118}, [%rd119];
	// end inline asm
	mov.b64 	%fd206, %rd114;
	mov.b64 	%fd207, %rd115;
	mov.b64 	%fd208, %rd117;
	mov.b64 	%fd209, %rd118;
	add.s64 	%rd122, %rd116, 8192;
	// begin inline asm
	ld.global.nc.v2.u64 {%rd120, %rd121}, [%rd122];
	// end inline asm
	add.s64 	%rd125, %rd116, 8208;
	// begin inline asm
	ld.global.nc.v2.u64 {%rd123, %rd124}, [%rd125];
	// end inline asm
	mov.b64 	%fd210, %rd120;
	mov.b64 	%fd211, %rd121;
	mov.b64 	%fd212, %rd123;
	mov.b64 	%fd213, %rd124;
	setp.lt.f64 	%p111, %fd206, %fd207;
	selp.f64 	%fd214, %fd207, %fd206, %p111;
	setp.lt.f64 	%p112, %fd214, %fd208;
	selp.f64 	%fd215, %fd208, %fd214, %p112;
	setp.lt.f64 	%p113, %fd215, %fd209;
	selp.f64 	%fd216, %fd209, %fd215, %p113;
	setp.lt.f64 	%p114, %fd216, %fd210;
	selp.f64 	%fd217, %fd210, %fd216, %p114;
	setp.lt.f64 	%p115, %fd217, %fd211;
	selp.f64 	%fd218, %fd211, %fd217, %p115;
	setp.lt.f64 	%p116, %fd218, %fd212;
	selp.f64 	%fd219, %fd212, %fd218, %p116;
	setp.lt.f64 	%p117, %fd219, %fd213;
	selp.f64 	%fd366, %fd213, %fd219, %p117;
	setp.lt.u32 	%p118, %r68, 4096;
	mov.b32 	%r452, 2048;
	@%p118 bra 	$L__BB23_26;
	add.s32 	%r15, %r68, -2048;
	mov.b32 	%r452, 2048;
$L__BB23_24:
	add.s32 	%r258, %r452, %r14;
	mul.wide.u32 	%rd139, %r258, 8;
	add.s64 	%rd129, %rd15, %rd139;
	// begin inline asm
	ld.global.nc.v2.u64 {%rd127, %rd128}, [%rd129];
	// end inline asm
	add.s64 	%rd132, %rd129, 16;
	// begin inline asm
	ld.global.nc.v2.u64 {%rd130, %rd131}, [%rd132];
	// end inline asm
	mov.b64 	%fd220, %rd127;
	mov.b64 	%fd221, %rd128;
	mov.b64 	%fd222, %rd130;
	mov.b64 	%fd223, %rd131;
	add.s64 	%rd135, %rd129, 8192;
	// begin inline asm
	ld.global.nc.v2.u64 {%rd133, %rd134}, [%rd135];
	// end inline asm
	add.s64 	%rd138, %rd129, 8208;
	// begin inline asm
	ld.global.nc.v2.u64 {%rd136, %rd137}, [%rd138];
	// end inline asm
	mov.b64 	%fd224, %rd133;
	mov.b64 	%fd225, %rd134;
	mov.b64 	%fd226, %rd136;
	mov.b64 	%fd227, %rd137;
	setp.lt.f64 	%p119, %fd366, %fd220;
	selp.f64 	%fd228, %fd220, %fd366, %p119;
	setp.lt.f64 	%p120, %fd228, %fd221;
	selp.f64 	%fd229, %fd221, %fd228, %p120;
	setp.lt.f64 	%p121, %fd229, %fd222;
	selp.f64 	%fd230, %fd222, %fd229, %p121;
	setp.lt.f64 	%p122, %fd230, %fd223;
	selp.f64 	%fd231, %fd223, %fd230, %p122;
	setp.lt.f64 	%p123, %fd231, %fd224;
	selp.f64 	%fd232, %fd224, %fd231, %p123;
	setp.lt.f64 	%p124, %fd232, %fd225;
	selp.f64 	%fd233, %fd225, %fd232, %p124;
	setp.lt.f64 	%p125, %fd233, %fd226;
	selp.f64 	%fd234, %fd226, %fd233, %p125;
	setp.lt.f64 	%p126, %fd234, %fd227;
	selp.f64 	%fd366, %fd227, %fd234, %p126;
	sub.s32 	%r259, %r68, %r452;
	setp.lt.s32 	%p127, %r259, 2048;
	@%p127 bra 	$L__BB23_34;
	add.s32 	%r452, %r452, 2048;
	setp.le.s32 	%p128, %r452, %r15;
	@%p128 bra 	$L__BB23_24;
$L__BB23_26:
	setp.le.s32 	%p129, %r68, %r452;
	@%p129 bra 	$L__BB23_34;
	sub.s32 	%r19, %r68, %r452;
	setp.ge.s32 	%p130, %r13, %r19;
	@%p130 bra 	$L__BB23_34;
	not.b32 	%r260, %r13;
	add.s32 	%r261, %r68, %r260;
	sub.s32 	%r20, %r261, %r452;
	and.b32  	%r262, %r20, 768;
	setp.eq.s32 	%p131, %r262, 768;
	mov.u32 	%r456, %r13;
	@%p131 bra 	$L__BB23_31;
	add.s32 	%r454, %r13, %r452;
	shr.u32 	%r263, %r20, 8;
	add.s32 	%r264, %r263, 1;
	and.b32  	%r265, %r264, 3;
	neg.s32 	%r453, %r265;
	mov.u32 	%r456, %r13;
$L__BB23_30:
	.pragma "nounroll";
	mul.wide.u32 	%rd142, %r454, 8;
	add.s64 	%rd141, %rd15, %rd142;
	// begin inline asm
	ld.global.nc.u64 %rd140, [%rd141];
	// end inline asm
	mov.b64 	%fd236, %rd140;
	setp.lt.f64 	%p132, %fd366, %fd236;
	selp.f64 	%fd366, %fd236, %fd366, %p132;
	add.s32 	%r456, %r456, 256;
	add.s32 	%r454, %r454, 256;
	add.s32 	%r453, %r453, 1;
	setp.ne.s32 	%p133, %r453, 0;
	@%p133 bra 	$L__BB23_30;
$L__BB23_31:
	setp.lt.u32 	%p134, %r20, 768;
	@%p134 bra 	$L__BB23_34;
	cvt.u64.u32 	%rd143, %r456;
	cvt.u64.u32 	%rd144, %r452;
	add.s64 	%rd145, %rd143, %rd144;
	shl.b64 	%rd146, %rd145, 3;
	add.s64 	%rd147, %rd146, %rd15;
	add.s64 	%rd203, %rd147, 4096;
	add.s32 	%r457, %r456, %r452;
$L__BB23_33:
	mul.wide.u32 	%rd156, %r457, 8;
	add.s64 	%rd149, %rd15, %rd156;
	// begin inline asm
	ld.global.nc.u64 %rd148, [%rd149];
	// end inline asm
	mov.b64 	%fd237, %rd148;
	setp.lt.f64 	%p135, %fd366, %fd237;
	selp.f64 	%fd238, %fd237, %fd366, %p135;
	add.s64 	%rd151, %rd203, -2048;
	// begin inline asm
	ld.global.nc.u64 %rd150, [%rd151];
	// end inline asm
	mov.b64 	%fd239, %rd150;
	setp.lt.f64 	%p136, %fd238, %fd239;
	selp.f64 	%fd240, %fd239, %fd238, %p136;
	// begin inline asm
	ld.global.nc.u64 %rd152, [%rd203];
	// end inline asm
	mov.b64 	%fd241, %rd152;
	setp.lt.f64 	%p137, %fd240, %fd241;
	selp.f64 	%fd242, %fd241, %fd240, %p137;
	add.s64 	%rd155, %rd203, 2048;
	// begin inline asm
	ld.global.nc.u64 %rd154, [%rd155];
	// end inline asm
	mov.b64 	%fd243, %rd154;
	setp.lt.f64 	%p138, %fd242, %fd243;
	selp.f64 	%fd366, %fd243, %fd242, %p138;
	add.s32 	%r456, %r456, 1024;
	add.s64 	%rd203, %rd203, 8192;
	add.s32 	%r457, %r457, 1024;
	setp.lt.s32 	%p139, %r456, %r19;
	@%p139 bra 	$L__BB23_33;
$L__BB23_34:
	// begin inline asm
	mov.u32 %r266, %laneid;
	// end inline asm
	mov.b64 	%rd157, %fd366;
	mov.b64 	{%r268, %r273}, %rd157;
	mov.b32 	%r274, 1;
	mov.b32 	%r315, 31;
	mov.b32 	%r316, -1;
	// begin inline asm
	shfl.sync.down.b32 %r267, %r268, %r274, %r315, %r316;
	// end inline asm
	// begin inline asm
	shfl.sync.down.b32 %r272, %r273, %r274, %r315, %r316;
	// end inline asm
	mov.b64 	%rd158, {%r267, %r272};
	mov.b64 	%fd244, %rd158;
	setp.gt.s32 	%p140, %r266, 30;
	setp.lt.f64 	%p141, %fd366, %fd244;
	selp.f64 	%fd245, %fd244, %fd366, %p141;
	selp.f64 	%fd246, %fd366, %fd245, %p140;
	mov.b64 	%rd159, %fd246;
	mov.b64 	{%r278, %r283}, %rd159;
	mov.b32 	%r284, 2;
	// begin inline asm
	shfl.sync.down.b32 %r277, %r278, %r284, %r315, %r316;
	// end inline asm
	// begin inline asm
	shfl.sync.down.b32 %r282, %r283, %r284, %r315, %r316;
	// end inline asm
	mov.b64 	%rd160, {%r277, %r282};
	mov.b64 	%fd247, %rd160;
	setp.gt.s32 	%p142, %r266, 29;
	setp.lt.f64 	%p143, %fd246, %fd247;
	selp.f64 	%fd248, %fd247, %fd246, %p143;
	selp.f64 	%fd249, %fd246, %fd248, %p142;
	mov.b64 	%rd161, %fd249;
	mov.b64 	{%r288, %r293}, %rd161;
	mov.b32 	%r294, 4;
	// begin inline asm
	shfl.sync.down.b32 %r287, %r288, %r294, %r315, %r316;
	// end inline asm
	// begin inline asm
	shfl.sync.down.b32 %r292, %r293, %r294, %r315, %r316;
	// end inline asm
	mov.b64 	%rd162, {%r287, %r292};
	mov.b64 	%fd250, %rd162;
	setp.gt.s32 	%p144, %r266, 27;
	setp.lt.f64 	%p145, %fd249, %fd250;
	selp.f64 	%fd251, %fd250, %fd249, %p145;
	selp.f64 	%fd252, %fd249, %fd251, %p144;
	mov.b64 	%rd163, %fd252;
	mov.b64 	{%r298, %r303}, %rd163;
	mov.b32 	%r304, 8;
	// begin inline asm
	shfl.sync.down.b32 %r297, %r298, %r304, %r315, %r316;
	// end inline asm
	// begin inline asm
	shfl.sync.down.b32 %r302, %r303, %r304, %r315, %r316;
	// end inline asm
	mov.b64 	%rd164, {%r297, %r302};
	mov.b64 	%fd253, %rd164;
	setp.gt.s32 	%p146, %r266, 23;
	setp.lt.f64 	%p147, %fd252, %fd253;
	selp.f64 	%fd254, %fd253, %fd252, %p147;
	selp.f64 	%fd255, %fd252, %fd254, %p146;
	mov.b64 	%rd165, %fd255;
	mov.b64 	{%r308, %r313}, %rd165;
	mov.b32 	%r314, 16;
	// begin inline asm
	shfl.sync.down.b32 %r307, %r308, %r314, %r315, %r316;
	// end inline asm
	// begin inline asm
	shfl.sync.down.b32 %r312, %r313, %r314, %r315, %r316;
	// end inline asm
	mov.b64 	%rd166, {%r307, %r312};
	mov.b64 	%fd256, %rd166;
	setp.gt.s32 	%p148, %r266, 15;
	setp.lt.f64 	%p149, %fd255, %fd256;
	selp.f64 	%fd26, %fd256, %fd255, %p149;
	selp.f64 	%fd380, %fd255, %fd26, %p148;
	setp.ne.s32 	%p150, %r266, 0;
	@%p150 bra 	$L__BB23_36;
	shr.u32 	%r317, %r13, 2;
	and.b32  	%r318, %r317, 248;
	mov.u32 	%r319, _ZZN3cub18CUB_300001_SM_10006detail6reduce28DeviceReduceSingleTileKernelINS2_10policy_hubIdj11max_functorIdEE10Policy1000EPdS9_iS6_ddN4cuda3std3__410__identityEEEvT0_T1_T2_T3_T4_T6_E12temp_storage;
	add.s32 	%r320, %r319, %r318;
	st.shared.f64 	[%r320+8], %fd26;
$L__BB23_36:
	bar.sync 	0;
	setp.ne.s32 	%p151, %r13, 0;
	@%p151 bra 	$L__BB23_72;
	ld.shared.f64 	%fd257, [_ZZN3cub18CUB_300001_SM_10006detail6reduce28DeviceReduceSingleTileKernelINS2_10policy_hubIdj11max_functorIdEE10Policy1000EPdS9_iS6_ddN4cuda3std3__410__identityEEEvT0_T1_T2_T3_T4_T6_E12temp_storage+16];
	setp.lt.f64 	%p152, %fd380, %fd257;
	selp.f64 	%fd258, %fd257, %fd380, %p152;
	ld.shared.f64 	%fd259, [_ZZN3cub18CUB_300001_SM_10006detail6reduce28DeviceReduceSingleTileKernelINS2_10policy_hubIdj11max_functorIdEE10Policy1000EPdS9_iS6_ddN4cuda3std3__410__identityEEEvT0_T1_T2_T3_T4_T6_E12temp_storage+24];
	setp.lt.f64 	%p153, %fd258, %fd259;
	selp.f64 	%fd260, %fd259, %fd258, %p153;
	ld.shared.f64 	%fd261, [_ZZN3cub18CUB_300001_SM_10006detail6reduce28DeviceReduceSingleTileKernelINS2_10policy_hubIdj11max_functorIdEE10Policy1000EPdS9_iS6_ddN4cuda3std3__410__identityEEEvT0_T1_T2_T3_T4_T6_E12temp_storage+32];
	setp.lt.f64 	%p154, %fd260, %fd261;
	selp.f64 	%fd262, %fd261, %fd260, %p154;
	ld.shared.f64 	%fd263, [_ZZN3cub18CUB_300001_SM_10006detail6reduce28DeviceReduceSingleTileKernelINS2_10policy_hubIdj11max_functorIdEE10Policy1000EPdS9_iS6_ddN4cuda3std3__410__identityEEEvT0_T1_T2_T3_T4_T6_E12temp_storage+40];
	setp.lt.f64 	%p155, %fd262, %fd263;
	selp.f64 	%fd264, %fd263, %fd262, %p155;
	ld.shared.f64 	%fd265, [_ZZN3cub18CUB_300001_SM_10006detail6reduce28DeviceReduceSingleTileKernelINS2_10policy_hubIdj11max_functorIdEE10Policy1000EPdS9_iS6_ddN4cuda3std3__410__identityEEEvT0_T1_T2_T3_T4_T6_E12temp_storage+48];
	setp.lt.f64 	%p156, %fd264, %fd265;
	selp.f64 	%fd266, %fd265, %fd264, %p156;
	ld.shared.f64 	%fd267, [_ZZN3cub18CUB_300001_SM_10006detail6reduce28DeviceReduceSingleTileKernelINS2_10policy_hubIdj11max_functorIdEE10Policy1000EPdS9_iS6_ddN4cuda3std3__410__identityEEEvT0_T1_T2_T3_T4_T6_E12temp_storage+56];
	setp.lt.f64 	%p157, %fd266, %fd267;
	selp.f64 	%fd268, %fd267, %fd266, %p157;
	ld.shared.f64 	%fd269, [_ZZN3cub18CUB_300001_SM_10006detail6reduce28DeviceReduceSingleTileKernelINS2_10policy_hubIdj11max_functorIdEE10Policy1000EPdS9_iS6_ddN4cuda3std3__410__identityEEEvT0_T1_T2_T3_T4_T6_E12temp_storage+64];
	setp.lt.f64 	%p158, %fd268, %fd269;
	selp.f64 	%fd380, %fd269, %fd268, %p158;
	bra.uni 	$L__BB23_72;
$L__BB23_38:
	setp.gt.s32 	%p3, %r68, 2047;
	@%p3 bra 	$L__BB23_56;
	mov.u32 	%r35, %tid.x;
	setp.ge.s32 	%p52, %r35, %r68;
	mov.f64 	%fd372, 0d0000000000000000;
	mov.u32 	%r462, %r35;
	@%p52 bra 	$L__BB23_41;
	mul.wide.u32 	%rd81, %r35, 8;
	add.s64 	%rd80, %rd15, %rd81;
	// begin inline asm
	ld.global.nc.u64 %rd79, [%rd80];
	// end inline asm
	mov.b64 	%fd372, %rd79;
	add.s32 	%r462, %r35, 256;
$L__BB23_41:
	setp.ge.s32 	%p53, %r462, %r68;
	@%p53 bra 	$L__BB23_47;
	not.b32 	%r133, %r462;
	add.s32 	%r38, %r68, %r133;
	and.b32  	%r134, %r38, 768;
	setp.eq.s32 	%p54, %r134, 768;
	@%p54 bra 	$L__BB23_45;
	mul.wide.u32 	%rd82, %r462, 8;
	add.s64 	%rd204, %rd15, %rd82;
	shr.u32 	%r135, %r38, 8;
	add.s32 	%r136, %r135, 1;
	and.b32  	%r137, %r136, 3;
	neg.s32 	%r460, %r137;
$L__BB23_44:
	.pragma "nounroll";
	// begin inline asm
	ld.global.nc.u64 %rd83, [%rd204];
	// end inline asm
	mov.b64 	%fd125, %rd83;
	setp.lt.f64 	%p55, %fd372, %fd125;
	selp.f64 	%fd372, %fd125, %fd372, %p55;
	add.s32 	%r462, %r462, 256;
	add.s64 	%rd204, %rd204, 2048;
	add.s32 	%r460, %r460, 1;
	setp.ne.s32 	%p56, %r460, 0;
	@%p56 bra 	$L__BB23_44;
$L__BB23_45:
	setp.lt.u32 	%p57, %r38, 768;
	@%p57 bra 	$L__BB23_47;
$L__BB23_46:
	mul.wide.s32 	%rd93, %r462, 8;
	add.s64 	%rd86, %rd15, %rd93;
	// begin inline asm
	ld.global.nc.u64 %rd85, [%rd86];
	// end inline asm
	mov.b64 	%fd126, %rd85;
	setp.lt.f64 	%p58, %fd372, %fd126;
	selp.f64 	%fd127, %fd126, %fd372, %p58;
	add.s64 	%rd88, %rd86, 2048;
	// begin inline asm
	ld.global.nc.u64 %rd87, [%rd88];
	// end inline asm
	mov.b64 	%fd128, %rd87;
	setp.lt.f64 	%p59, %fd127, %fd128;
	selp.f64 	%fd129, %fd128, %fd127, %p59;
	add.s64 	%rd90, %rd86, 4096;
	// begin inline asm
	ld.global.nc.u64 %rd89, [%rd90];
	// end inline asm
	mov.b64 	%fd130, %rd89;
	setp.lt.f64 	%p60, %fd129, %fd130;
	selp.f64 	%fd131, %fd130, %fd129, %p60;
	add.s64 	%rd92, %rd86, 6144;
	// begin inline asm
	ld.global.nc.u64 %rd91, [%rd92];
	// end inline asm
	mov.b64 	%fd132, %rd91;
	setp.lt.f64 	%p61, %fd131, %fd132;
	selp.f64 	%fd372, %fd132, %fd131, %p61;
	add.s32 	%r462, %r462, 1024;
	setp.lt.s32 	%p62, %r462, %r68;
	@%p62 bra 	$L__BB23_46;
$L__BB23_47:
	setp.lt.s32 	%p63, %r68, 256;
	@%p63 bra 	$L__BB23_52;
	// begin inline asm
	mov.u32 %r201, %laneid;
	// end inline asm
	mov.b64 	%rd104, %fd372;
	mov.b64 	{%r203, %r208}, %rd104;
	mov.b32 	%r209, 1;
	mov.b32 	%r250, 31;
	mov.b32 	%r251, -1;
	// begin inline asm
	shfl.sync.down.b32 %r202, %r203, %r209, %r250, %r251;
	// end inline asm
	// begin inline asm
	shfl.sync.down.b32 %r207, %r208, %r209, %r250, %r251;
	// end inline asm
	mov.b64 	%rd105, {%r202, %r207};
	mov.b64 	%fd180, %rd105;
	setp.gt.s32 	%p91, %r201, 30;
	setp.lt.f64 	%p92, %fd372, %fd180;
	selp.f64 	%fd181, %fd180, %fd372, %p92;
	selp.f64 	%fd182, %fd372, %fd181, %p91;
	mov.b64 	%rd106, %fd182;
	mov.b64 	{%r213, %r218}, %rd106;
	mov.b32 	%r219, 2;
	// begin inline asm
	shfl.sync.down.b32 %r212, %r213, %r219, %r250, %r251;
	// end inline asm
	// begin inline asm
	shfl.sync.down.b32 %r217, %r218, %r219, %r250, %r251;
	// end inline asm
	mov.b64 	%rd107, {%r212, %r217};
	mov.b64 	%fd183, %rd107;
	setp.gt.s32 	%p93, %r201, 29;
	setp.lt.f64 	%p94, %fd182, %fd183;
	selp.f64 	%fd184, %fd183, %fd182, %p94;
	selp.f64 	%fd185, %fd182, %fd184, %p93;
	mov.b64 	%rd108, %fd185;
	mov.b64 	{%r223, %r228}, %rd108;
	mov.b32 	%r229, 4;
	// begin inline asm
	shfl.sync.down.b32 %r222, %r223, %r229, %r250, %r251;
	// end inline asm
	// begin inline asm
	shfl.sync.down.b32 %r227, %r228, %r229, %r250, %r251;
	// end inline asm
	mov.b64 	%rd109, {%r222, %r227};
	mov.b64 	%fd186, %rd109;
	setp.gt.s32 	%p95, %r201, 27;
	setp.lt.f64 	%p96, %fd185, %fd186;
	selp.f64 	%fd187, %fd186, %fd185, %p96;
	selp.f64 	%fd188, %fd185, %fd187, %p95;
	mov.b64 	%rd110, %fd188;
	mov.b64 	{%r233, %r238}, %rd110;
	mov.b32 	%r239, 8;
	// begin inline asm
	shfl.sync.down.b32 %r232, %r233, %r239, %r250, %r251;
	// end inline asm
	// begin inline asm
	shfl.sync.down.b32 %r237, %r238, %r239, %r250, %r251;
	// end inline asm
	mov.b64 	%rd111, {%r232, %r237};
	mov.b64 	%fd189, %rd111;
	setp.gt.s32 	%p97, %r201, 23;
	setp.lt.f64 	%p98, %fd188, %fd189;
	selp.f64 	%fd190, %fd189, %fd188, %p98;
	selp.f64 	%fd191, %fd188, %fd190, %p97;
	mov.b64 	%rd112, %fd191;
	mov.b64 	{%r243, %r248}, %rd112;
	mov.b32 	%r249, 16;
	// begin inline asm
	shfl.sync.down.b32 %r242, %r243, %r249, %r250, %r251;
	// end inline asm
	// begin inline asm
	shfl.sync.down.b32 %r247, %r248, %r249, %r250, %r251;
	// end inline asm
	mov.b64 	%rd113, {%r242, %r247};
	mov.b64 	%fd192, %rd113;
	setp.gt.s32 	%p99, %r201, 15;
	setp.lt.f64 	%p100, %fd191, %fd192;
	selp.f64 	%fd38, %fd192, %fd191, %p100;
	selp.f64 	%fd380, %fd191, %fd38, %p99;
	setp.ne.s32 	%p101, %r201, 0;
	@%p101 bra 	$L__BB23_50;
	shr.u32 	%r252, %r35, 2;
	and.b32  	%r253, %r252, 248;
	mov.u32 	%r254, _ZZN3cub18CUB_300001_SM_10006detail6reduce28DeviceReduceSingleTileKernelINS2_10policy_hubIdj11max_functorIdEE10Policy1000EPdS9_iS6_ddN4cuda3std3__410__identityEEEvT0_T1_T2_T3_T4_T6_E12temp_storage;
	add.s32 	%r255, %r254, %r253;
	st.shared.f64 	[%r255+8], %fd38;
$L__BB23_50:
	bar.sync 	0;
	setp.ne.s32 	%p102, %r35, 0;
	@%p102 bra 	$L__BB23_72;
	ld.shared.f64 	%fd193, [_ZZN3cub18CUB_300001_SM_10006detail6reduce28DeviceReduceSingleTileKernelINS2_10policy_hubIdj11max_functorIdEE10Policy1000EPdS9_iS6_ddN4cuda3std3__410__identityEEEvT0_T1_T2_T3_T4_T6_E12temp_storage+16];
	setp.lt.f64 	%p103, %fd380, %fd193;
	selp.f64 	%fd194, %fd193, %fd380, %p103;
	ld.shared.f64 	%fd195, [_ZZN3cub18CUB_300001_SM_10006detail6reduce28DeviceReduceSingleTileKernelINS2_10policy_hubIdj11max_functorIdEE10Policy1000EPdS9_iS6_ddN4cuda3std3__410__identityEEEvT0_T1_T2_T3_T4_T6_E12temp_storage+24];
	setp.lt.f64 	%p104, %fd194, %fd195;
	selp.f64 	%fd196, %fd195, %fd194, %p104;
	ld.shared.f64 	%fd197, [_ZZN3cub18CUB_300001_SM_10006detail6reduce28DeviceReduceSingleTileKernelINS2_10policy_hubIdj11max_functorIdEE10Policy1000EPdS9_iS6_ddN4cuda3std3__410__identityEEEvT0_T1_T2_T3_T4_T6_E12temp_storage+32];
	setp.lt.f64 	%p105, %fd196, %fd197;
	selp.f64 	%fd198, %fd197, %fd196, %p105;
	ld.shared.f64 	%fd199, [_ZZN3cub18CUB_300001_SM_10006detail6reduce28DeviceReduceSingleTileKernelINS2_10policy_hubIdj11max_functorIdEE10Policy1000EPdS9_iS6_ddN4cuda3std3__410__identityEEEvT0_T1_T2_T3_T4_T6_E12temp_storage+40];
	setp.lt.f64 	%p106, %fd198, %fd199;
	selp.f64 	%fd200, %fd199, %fd198, %p106;
	ld.shared.f64 	%fd201, [_ZZN3cub18CUB_300001_SM_10006detail6reduce28DeviceReduceSingleTileKernelINS2_10policy_hubIdj11max_functorIdEE10Policy1000EPdS9_iS6_ddN4cuda3std3__410__identityEEEvT0_T1_T2_T3_T4_T6_E12temp_storage+48];
	setp.lt.f64 	%p107, %fd200, %fd201;
	selp.f64 	%fd202, %fd201, %fd200, %p107;
	ld.shared.f64 	%fd203, [_ZZN3cub18CUB_300001_SM_10006detail6reduce28DeviceReduceSingleTileKernelINS2_10policy_hubIdj11max_functorIdEE10Policy1000EPdS9_iS6_ddN4cuda3std3__410__identityEEEvT0_T1_T2_T3_T4_T6_E12temp_storage+56];
	setp.lt.f64 	%p108, %fd202, %fd203;
	selp.f64 	%fd204, %fd203, %fd202, %p108;
	ld.shared.f64 	%fd205, [_ZZN3cub18CUB_300001_SM_10006detail6reduce28DeviceReduceSingleTileKernelINS2_10policy_hubIdj11max_functorIdEE10Policy1000EPdS9_iS6_ddN4cuda3std3__410__identityEEEvT0_T1_T2_T3_T4_T6_E12temp_storage+64];
	setp.lt.f64 	%p109, %fd204, %fd205;
	selp.f64 	%fd380, %fd205, %fd204, %p109;
	bra.uni 	$L__BB23_72;
$L__BB23_52:
	// begin inline asm
	mov.u32 %r138, %laneid;
	// end inline asm
	and.b32  	%r189, %r35, 992;
	add.s32 	%r190, %r189, 32;
	setp.gt.s32 	%p64, %r190, %r68;
	not.b32 	%r191, %r189;
	add.s32 	%r192, %r68, %r191;
	selp.b32 	%r187, %r192, 31, %p64;
	mov.b64 	%rd94, %fd372;
	mov.b64 	{%r140, %r145}, %rd94;
	mov.b32 	%r146, 1;
	mov.b32 	%r188, -1;
	// begin inline asm
	shfl.sync.down.b32 %r139, %r140, %r146, %r187, %r188;
	// end inline asm
	// begin inline asm
	shfl.sync.down.b32 %r144, %r145, %r146, %r187, %r188;
	// end inline asm
	mov.b64 	%rd95, {%r139, %r144};
	mov.b64 	%fd133, %rd95;
	setp.lt.s32 	%p65, %r138, %r187;
	setp.lt.f64 	%p66, %fd372, %fd133;
	selp.f64 	%fd134, %fd133, %fd372, %p66;
	selp.f64 	%fd135, %fd134, %fd372, %p65;
	mov.b64 	%rd96, %fd135;
	mov.b64 	{%r150, %r155}, %rd96;
	mov.b32 	%r156, 2;
	// begin inline asm
	shfl.sync.down.b32 %r149, %r150, %r156, %r187, %r188;
	// end inline asm
	// begin inline asm
	shfl.sync.down.b32 %r154, %r155, %r156, %r187, %r188;
	// end inline asm
	mov.b64 	%rd97, {%r149, %r154};
	mov.b64 	%fd136, %rd97;
	add.s32 	%r193, %r138, 2;
	setp.gt.s32 	%p67, %r193, %r187;
	setp.lt.f64 	%p68, %fd135, %fd136;
	selp.f64 	%fd137, %fd136, %fd135, %p68;
	selp.f64 	%fd138, %fd135, %fd137, %p67;
	mov.b64 	%rd98, %fd138;
	mov.b64 	{%r160, %r165}, %rd98;
	mov.b32 	%r166, 4;
	// begin inline asm
	shfl.sync.down.b32 %r159, %r160, %r166, %r187, %r188;
	// end inline asm
	// begin inline asm
	shfl.sync.down.b32 %r164, %r165, %r166, %r187, %r188;
	// end inline asm
	mov.b64 	%rd99, {%r159, %r164};
	mov.b64 	%fd139, %rd99;
	add.s32 	%r194, %r138, 4;
	setp.gt.s32 	%p69, %r194, %r187;
	setp.lt.f64 	%p70, %fd138, %fd139;
	selp.f64 	%fd140, %fd139, %fd138, %p70;
	selp.f64 	%fd141, %fd138, %fd140, %p69;
	mov.b64 	%rd100, %fd141;
	mov.b64 	{%r170, %r175}, %rd100;
	mov.b32 	%r176, 8;
	// begin inline asm
	shfl.sync.down.b32 %r169, %r170, %r176, %r187, %r188;
	// end inline asm
	// begin inline asm
	shfl.sync.down.b32 %r174, %r175, %r176, %r187, %r188;
	// end inline asm
	mov.b64 	%rd101, {%r169, %r174};
	mov.b64 	%fd142, %rd101;
	add.s32 	%r195, %r138, 8;
	setp.gt.s32 	%p71, %r195, %r187;
	setp.lt.f64 	%p72, %fd141, %fd142;
	selp.f64 	%fd143, %fd142, %fd141, %p72;
	selp.f64 	%fd144, %fd141, %fd143, %p71;
	mov.b64 	%rd102, %fd144;
	mov.b64 	{%r180, %r185}, %rd102;
	mov.b32 	%r186, 16;
	// begin inline asm
	shfl.sync.down.b32 %r179, %r180, %r186, %r187, %r188;
	// end inline asm
	// begin inline asm
	shfl.sync.down.b32 %r184, %r185, %r186, %r187, %r188;
	// end inline asm
	mov.b64 	%rd103, {%r179, %r184};
	mov.b64 	%fd145, %rd103;
	add.s32 	%r196, %r138, 16;
	setp.gt.s32 	%p73, %r196, %r187;
	setp.lt.f64 	%p74, %fd144, %fd145;
	selp.f64 	%fd146, %fd145, %fd144, %p74;
	selp.f64 	%fd380, %fd144, %fd146, %p73;
	setp.ne.s32 	%p75, %r138, 0;
	@%p75 bra 	$L__BB23_54;
	shr.u32 	%r197, %r35, 2;
	and.b32  	%r198, %r197, 248;
	mov.u32 	%r199, _ZZN3cub18CUB_300001_SM_10006detail6reduce28DeviceReduceSingleTileKernelINS2_10policy_hubIdj11max_functorIdEE10Policy1000EPdS9_iS6_ddN4cuda3std3__410__identityEEEvT0_T1_T2_T3_T4_T6_E12temp_storage;
	add.s32 	%r200, %r199, %r198;
	st.shared.f64 	[%r200+8], %fd380;
$L__BB23_54:
	bar.sync 	0;
	setp.ne.s32 	%p76, %r35, 0;
	@%p76 bra 	$L__BB23_72;
	setp.gt.s32 	%p77, %r68, 32;
	ld.shared.f64 	%fd147, [_ZZN3cub18CUB_300001_SM_10006detail6reduce28DeviceReduceSingleTileKernelINS2_10policy_hubIdj11max_functorIdEE10Policy1000EPdS9_iS6_ddN4cuda3std3__410__identityEEEvT0_T1_T2_T3_T4_T6_E12temp_storage+16];
	setp.lt.f64 	%p78, %fd380, %fd147;
	selp.f64 	%fd149, %fd147, %fd380, %p78;
	selp.f64 	%fd150, %fd149, %fd380, %p77;
	setp.gt.s32 	%p79, %r68, 64;
	ld.shared.f64 	%fd152, [_ZZN3cub18CUB_300001_SM_10006detail6reduce28DeviceReduceSingleTileKernelINS2_10policy_hubIdj11max_functorIdEE10Policy1000EPdS9_iS6_ddN4cuda3std3__410__identityEEEvT0_T1_T2_T3_T4_T6_E12temp_storage+24];
	setp.lt.f64 	%p80, %fd150, %fd152;
	selp.f64 	%fd154, %fd152, %fd150, %p80;
	selp.f64 	%fd155, %fd154, %fd150, %p79;
	setp.gt.s32 	%p81, %r68, 96;
	ld.shared.f64 	%fd157, [_ZZN3cub18CUB_300001_SM_10006detail6reduce28DeviceReduceSingleTileKernelINS2_10policy_hubIdj11max_functorIdEE10Policy1000EPdS9_iS6_ddN4cuda3std3__410__identityEEEvT0_T1_T2_T3_T4_T6_E12temp_storage+32];
	setp.lt.f64 	%p82, %fd155, %fd157;
	selp.f64 	%fd159, %fd157, %fd155, %p82;
	selp.f64 	%fd160, %fd159, %fd155, %p81;
	setp.gt.s32 	%p83, %r68, 128;
	ld.shared.f64 	%fd162, [_ZZN3cub18CUB_300001_SM_10006detail6reduce28DeviceReduceSingleTileKernelINS2_10policy_hubIdj11max_functorIdEE10Policy1000EPdS9_iS6_ddN4cuda3std3__410__identityEEEvT0_T1_T2_T3_T4_T6_E12temp_storage+40];
	setp.lt.f64 	%p84, %fd160, %fd162;
	selp.f64 	%fd164, %fd162, %fd160, %p84;
	selp.f64 	%fd165, %fd164, %fd160, %p83;
	setp.gt.s32 	%p85, %r68, 160;
	ld.shared.f64 	%fd167, [_ZZN3cub18CUB_300001_SM_10006detail6reduce28DeviceReduceSingleTileKernelINS2_10policy_hubIdj11max_functorIdEE10Policy1000EPdS9_iS6_ddN4cuda3std3__410__identityEEEvT0_T1_T2_T3_T4_T6_E12temp_storage+48];
	setp.lt.f64 	%p86, %fd165, %fd167;
	selp.f64 	%fd169, %fd167, %fd165, %p86;
	selp.f64 	%fd170, %fd169, %fd165, %p85;
	setp.gt.s32 	%p87, %r68, 192;
	ld.shared.f64 	%fd172, [_ZZN3cub18CUB_300001_SM_10006detail6reduce28DeviceReduceSingleTileKernelINS2_10policy_hubIdj11max_functorIdEE10Policy1000EPdS9_iS6_ddN4cuda3std3__410__identityEEEvT0_T1_T2_T3_T4_T6_E12temp_storage+56];
	setp.lt.f64 	%p88, %fd170, %fd172;
	selp.f64 	%fd174, %fd172, %fd170, %p88;
	selp.f64 	%fd175, %fd174, %fd170, %p87;
	setp.gt.s32 	%p89, %r68, 224;
	ld.shared.f64 	%fd177, [_ZZN3cub18CUB_300001_SM_10006detail6reduce28DeviceReduceSingleTileKernelINS2_10policy_hubIdj11max_functorIdEE10Policy1000EPdS9_iS6_ddN4cuda3std3__410__identityEEEvT0_T1_T2_T3_T4_T6_E12temp_storage+64];
	setp.lt.f64 	%p90, %fd175, %fd177;
	selp.f64 	%fd179, %fd177, %fd175, %p90;
	selp.f64 	%fd380, %fd179, %fd175, %p89;
	bra.uni 	$L__BB23_72;
$L__BB23_56:
	mov.u32 	%r47, %tid.x;
	mul.wide.u32 	%rd34, %r47, 8;
	add.s64 	%rd19, %rd15, %rd34;
	// begin inline asm
	ld.global.nc.u64 %rd18, [%rd19];
	// end inline asm
	mov.b64 	%fd59, %rd18;
	add.s64 	%rd21, %rd19, 2048;
	// begin inline asm
	ld.global.nc.u64 %rd20, [%rd21];
	// end inline asm
	mov.b64 	%fd60, %rd20;
	add.s64 	%rd23, %rd19, 4096;
	// begin inline asm
	ld.global.nc.u64 %rd22, [%rd23];
	// end inline asm
	mov.b64 	%fd61, %rd22;
	add.s64 	%rd25, %rd19, 6144;
	// begin inline asm
	ld.global.nc.u64 %rd24, [%rd25];
	// end inline asm
	mov.b64 	%fd62, %rd24;
	add.s64 	%rd27, %rd19, 8192;
	// begin inline asm
	ld.global.nc.u64 %rd26, [%rd27];
	// end inline asm
	mov.b64 	%fd63, %rd26;
	add.s64 	%rd29, %rd19, 10240;
	// begin inline asm
	ld.global.nc.u64 %rd28, [%rd29];
	// end inline asm
	mov.b64 	%fd64, %rd28;
	add.s64 	%rd31, %rd19, 12288;
	// begin inline asm
	ld.global.nc.u64 %rd30, [%rd31];
	// end inline asm
	mov.b64 	%fd65, %rd30;
	add.s64 	%rd33, %rd19, 14336;
	// begin inline asm
	ld.global.nc.u64 %rd32, [%rd33];
	// end inline asm
	mov.b64 	%fd66, %rd32;
	setp.lt.f64 	%p4, %fd59, %fd60;
	selp.f64 	%fd67, %fd60, %fd59, %p4;
	setp.lt.f64 	%p5, %fd67, %fd61;
	selp.f64 	%fd68, %fd61, %fd67, %p5;
	setp.lt.f64 	%p6, %fd68, %fd62;
	selp.f64 	%fd69, %fd62, %fd68, %p6;
	setp.lt.f64 	%p7, %fd69, %fd63;
	selp.f64 	%fd70, %fd63, %fd69, %p7;
	setp.lt.f64 	%p8, %fd70, %fd64;
	selp.f64 	%fd71, %fd64, %fd70, %p8;
	setp.lt.f64 	%p9, %fd71, %fd65;
	selp.f64 	%fd72, %fd65, %fd71, %p9;
	setp.lt.f64 	%p10, %fd72, %fd66;
	selp.f64 	%fd379, %fd66, %fd72, %p10;
	setp.lt.u32 	%p11, %r68, 4096;
	mov.b32 	%r465, 2048;
	@%p11 bra 	$L__BB23_60;
	add.s32 	%r48, %r68, -2048;
	mov.b32 	%r465, 2048;
$L__BB23_58:
	mul.wide.s32 	%rd51, %r465, 8;
	add.s64 	%rd36, %rd19, %rd51;
	// begin inline asm
	ld.global.nc.u64 %rd35, [%rd36];
	// end inline asm
	mov.b64 	%fd73, %rd35;
	add.s64 	%rd38, %rd36, 2048;
	// begin inline asm
	ld.global.nc.u64 %rd37, [%rd38];
	// end inline asm
	mov.b64 	%fd74, %rd37;
	add.s64 	%rd40, %rd36, 4096;
	// begin inline asm
	ld.global.nc.u64 %rd39, [%rd40];
	// end inline asm
	mov.b64 	%fd75, %rd39;
	add.s64 	%rd42, %rd36, 6144;
	// begin inline asm
	ld.global.nc.u64 %rd41, [%rd42];
	// end inline asm
	mov.b64 	%fd76, %rd41;
	add.s64 	%rd44, %rd36, 8192;
	// begin inline asm
	ld.global.nc.u64 %rd43, [%rd44];
	// end inline asm
	mov.b64 	%fd77, %rd43;
	add.s64 	%rd46, %rd36, 10240;
	// begin inline asm
	ld.global.nc.u64 %rd45, [%rd46];
	// end inline asm
	mov.b64 	%fd78, %rd45;
	add.s64 	%rd48, %rd36, 12288;
	// begin inline asm
	ld.global.nc.u64 %rd47, [%rd48];
	// end inline asm
	mov.b64 	%fd79, %rd47;
	add.s64 	%rd50, %rd36, 14336;
	// begin inline asm
	ld.global.nc.u64 %rd49, [%rd50];
	// end inline asm
	mov.b64 	%fd80, %rd49;
	setp.lt.f64 	%p12, %fd379, %fd73;
	selp.f64 	%fd81, %fd73, %fd379, %p12;
	setp.lt.f64 	%p13, %fd81, %fd74;
	selp.f64 	%fd82, %fd74, %fd81, %p13;
	setp.lt.f64 	%p14, %fd82, %fd75;
	selp.f64 	%fd83, %fd75, %fd82, %p14;
	setp.lt.f64 	%p15, %fd83, %fd76;
	selp.f64 	%fd84, %fd76, %fd83, %p15;
	setp.lt.f64 	%p16, %fd84, %fd77;
	selp.f64 	%fd85, %fd77, %fd84, %p16;
	setp.lt.f64 	%p17, %fd85, %fd78;
	selp.f64 	%fd86, %fd78, %fd85, %p17;
	setp.lt.f64 	%p18, %fd86, %fd79;
	selp.f64 	%fd87, %fd79, %fd86, %p18;
	setp.lt.f64 	%p19, %fd87, %fd80;
	selp.f64 	%fd379, %fd80, %fd87, %p19;
	sub.s32 	%r71, %r68, %r465;
	setp.lt.s32 	%p20, %r71, 2048;
	@%p20 bra 	$L__BB23_68;
	add.s32 	%r465, %r465, 2048;
	setp.le.s32 	%p21, %r465, %r48;
	@%p21 bra 	$L__BB23_58;
$L__BB23_60:
	setp.le.s32 	%p22, %r68, %r465;
	@%p22 bra 	$L__BB23_68;
	sub.s32 	%r52, %r68, %r465;
	setp.ge.s32 	%p23, %r47, %r52;
	@%p23 bra 	$L__BB23_68;
	not.b32 	%r72, %r47;
	add.s32 	%r73, %r68, %r72;
	sub.s32 	%r53, %r73, %r465;
	and.b32  	%r74, %r53, 768;
	setp.eq.s32 	%p24, %r74, 768;
	mov.u32 	%r469, %r47;
	@%p24 bra 	$L__BB23_65;
	add.s32 	%r467, %r47, %r465;
	shr.u32 	%r75, %r53, 8;
	add.s32 	%r76, %r75, 1;
	and.b32  	%r77, %r76, 3;
	neg.s32 	%r466, %r77;
	mov.u32 	%r469, %r47;
$L__BB23_64:
	.pragma "nounroll";
	mul.wide.u32 	%rd54, %r467, 8;
	add.s64 	%rd53, %rd15, %rd54;
	// begin inline asm
	ld.global.nc.u64 %rd52, [%rd53];
	// end inline asm
	mov.b64 	%fd89, %rd52;
	setp.lt.f64 	%p25, %fd379, %fd89;
	selp.f64 	%fd379, %fd89, %fd379, %p25;
	add.s32 	%r469, %r469, 256;
	add.s32 	%r467, %r467, 256;
	add.s32 	%r466, %r466, 1;
	setp.ne.s32 	%p26, %r466, 0;
	@%p26 bra 	$L__BB23_64;
$L__BB23_65:
	setp.lt.u32 	%p27, %r53, 768;
	@%p27 bra 	$L__BB23_68;
	cvt.u64.u32 	%rd55, %r469;
	cvt.u64.u32 	%rd56, %r465;
	add.s64 	%rd57, %rd55, %rd56;
	shl.b64 	%rd58, %rd57, 3;
	add.s64 	%rd59, %rd58, %rd15;
	add.s64 	%rd205, %rd59, 4096;
	add.s32 	%r470, %r469, %r465;
$L__BB23_67:
	mul.wide.u32 	%rd68, %r470, 8;
	add.s64 	%rd61, %rd15, %rd68;
	// begin inline asm
	ld.global.nc.u64 %rd60, [%rd61];
	// end inline asm
	mov.b64 	%fd90, %rd60;
	setp.lt.f64 	%p28, %fd379, %fd90;
	selp.f64 	%fd91, %fd90, %fd379, %p28;
	add.s64 	%rd63, %rd205, -2048;
	// begin inline asm
	ld.global.nc.u64 %rd62, [%rd63];
	// end inline asm
	mov.b64 	%fd92, %rd62;
	setp.lt.f64 	%p29, %fd91, %fd92;
	selp.f64 	%fd93, %fd92, %fd91, %p29;
	// begin inline asm
	ld.global.nc.u64 %rd64, [%rd205];
	// end inline asm
	mov.b64 	%fd94, %rd64;
	setp.lt.f64 	%p30, %fd93, %fd94;
	selp.f64 	%fd95, %fd94, %fd93, %p30;
	add.s64 	%rd67, %rd205, 2048;
	// begin inline asm
	ld.global.nc.u64 %rd66, [%rd67];
	// end inline asm
	mov.b64 	%fd96, %rd66;
	setp.lt.f64 	%p31, %fd95, %fd96;
	selp.f64 	%fd379, %fd96, %fd95, %p31;
	add.s32 	%r469, %r469, 1024;
	add.s64 	%rd205, %rd205, 8192;
	add.s32 	%r470, %r470, 1024;
	setp.lt.s32 	%p32, %r469, %r52;
	@%p32 bra 	$L__BB23_67;
$L__BB23_68:
	// begin inline asm
	mov.u32 %r78, %laneid;
	// end inline asm
	mov.b64 	%rd69, %fd379;
	mov.b64 	{%r80, %r85}, %rd69;
	mov.b32 	%r86, 1;
	mov.b32 	%r127, 31;
	mov.b32 	%r128, -1;
	// begin inline asm
	shfl.sync.down.b32 %r79, %r80, %r86, %r127, %r128;
	// end inline asm
	// begin inline asm
	shfl.sync.down.b32 %r84, %r85, %r86, %r127, %r128;
	// end inline asm
	mov.b64 	%rd70, {%r79, %r84};
	mov.b64 	%fd97, %rd70;
	setp.gt.s32 	%p33, %r78, 30;
	setp.lt.f64 	%p34, %fd379, %fd97;
	selp.f64 	%fd98, %fd97, %fd379, %p34;
	selp.f64 	%fd99, %fd379, %fd98, %p33;
	mov.b64 	%rd71, %fd99;
	mov.b64 	{%r90, %r95}, %rd71;
	mov.b32 	%r96, 2;
	// begin inline asm
	shfl.sync.down.b32 %r89, %r90, %r96, %r127, %r128;
	// end inline asm
	// begin inline asm
	shfl.sync.down.b32 %r94, %r95, %r96, %r127, %r128;
	// end inline asm
	mov.b64 	%rd72, {%r89, %r94};
	mov.b64 	%fd100, %rd72;
	setp.gt.s32 	%p35, %r78, 29;
	setp.lt.f64 	%p36, %fd99, %fd100;
	selp.f64 	%fd101, %fd100, %fd99, %p36;
	selp.f64 	%fd102, %fd99, %fd101, %p35;
	mov.b64 	%rd73, %fd102;
	mov.b64 	{%r100, %r105}, %rd73;
	mov.b32 	%r106, 4;
	// begin inline asm
	shfl.sync.down.b32 %r99, %r100, %r106, %r127, %r128;
	// end inline asm
	// begin inline asm
	shfl.sync.down.b32 %r104, %r105, %r106, %r127, %r128;
	// end inline asm
	mov.b64 	%rd74, {%r99, %r104};
	mov.b64 	%fd103, %rd74;
	setp.gt.s32 	%p37, %r78, 27;
	setp.lt.f64 	%p38, %fd102, %fd103;
	selp.f64 	%fd104, %fd103, %fd102, %p38;
	selp.f64 	%fd105, %fd102, %fd104, %p37;
	mov.b64 	%rd75, %fd105;
	mov.b64 	{%r110, %r115}, %rd75;
	mov.b32 	%r116, 8;
	// begin inline asm
	shfl.sync.down.b32 %r109, %r110, %r116, %r127, %r128;
	// end inline asm
	// begin inline asm
	shfl.sync.down.b32 %r114, %r115, %r116, %r127, %r128;
	// end inline asm
	mov.b64 	%rd76, {%r109, %r114};
	mov.b64 	%fd106, %rd76;
	setp.gt.s32 	%p39, %r78, 23;
	setp.lt.f64 	%p40, %fd105, %fd106;
	selp.f64 	%fd107, %fd106, %fd105, %p40;
	selp.f64 	%fd108, %fd105, %fd107, %p39;
	mov.b64 	%rd77, %fd108;
	mov.b64 	{%r120, %r125}, %rd77;
	mov.b32 	%r126, 16;
	// begin inline asm
	shfl.sync.down.b32 %r119, %r120, %r126, %r127, %r128;
	// end inline asm
	// begin inline asm
	shfl.sync.down.b32 %r124, %r125, %r126, %r127, %r128;
	// end inline asm
	mov.b64 	%rd78, {%r119, %r124};
	mov.b64 	%fd109, %rd78;
	setp.gt.s32 	%p41, %r78, 15;
	setp.lt.f64 	%p42, %fd108, %fd109;
	selp.f64 	%fd54, %fd109, %fd108, %p42;
	selp.f64 	%fd380, %fd108, %fd54, %p41;
	setp.ne.s32 	%p43, %r78, 0;
	@%p43 bra 	$L__BB23_70;
	shr.u32 	%r129, %r47, 2;
	and.b32  	%r130, %r129, 248;
	mov.u32 	%r131, _ZZN3cub18CUB_300001_SM_10006detail6reduce28DeviceReduceSingleTileKernelINS2_10policy_hubIdj11max_functorIdEE10Policy1000EPdS9_iS6_ddN4cuda3std3__410__identityEEEvT0_T1_T2_T3_T4_T6_E12temp_storage;
	add.s32 	%r132, %r131, %r130;
	st.shared.f64 	[%r132+8], %fd54;
$L__BB23_70:
	bar.sync 	0;
	setp.ne.s32 	%p44, %r47, 0;
	@%p44 bra 	$L__BB23_72;
	ld.shared.f64 	%fd110, [_ZZN3cub18CUB_300001_SM_10006detail6reduce28DeviceReduceSingleTileKernelINS2_10policy_hubIdj11max_functorIdEE10Policy1000EPdS9_iS6_ddN4cuda3std3__410__identityEEEvT0_T1_T2_T3_T4_T6_E12temp_storage+16];
	setp.lt.f64 	%p45, %fd380, %fd110;
	selp.f64 	%fd111, %fd110, %fd380, %p45;
	ld.shared.f64 	%fd112, [_ZZN3cub18CUB_300001_SM_10006detail6reduce28DeviceReduceSingleTileKernelINS2_10policy_hubIdj11max_functorIdEE10Policy1000EPdS9_iS6_ddN4cuda3std3__410__identityEEEvT0_T1_T2_T3_T4_T6_E12temp_storage+24];
	setp.lt.f64 	%p46, %fd111, %fd112;
	selp.f64 	%fd113, %fd112, %fd111, %p46;
	ld.shared.f64 	%fd114, [_ZZN3cub18CUB_300001_SM_10006detail6reduce28DeviceReduceSingleTileKernelINS2_10policy_hubIdj11max_functorIdEE10Policy1000EPdS9_iS6_ddN4cuda3std3__410__identityEEEvT0_T1_T2_T3_T4_T6_E12temp_storage+32];
	setp.lt.f64 	%p47, %fd113, %fd114;
	selp.f64 	%fd115, %fd114, %fd113, %p47;
	ld.shared.f64 	%fd116, [_ZZN3cub18CUB_300001_SM_10006detail6reduce28DeviceReduceSingleTileKernelINS2_10policy_hubIdj11max_functorIdEE10Policy1000EPdS9_iS6_ddN4cuda3std3__410__identityEEEvT0_T1_T2_T3_T4_T6_E12temp_storage+40];
	setp.lt.f64 	%p48, %fd115, %fd116;
	selp.f64 	%fd117, %fd116, %fd115, %p48;
	ld.shared.f64 	%fd118, [_ZZN3cub18CUB_300001_SM_10006detail6reduce28DeviceReduceSingleTileKernelINS2_10policy_hubIdj11max_functorIdEE10Policy1000EPdS9_iS6_ddN4cuda3std3__410__identityEEEvT0_T1_T2_T3_T4_T6_E12temp_storage+48];
	setp.lt.f64 	%p49, %fd117, %fd118;
	selp.f64 	%fd119, %fd118, %fd117, %p49;
	ld.shared.f64 	%fd120, [_ZZN3cub18CUB_300001_SM_10006detail6reduce28DeviceReduceSingleTileKernelINS2_10policy_hubIdj11max_functorIdEE10Policy1000EPdS9_iS6_ddN4cuda3std3__410__identityEEEvT0_T1_T2_T3_T4_T6_E12temp_storage+56];
	setp.lt.f64 	%p50, %fd119, %fd120;
	selp.f64 	%fd121, %fd120, %fd119, %p50;
	ld.shared.f64 	%fd122, [_ZZN3cub18CUB_300001_SM_10006detail6reduce28DeviceReduceSingleTileKernelINS2_10policy_hubIdj11max_functorIdEE10Policy1000EPdS9_iS6_ddN4cuda3std3__410__identityEEEvT0_T1_T2_T3_T4_T6_E12temp_storage+64];
	setp.lt.f64 	%p51, %fd121, %fd122;
	selp.f64 	%fd380, %fd122, %fd121, %p51;
$L__BB23_72:
	mov.u32 	%r444, %tid.x;
	setp.ne.s32 	%p217, %r444, 0;
	@%p217 bra 	$L__BB23_74;
	setp.lt.f64 	%p218, %fd58, %fd380;
	selp.f64 	%fd353, %fd380, %fd58, %p218;
	st.global.f64 	[%rd1], %fd353;
$L__BB23_74:
	ret;

}
	// .globl	_ZN3cub18CUB_300001_SM_10006detail6reduce28DeviceReduceSingleTileKernelINS2_10policy_hubIdy11max_functorIdEE10Policy1000EN6thrust24THRUST_300001_SM_1000_NS6detail15normal_iteratorINSA_10device_ptrIdEEEEPdyS6_dd11abs_functorIdEEEvT0_T1_T2_T3_T4_T6_
.visible .entry _ZN3cub18CUB_300001_SM_10006detail6reduce28DeviceReduceSingleTileKernelINS2_10policy_hubIdy11max_functorIdEE10Policy1000EN6thrust24THRUST_300001_SM_1000_NS6detail15normal_iteratorINSA_10device_ptrIdEEEEPdyS6_dd11abs_functorIdEEEvT0_T1_T2_T3_T4_T6_(
	.param .align 8 .b8 _ZN3cub18CUB_300001_SM_10006detail6reduce28DeviceReduceSingleTileKernelINS2_10policy_hubIdy11max_functorIdEE10Policy1000EN6thrust24THRUST_300001_SM_1000_NS6detail15normal_iteratorINSA_10device_ptrIdEEEEPdyS6_dd11abs_functorIdEEEvT0_T1_T2_T3_T4_T6__param_0[8],
	.param .u64 .ptr .align 1 _ZN3cub18CUB_300001_SM_10006detail6reduce28DeviceReduceSingleTileKernelINS2_10policy_hubIdy11max_functorIdEE10Policy1000EN6thrust24THRUST_300001_SM_1000_NS6detail15normal_iteratorINSA_10device_ptrIdEEEEPdyS6_dd11abs_functorIdEEEvT0_T1_T2_T3_T4_T6__param_1,
	.param .u64 _ZN3cub18CUB_300001_SM_10006detail6reduce28DeviceReduceSingleTileKernelINS2_10policy_hubIdy11max_functorIdEE10Policy1000EN6thrust24THRUST_300001_SM_1000_NS6detail15normal_iteratorINSA_10device_ptrIdEEEEPdyS6_dd11abs_functorIdEEEvT0_T1_T2_T3_T4_T6__param_2,
	.param .align 1 .b8 _ZN3cub18CUB_300001_SM_10006detail6reduce28DeviceReduceSingleTileKernelINS2_10policy_hubIdy11max_functorIdEE10Policy1000EN6thrust24THRUST_300001_SM_1000_NS6detail15normal_iteratorINSA_10device_ptrIdEEEEPdyS6_dd11abs_functorIdEEEvT0_T1_T2_T3_T4_T6__param_3[1],
	.param .f64 _ZN3cub18CUB_300001_SM_10006detail6reduce28DeviceReduceSingleTileKernelINS2_10policy_hubIdy11max_functorIdEE10Policy1000EN6thrust24THRUST_300001_SM_1000_NS6detail15normal_iteratorINSA_10device_ptrIdEEEEPdyS6_dd11abs_functorIdEEEvT0_T1_T2_T3_T4_T6__param_4,
	.param .align 1 .b8 _ZN3cub18CUB_300001_SM_10006detail6reduce28DeviceReduceSingleTileKernelINS2_10policy_hubIdy11max_functorIdEE10Policy1000EN6thrust24THRUST_300001_SM_1000_NS6detail15normal_iteratorINSA_10device_ptrIdEEEEPdyS6_dd11abs_functorIdEEEvT0_T1_T2_T3_T4_T6__param_5[1]
)
.maxntid 256
.minnctapersm 1
{
	.reg .pred 	%p<244>;
	.reg .b32 	%r<246>;
	.reg .b64 	%rd<86>;
	.reg .b64 	%fd<459>;
	// demoted variable
	.shared .align 8 .b8 _ZZN3cub18CUB_300001_SM_10006detail6reduce28DeviceReduceSingleTileKernelINS2_10policy_hubIdy11max_functorIdEE10Policy1000EN6thrust24THRUST_300001_SM_1000_NS6detail15normal_iteratorINSA_10device_ptrIdEEEEPdyS6_dd11abs_functorIdEEEvT0_T1_T2_T3_T4_T6_E12temp_storage[80];
	ld.param.u64 	%rd18, [_ZN3cub18CUB_300001_SM_10006detail6reduce28DeviceReduceSingleTileKernelINS2_10policy_hubIdy11max_functorIdEE10Policy1000EN6thrust24THRUST_300001_SM_1000_NS6detail15normal_iteratorINSA_10device_ptrIdEEEEPdyS6_dd11abs_functorIdEEEvT0_T1_T2_T3_T4_T6__param_0];
	ld.param.u64 	%rd20, [_ZN3cub18CUB_300001_SM_10006detail6reduce28DeviceReduceSingleTileKernelINS2_10policy_hubIdy11max_functorIdEE10Policy1000EN6thrust24THRUST_300001_SM_1000_NS6detail15normal_iteratorINSA_10device_ptrIdEEEEPdyS6_dd11abs_functorIdEEEvT0_T1_T2_T3_T4_T6__param_1];
	ld.param.u64 	%rd19, [_ZN3cub18CUB_300001_SM_10006detail6reduce28DeviceReduceSingleTileKernelINS2_10policy_hubIdy11max_functorIdEE10Policy1000EN6thrust24THRUST_300001_SM_1000_NS6detail15normal_iteratorINSA_10device_ptrIdEEEEPdyS6_dd11abs_functorIdEEEvT0_T1_T2_T3_T4_T6__param_2];
	ld.param.f64 	%fd42, [_ZN3cub18CUB_300001_SM_10006detail6reduce28DeviceReduceSingleTileKernelINS2_10policy_hubIdy11max_functorIdEE10Policy1000EN6thrust24THRUST_300001_SM_1000_NS6detail15normal_iteratorINSA_10device_ptrIdEEEEPdyS6_dd11abs_functorIdEEEvT0_T1_T2_T3_T4_T6__param_4];
	cvta.to.global.u64 	%rd1, %rd20;
	setp.ne.s64 	%p1, %rd19, 0;
	@%p1 bra 	$L__BB24_3;
	mov.u32 	%r231, %tid.x;
	setp.ne.s32 	%p243, %r231, 0;
	@%p243 bra 	$L__BB24_51;
	st.global.f64 	[%rd1], %fd42;
	bra.uni 	$L__BB24_51;
$L__BB24_3:
	cvta.to.global.u64 	%rd2, %rd18;
	setp.gt.u64 	%p2, %rd19, 2047;
	@%p2 bra 	$L__BB24_28;
	cvt.u32.u64 	%r1, %rd19;
	mov.u32 	%r2, %tid.x;
	setp.ge.u32 	%p125, %r2, %r1;
	mov.f64 	%fd446, 0d0000000000000000;
	mov.u32 	%r235, %r2;
	@%p125 bra 	$L__BB24_6;
	mul.wide.u32 	%rd51, %r2, 8;
	add.s64 	%rd52, %rd2, %rd51;
	ld.global.f64 	%fd246, [%rd52];
	neg.f64 	%fd247, %fd246;
	setp.lt.f64 	%p126, %fd246, 0d0000000000000000;
	selp.f64 	%fd446, %fd247, %fd246, %p126;
	add.s32 	%r235, %r2, 256;
$L__BB24_6:
	setp.ge.u32 	%p127, %r235, %r1;
	@%p127 bra 	$L__BB24_19;
	not.b32 	%r108, %r235;
	add.s32 	%r109, %r108, %r1;
	shr.u32 	%r110, %r109, 8;
	add.s32 	%r5, %r110, 1;
	and.b32  	%r6, %r5, 15;
	setp.lt.u32 	%p128, %r109, 3840;
	@%p128 bra 	$L__BB24_10;
	and.b32  	%r111, %r5, 33554416;
	neg.s32 	%r233, %r111;
	mul.wide.u32 	%rd53, %r235, 8;
	add.s64 	%rd54, %rd53, %rd2;
	add.s64 	%rd81, %rd54, 16384;
$L__BB24_9:
	.pragma "nounroll";
	ld.global.f64 	%fd249, [%rd81+-16384];
	neg.f64 	%fd250, %fd249;
	setp.lt.f64 	%p129, %fd249, 0d0000000000000000;
	selp.f64 	%fd251, %fd250, %fd249, %p129;
	setp.lt.f64 	%p130, %fd446, %fd251;
	selp.f64 	%fd252, %fd251, %fd446, %p130;
	ld.global.f64 	%fd253, [%rd81+-14336];
	neg.f64 	%fd254, %fd253;
	setp.lt.f64 	%p131, %fd253, 0d0000000000000000;
	selp.f64 	%fd255, %fd254, %fd253, %p131;
	setp.lt.f64 	%p132, %fd252, %fd255;
	selp.f64 	%fd256, %fd255, %fd252, %p132;
	ld.global.f64 	%fd257, [%rd81+-12288];
	neg.f64 	%fd258, %fd257;
	setp.lt.f64 	%p133, %fd257, 0d0000000000000000;
	selp.f64 	%fd259, %fd258, %fd257, %p133;
	setp.lt.f64 	%p134, %fd256, %fd259;
	selp.f64 	%fd260, %fd259, %fd256, %p134;
	ld.global.f64 	%fd261, [%rd81+-10240];
	neg.f64 	%fd262, %fd261;
	setp.lt.f64 	%p135, %fd261, 0d0000000000000000;
	selp.f64 	%fd263, %fd262, %fd261, %p135;
	setp.lt.f64 	%p136, %fd260, %fd263;
	selp.f64 	%fd264, %fd263, %fd260, %p136;
	ld.global.f64 	%fd265, [%rd81+-8192];
	neg.f64 	%fd266, %fd265;
	setp.lt.f64 	%p137, %fd265, 0d0000000000000000;
	selp.f64 	%fd267, %fd266, %fd265, %p137;
	setp.lt.f64 	%p138, %fd264, %fd267;
	selp.f64 	%fd268, %fd267, %fd264, %p138;
	ld.global.f64 	%fd269, [%rd81+-6144];
	neg.f64 	%fd270, %fd269;
	setp.lt.f64 	%p139, %fd269, 0d0000000000000000;
	selp.f64 	%fd271, %fd270, %fd269, %p139;
	setp.lt.f64 	%p140, %fd268, %fd271;
	selp.f64 	%fd272, %fd271, %fd268, %p140;
	ld.global.f64 	%fd273, [%rd81+-4096];
	neg.f64 	%fd274, %fd273;
	setp.lt.f64 	%p141, %fd273, 0d0000000000000000;
	selp.f64 	%fd275, %fd274, %fd273, %p141;
	setp.lt.f64 	%p142, %fd272, %fd275;
	selp.f64 	%fd276, %fd275, %fd272, %p142;
	ld.global.f64 	%fd277, [%rd81+-2048];
	neg.f64 	%fd278, %fd277;
	setp.lt.f64 	%p143, %fd277, 0d0000000000000000;
	selp.f64 	%fd279, %fd278, %fd277, %p143;
	setp.lt.f64 	%p144, %fd276, %fd279;
	selp.f64 	%fd280, %fd279, %fd276, %p144;
	ld.global.f64 	%fd281, [%rd81];
	neg.f64 	%fd282, %fd281;
	setp.lt.f64 	%p145, %fd281, 0d0000000000000000;
	selp.f64 	%fd283, %fd282, %fd281, %p145;
	setp.lt.f64 	%p146, %fd280, %fd283;
	selp.f64 	%fd284, %fd283, %fd280, %p146;
	ld.global.f64 	%fd285, [%rd81+2048];
	neg.f64 	%fd286, %fd285;
	setp.lt.f64 	%p147, %fd285, 0d0000000000000000;
	selp.f64 	%fd287, %fd286, %fd285, %p147;
	setp.lt.f64 	%p148, %fd284, %fd287;
	selp.f64 	%fd288, %fd287, %fd284, %p148;
	ld.global.f64 	%fd289, [%rd81+4096];
	neg.f64 	%fd290, %fd289;
	setp.lt.f64 	%p149, %fd289, 0d0000000000000000;
	selp.f64 	%fd291, %fd290, %fd289, %p149;
	setp.lt.f64 	%p150, %fd288, %fd291;
	selp.f64 	%fd292, %fd291, %fd288, %p150;
	ld.global.f64 	%fd293, [%rd81+6144];
	neg.f64 	%fd294, %fd293;
	setp.lt.f64 	%p151, %fd293, 0d0000000000000000;
	selp.f64 	%fd295, %fd294, %fd293, %p151;
	setp.lt.f64 	%p152, %fd292, %fd295;
	selp.f64 	%fd296, %fd295, %fd292, %p152;
	ld.global.f64 	%fd297, [%rd81+8192];
	neg.f64 	%fd298, %fd297;
	setp.lt.f64 	%p153, %fd297, 0d0000000000000000;
	selp.f64 	%fd299, %fd298, %fd297, %p153;
	setp.lt.f64 	%p154, %fd296, %fd299;
	selp.f64 	%fd300, %fd299, %fd296, %p154;
	ld.global.f64 	%fd301, [%rd81+10240];
	neg.f64 	%fd302, %fd301;
	setp.lt.f64 	%p155, %fd301, 0d0000000000000000;
	selp.f64 	%fd303, %fd302, %fd301, %p155;
	setp.lt.f64 	%p156, %fd300, %fd303;
	selp.f64 	%fd304, %fd303, %fd300, %p156;
	ld.global.f64 	%fd305, [%rd81+12288];
	neg.f64 	%fd306, %fd305;
	setp.lt.f64 	%p157, %fd305, 0d0000000000000000;
	selp.f64 	%fd307, %fd306, %fd305, %p157;
	setp.lt.f64 	%p158, %fd304, %fd307;
	selp.f64 	%fd308, %fd307, %fd304, %p158;
	ld.global.f64 	%fd309, [%rd81+14336];
	neg.f64 	%fd310, %fd309;
	setp.lt.f64 	%p159, %fd309, 0d0000000000000000;
	selp.f64 	%fd311, %fd310, %fd309, %p159;
	setp.lt.f64 	%p160, %fd308, %fd311;
	selp.f64 	%fd446, %fd311, %fd308, %p160;
	add.s32 	%r235, %r235, 4096;
	add.s32 	%r233, %r233, 16;
	add.s64 	%rd81, %rd81, 32768;
	setp.ne.s32 	%p161, %r233, 0;
	@%p161 bra 	$L__BB24_9;
$L__BB24_10:
	setp.eq.s32 	%p162, %r6, 0;
	@%p162 bra 	$L__BB24_19;
	and.b32  	%r13, %r5, 7;
	setp.lt.u32 	%p163, %r6, 8;
	@%p163 bra 	$L__BB24_13;
	mul.wide.s32 	%rd55, %r235, 8;
	add.s64 	%rd56, %rd2, %rd55;
	ld.global.f64 	%fd313, [%rd56];
	neg.f64 	%fd314, %fd313;
	setp.lt.f64 	%p164, %fd313, 0d0000000000000000;
	selp.f64 	%fd315, %fd314, %fd313, %p164;
	setp.lt.f64 	%p165, %fd446, %fd315;
	selp.f64 	%fd316, %fd315, %fd446, %p165;
	ld.global.f64 	%fd317, [%rd56+2048];
	neg.f64 	%fd318, %fd317;
	setp.lt.f64 	%p166, %fd317, 0d0000000000000000;
	selp.f64 	%fd319, %fd318, %fd317, %p166;
	setp.lt.f64 	%p167, %fd316, %fd319;
	selp.f64 	%fd320, %fd319, %fd316, %p167;
	ld.global.f64 	%fd321, [%rd56+4096];
	neg.f64 	%fd322, %fd321;
	setp.lt.f64 	%p168, %fd321, 0d0000000000000000;
	selp.f64 	%fd323, %fd322, %fd321, %p168;
	setp.lt.f64 	%p169, %fd320, %fd323;
	selp.f64 	%fd324, %fd323, %fd320, %p169;
	ld.global.f64 	%fd325, [%rd56+6144];
	neg.f64 	%fd326, %fd325;
	setp.lt.f64 	%p170, %fd325, 0d0000000000000000;
	selp.f64 	%fd327, %fd326, %fd325, %p170;
	setp.lt.f64 	%p171, %fd324, %fd327;
	selp.f64 	%fd328, %fd327, %fd324, %p171;
	ld.global.f64 	%fd329, [%rd56+8192];
	neg.f64 	%fd330, %fd329;
	setp.lt.f64 	%p172, %fd329, 0d0000000000000000;
	selp.f64 	%fd331, %fd330, %fd329, %p172;
	setp.lt.f64 	%p173, %fd328, %fd331;
	selp.f64 	%fd332, %fd331, %fd328, %p173;
	ld.global.f64 	%fd333, [%rd56+10240];
	neg.f64 	%fd334, %fd333;
	setp.lt.f64 	%p174, %fd333, 0d0000000000000000;
	selp.f64 	%fd335, %fd334, %fd333, %p174;
	setp.lt.f64 	%p175, %fd332, %fd335;
	selp.f64 	%fd336, %fd335, %fd332, %p175;
	ld.global.f64 	%fd337, [%rd56+12288];
	neg.f64 	%fd338, %fd337;
	setp.lt.f64 	%p176, %fd337, 0d0000000000000000;
	selp.f64 	%fd339, %fd338, %fd337, %p176;
	setp.lt.f64 	%p177, %fd336, %fd339;
	selp.f64 	%fd340, %fd339, %fd336, %p177;
	ld.global.f64 	%fd341, [%rd56+14336];
	neg.f64 	%fd342, %fd341;
	setp.lt.f64 	%p178, %fd341, 0d0000000000000000;
	selp.f64 	%fd343, %fd342, %fd341, %p178;
	setp.lt.f64 	%p179, %fd340, %fd343;
	selp.f64 	%fd446, %fd343, %fd340, %p179;
	add.s32 	%r235, %r235, 2048;
$L__BB24_13:
	setp.eq.s32 	%p180, %r13, 0;
	@%p180 bra 	$L__BB24_19;
	and.b32  	%r16, %r5, 3;
	setp.lt.u32 	%p181, %r13, 4;
	@%p181 bra 	$L__BB24_16;
	mul.wide.s32 	%rd57, %r235, 8;
	add.s64 	%rd58, %rd2, %rd57;
	ld.global.f64 	%fd345, [%rd58];
	neg.f64 	%fd346, %fd345;
	setp.lt.f64 	%p182, %fd345, 0d0000000000000000;
	selp.f64 	%fd347, %fd346, %fd345, %p182;
	setp.lt.f64 	%p183, %fd446, %fd347;
	selp.f64 	%fd348, %fd347, %fd446, %p183;
	ld.global.f64 	%fd349, [%rd58+2048];
	neg.f64 	%fd350, %fd349;
	setp.lt.f64 	%p184, %fd349, 0d0000000000000000;
	selp.f64 	%fd351, %fd350, %fd349, %p184;
	setp.lt.f64 	%p185, %fd348, %fd351;
	selp.f64 	%fd352, %fd351, %fd348, %p185;
	ld.global.f64 	%fd353, [%rd58+4096];
	neg.f64 	%fd354, %fd353;
	setp.lt.f64 	%p186, %fd353, 0d0000000000000000;
	selp.f64 	%fd355, %fd354, %fd353, %p186;
	setp.lt.f64 	%p187, %fd352, %fd355;
	selp.f64 	%fd356, %fd355, %fd352, %p187;
	ld.global.f64 	%fd357, [%rd58+6144];
	neg.f64 	%fd358, %fd357;
	setp.lt.f64 	%p188, %fd357, 0d0000000000000000;
	selp.f64 	%fd359, %fd358, %fd357, %p188;
	setp.lt.f64 	%p189, %fd356, %fd359;
	selp.f64 	%fd446, %fd359, %fd356, %p189;
	add.s32 	%r235, %r235, 1024;
$L__BB24_16:
	setp.eq.s32 	%p190, %r16, 0;
	@%p190 bra 	$L__BB24_19;
	neg.s32 	%r238, %r16;
$L__BB24_18:
	.pragma "nounroll";
	mul.wide.s32 	%rd59, %r235, 8;
	add.s64 	%rd60, %rd2, %rd59;
	ld.global.f64 	%fd360, [%rd60];
	neg.f64 	%fd361, %fd360;
	setp.lt.f64 	%p191, %fd360, 0d0000000000000000;
	selp.f64 	%fd362, %fd361, %fd360, %p191;
	setp.lt.f64 	%p192, %fd446, %fd362;
	selp.f64 	%fd446, %fd362, %fd446, %p192;
	add.s32 	%r235, %r235, 256;
	add.s32 	%r238, %r238, 1;
	setp.ne.s32 	%p193, %r238, 0;
	@%p193 bra 	$L__BB24_18;
$L__BB24_19:
	setp.lt.u64 	%p194, %rd19, 256;
	@%p194 bra 	$L__BB24_24;
	// begin inline asm
	mov.u32 %r175, %laneid;
	// end inline asm
	mov.b64 	%rd71, %fd446;
	mov.b64 	{%r177, %r182}, %rd71;
	mov.b32 	%r183, 1;
	mov.b32 	%r224, 31;
	mov.b32 	%r225, -1;
	// begin inline asm
	shfl.sync.down.b32 %r176, %r177, %r183, %r224, %r225;
	// end inline asm
	// begin inline asm
	shfl.sync.down.b32 %r181, %r182, %r183, %r224, %r225;
	// end inline asm
	mov.b64 	%rd72, {%r176, %r181};
	mov.b64 	%fd410, %rd72;
	setp.gt.s32 	%p222, %r175, 30;
	setp.lt.f64 	%p223, %fd446, %fd410;
	selp.f64 	%fd411, %fd410, %fd446, %p223;
	selp.f64 	%fd412, %fd446, %fd411, %p222;
	mov.b64 	%rd73, %fd412;
	mov.b64 	{%r187, %r192}, %rd73;
	mov.b32 	%r193, 2;
	// begin inline asm
	shfl.sync.down.b32 %r186, %r187, %r193, %r224, %r225;
	// end inline asm
	// begin inline asm
	shfl.sync.down.b32 %r191, %r192, %r193, %r224, %r225;
	// end inline asm
	mov.b64 	%rd74, {%r186, %r191};
	mov.b64 	%fd413, %rd74;
	setp.gt.s32 	%p224, %r175, 29;
	setp.lt.f64 	%p225, %fd412, %fd413;
	selp.f64 	%fd414, %fd413, %fd412, %p225;
	selp.f64 	%fd415, %fd412, %fd414, %p224;
	mov.b64 	%rd75, %fd415;
	mov.b64 	{%r197, %r202}, %rd75;
	mov.b32 	%r203, 4;
	// begin inline asm
	shfl.sync.down.b32 %r196, %r197, %r203, %r224, %r225;
	// end inline asm
	// begin inline asm
	shfl.sync.down.b32 %r201, %r202, %r203, %r224, %r225;
	// end inline asm
	mov.b64 	%rd76, {%r196, %r201};
	mov.b64 	%fd416, %rd76;
	setp.gt.s32 	%p226, %r175, 27;
	setp.lt.f64 	%p227, %fd415, %fd416;
	selp.f64 	%fd417, %fd416, %fd415, %p227;
	selp.f64 	%fd418, %fd415, %fd417, %p226;
	mov.b64 	%rd77, %fd418;
	mov.b64 	{%r207, %r212}, %rd77;
	mov.b32 	%r213, 8;
	// begin inline asm
	shfl.sync.down.b32 %r206, %r207, %r213, %r224, %r225;
	// end inline asm
	// begin inline asm
	shfl.sync.down.b32 %r211, %r212, %r213, %r224, %r225;
	// end inline asm
	mov.b64 	%rd78, {%r206, %r211};
	mov.b64 	%fd419, %rd78;
	setp.gt.s32 	%p228, %r175, 23;
	setp.lt.f64 	%p229, %fd418, %fd419;
	selp.f64 	%fd420, %fd419, %fd418, %p229;
	selp.f64 	%fd421, %fd418, %fd420, %p228;
	mov.b64 	%rd79, %fd421;
	mov.b64 	{%r217, %r222}, %rd79;
	mov.b32 	%r223, 16;
	// begin inline asm
	shfl.sync.down.b32 %r216, %r217, %r223, %r224, %r225;
	// end inline asm
	// begin inline asm
	shfl.sync.down.b32 %r221, %r222, %r223, %r224, %r225;
	// end inline asm
	mov.b64 	%rd80, {%r216, %r221};
	mov.b64 	%fd422, %rd80;
	setp.gt.s32 	%p230, %r175, 15;
	setp.lt.f64 	%p231, %fd421, %fd422;
	selp.f64 	%fd16, %fd422, %fd421, %p231;
	selp.f64 	%fd458, %fd421, %fd16, %p230;
	setp.ne.s32 	%p232, %r175, 0;
	@%p232 bra 	$L__BB24_22;
	shr.u32 	%r226, %r2, 2;
	and.b32  	%r227, %r226, 248;
	mov.u32 	%r228, _ZZN3cub18CUB_300001_SM_10006detail6reduce28DeviceReduceSingleTileKernelINS2_10policy_hubIdy11max_functorIdEE10Policy1000EN6thrust24THRUST_300001_SM_1000_NS6detail15normal_iteratorINSA_10device_ptrIdEEEEPdyS6_dd11abs_functorIdEEEvT0_T1_T2_T3_T4_T6_E12temp_storage;
	add.s32 	%r229, %r228, %r227;
	st.shared.f64 	[%r229+8], %fd16;
$L__BB24_22:
	bar.sync 	0;
	setp.ne.s32 	%p233, %r2, 0;
	@%p233 bra 	$L__BB24_49;
	ld.shared.f64 	%fd423, [_ZZN3cub18CUB_300001_SM_10006detail6reduce28DeviceReduceSingleTileKernelINS2_10policy_hubIdy11max_functorIdEE10Policy1000EN6thrust24THRUST_300001_SM_1000_NS6detail15normal_iteratorINSA_10device_ptrIdEEEEPdyS6_dd11abs_functorIdEEEvT0_T1_T2_T3_T4_T6_E12temp_storage+16];
	setp.lt.f64 	%p234, %fd458, %fd423;
	selp.f64 	%fd424, %fd423, %fd458, %p234;
	ld.shared.f64 	%fd425, [_ZZN3cub18CUB_300001_SM_10006detail6reduce28DeviceReduceSingleTileKernelINS2_10policy_hubIdy11max_functorIdEE10Policy1000EN6thrust24THRUST_300001_SM_1000_NS6detail15normal_iteratorINSA_10device_ptrIdEEEEPdyS6_dd11abs_functorIdEEEvT0_T1_T2_T3_T4_T6_E12temp_storage+24];
	setp.lt.f64 	%p235, %fd424, %fd425;
	selp.f64 	%fd426, %fd425, %fd424, %p235;
	ld.shared.f64 	%fd427, [_ZZN3cub18CUB_300001_SM_10006detail6reduce28DeviceReduceSingleTileKernelINS2_10policy_hubIdy11max_functorIdEE10Policy1000EN6thrust24THRUST_300001_SM_1000_NS6detail15normal_iteratorINSA_10device_ptrIdEEEEPdyS6_dd11abs_functorIdEEEvT0_T1_T2_T3_T4_T6_E12temp_storage+32];
	setp.lt.f64 	%p236, %fd426, %fd427;
	selp.f64 	%fd428, %fd427, %fd426, %p236;
	ld.shared.f64 	%fd429, [_ZZN3cub18CUB_300001_SM_10006detail6reduce28DeviceReduceSingleTileKernelINS2_10policy_hubIdy11max_functorIdEE10Policy1000EN6thrust24THRUST_300001_SM_1000_NS6detail15normal_iteratorINSA_10device_ptrIdEEEEPdyS6_dd11abs_functorIdEEEvT0_T1_T2_T3_T4_T6_E12temp_storage+40];
	setp.lt.f64 	%p237, %fd428, %fd429;
	selp.f64 	%fd430, %fd429, %fd428, %p237;
	ld.shared.f64 	%fd431, [_ZZN3cub18CUB_300001_SM_10006detail6reduce28DeviceReduceSingleTileKernelINS2_10policy_hubIdy11max_functorIdEE10Policy1000EN6thrust24THRUST_300001_SM_1000_NS6detail15normal_iteratorINSA_10device_ptrIdEEEEPdyS6_dd11abs_functorIdEEEvT0_T1_T2_T3_T4_T6_E12temp_storage+48];
	setp.lt.f64 	%p238, %fd430, %fd431;
	selp.f64 	%fd432, %fd431, %fd430, %p238;
	ld.shared.f64 	%fd433, [_ZZN3cub18CUB_300001_SM_10006detail6reduce28DeviceReduceSingleTileKernelINS2_10policy_hubIdy11max_functorIdEE10Policy1000EN6thrust24THRUST_300001_SM_1000_NS6detail15normal_iteratorINSA_10device_ptrIdEEEEPdyS6_dd11abs_functorIdEEEvT0_T1_T2_T3_T4_T6_E12temp_storage+56];
	setp.lt.f64 	%p239, %fd432, %fd433;
	selp.f64 	%fd434, %fd433, %fd432, %p239;
	ld.shared.f64 	%fd435, [_ZZN3cub18CUB_300001_SM_10006detail6reduce28DeviceReduceSingleTileKernelINS2_10policy_hubIdy11max_functorIdEE10Policy1000EN6thrust24THRUST_300001_SM_1000_NS6detail15normal_iteratorINSA_10device_ptrIdEEEEPdyS6_dd11abs_functorIdEEEvT0_T1_T2_T3_T4_T6_E12temp_storage+64];
	setp.lt.f64 	%p240, %fd434, %fd435;
	selp.f64 	%fd458, %fd435, %fd434, %p240;
	bra.uni 	$L__BB24_49;
$L__BB24_24:
	// begin inline asm
	mov.u32 %r112, %laneid;
	// end inline asm
	and.b32  	%r163, %r2, 992;
	add.s32 	%r164, %r163, 32;
	setp.gt.u32 	%p195, %r164, %r1;
	not.b32 	%r165, %r163;
	add.s32 	%r166, %r1, %r165;
	selp.b32 	%r161, %r166, 31, %p195;
	mov.b64 	%rd61, %fd446;
	mov.b64 	{%r114, %r119}, %rd61;
	mov.b32 	%r120, 1;
	mov.b32 	%r162, -1;
	// begin inline asm
	shfl.sync.down.b32 %r113, %r114, %r120, %r161, %r162;
	// end inline asm
	// begin inline asm
	shfl.sync.down.b32 %r118, %r119, %r120, %r161, %r162;
	// end inline asm
	mov.b64 	%rd62, {%r113, %r118};
	mov.b64 	%fd363, %rd62;
	setp.lt.s32 	%p196, %r112, %r161;
	setp.lt.f64 	%p197, %fd446, %fd363;
	selp.f64 	%fd364, %fd363, %fd446, %p197;
	selp.f64 	%fd365, %fd364, %fd446, %p196;
	mov.b64 	%rd63, %fd365;
	mov.b64 	{%r124, %r129}, %rd63;
	mov.b32 	%r130, 2;
	// begin inline asm
	shfl.sync.down.b32 %r123, %r124, %r130, %r161, %r162;
	// end inline asm
	// begin inline asm
	shfl.sync.down.b32 %r128, %r129, %r130, %r161, %r162;
	// end inline asm
	mov.b64 	%rd64, {%r123, %r128};
	mov.b64 	%fd366, %rd64;
	add.s32 	%r167, %r112, 2;
	setp.gt.s32 	%p198, %r167, %r161;
	setp.lt.f64 	%p199, %fd365, %fd366;
	selp.f64 	%fd367, %fd366, %fd365, %p199;
	selp.f64 	%fd368, %fd365, %fd367, %p198;
	mov.b64 	%rd65, %fd368;
	mov.b64 	{%r134, %r139}, %rd65;
	mov.b32 	%r140, 4;
	// begin inline asm
	shfl.sync.down.b32 %r133, %r134, %r140, %r161, %r162;
	// end inline asm
	// begin inline asm
	shfl.sync.down.b32 %r138, %r139, %r140, %r161, %r162;
	// end inline asm
	mov.b64 	%rd66, {%r133, %r138};
	mov.b64 	%fd369, %rd66;
	add.s32 	%r168, %r112, 4;
	setp.gt.s32 	%p200, %r168, %r161;
	setp.lt.f64 	%p201, %fd368, %fd369;
	selp.f64 	%fd370, %fd369, %fd368, %p201;
	selp.f64 	%fd371, %fd368, %fd370, %p200;
	mov.b64 	%rd67, %fd371;
	mov.b64 	{%r144, %r149}, %rd67;
	mov.b32 	%r150, 8;
	// begin inline asm
	shfl.sync.down.b32 %r143, %r144, %r150, %r161, %r162;
	// end inline asm
	// begin inline asm
	shfl.sync.down.b32 %r148, %r149, %r150, %r161, %r162;
	// end inline asm
	mov.b64 	%rd68, {%r143, %r148};
	mov.b64 	%fd372, %rd68;
	add.s32 	%r169, %r112, 8;
	setp.gt.s32 	%p202, %r169, %r161;
	setp.lt.f64 	%p203, %fd371, %fd372;
	selp.f64 	%fd373, %fd372, %fd371, %p203;
	selp.f64 	%fd374, %fd371, %fd373, %p202;
	mov.b64 	%rd69, %fd374;
	mov.b64 	{%r154, %r159}, %rd69;
	mov.b32 	%r160, 16;
	// begin inline asm
	shfl.sync.down.b32 %r153, %r154, %r160, %r161, %r162;
	// end inline asm
	// begin inline asm
	shfl.sync.down.b32 %r158, %r159, %r160, %r161, %r162;
	// end inline asm
	mov.b64 	%rd70, {%r153, %r158};
	mov.b64 	%fd375, %rd70;
	add.s32 	%r170, %r112, 16;
	setp.gt.s32 	%p204, %r170, %r161;
	setp.lt.f64 	%p205, %fd374, %fd375;
	selp.f64 	%fd376, %fd375, %fd374, %p205;
	selp.f64 	%fd458, %fd374, %fd376, %p204;
	setp.ne.s32 	%p206, %r112, 0;
	@%p206 bra 	$L__BB24_26;
	shr.u32 	%r171, %r2, 2;
	and.b32  	%r172, %r171, 248;
	mov.u32 	%r173, _ZZN3cub18CUB_300001_SM_10006detail6reduce28DeviceReduceSingleTileKernelINS2_10policy_hubIdy11max_functorIdEE10Policy1000EN6thrust24THRUST_300001_SM_1000_NS6detail15normal_iteratorINSA_10device_ptrIdEEEEPdyS6_dd11abs_functorIdEEEvT0_T1_T2_T3_T4_T6_E12temp_storage;
	add.s32 	%r174, %r173, %r172;
	st.shared.f64 	[%r174+8], %fd458;
$L__BB24_26:
	bar.sync 	0;
	setp.ne.s32 	%p207, %r2, 0;
	@%p207 bra 	$L__BB24_49;
	setp.gt.u64 	%p208, %rd19, 32;
	ld.shared.f64 	%fd377, [_ZZN3cub18CUB_300001_SM_10006detail6reduce28DeviceReduceSingleTileKernelINS2_10policy_hubIdy11max_functorIdEE10Policy1000EN6thrust24THRUST_300001_SM_1000_NS6detail15normal_iteratorINSA_10device_ptrIdEEEEPdyS6_dd11abs_functorIdEEEvT0_T1_T2_T3_T4_T6_E12temp_storage+16];
	setp.lt.f64 	%p209, %fd458, %fd377;
	selp.f64 	%fd379, %fd377, %fd458, %p209;
	selp.f64 	%fd380, %fd379, %fd458, %p208;
	setp.gt.u64 	%p210, %rd19, 64;
	ld.shared.f64 	%fd382, [_ZZN3cub18CUB_300001_SM_10006detail6reduce28DeviceReduceSingleTileKernelINS2_10policy_hubIdy11max_functorIdEE10Policy1000EN6thrust24THRUST_300001_SM_1000_NS6detail15normal_iteratorINSA_10device_ptrIdEEEEPdyS6_dd11abs_functorIdEEEvT0_T1_T2_T3_T4_T6_E12temp_storage+24];
	setp.lt.f64 	%p211, %fd380, %fd382;
	selp.f64 	%fd384, %fd382, %fd380, %p211;
	selp.f64 	%fd385, %fd384, %fd380, %p210;
	setp.gt.u64 	%p212, %rd19, 96;
	ld.shared.f64 	%fd387, [_ZZN3cub18CUB_300001_SM_10006detail6reduce28DeviceReduceSingleTileKernelINS2_10policy_hubIdy11max_functorIdEE10Policy1000EN6thrust24THRUST_300001_SM_1000_NS6detail15normal_iteratorINSA_10device_ptrIdEEEEPdyS6_dd11abs_functorIdEEEvT0_T1_T2_T3_T4_T6_E12temp_storage+32];
	setp.lt.f64 	%p213, %fd385, %fd387;
	selp.f64 	%fd389, %fd387, %fd385, %p213;
	selp.f64 	%fd390, %fd389, %fd385, %p212;
	setp.gt.u64 	%p214, %rd19, 128;
	ld.shared.f64 	%fd392, [_ZZN3cub18CUB_300001_SM_10006detail6reduce28DeviceReduceSingleTileKernelINS2_10policy_hubIdy11max_functorIdEE10Policy1000EN6thrust24THRUST_300001_SM_1000_NS6detail15normal_iteratorINSA_10device_ptrIdEEEEPdyS6_dd11abs_functorIdEEEvT0_T1_T2_T3_T4_T6_E12temp_storage+40];
	setp.lt.f64 	%p215, %fd390, %fd392;
	selp.f64 	%fd394, %fd392, %fd390, %p215;
	selp.f64 	%fd395, %fd394, %fd390, %p214;
	setp.gt.u64 	%p216, %rd19, 160;
	ld.shared.f64 	%fd397, [_ZZN3cub18CUB_300001_SM_10006detail6reduce28DeviceReduceSingleTileKernelINS2_10policy_hubIdy11max_functorIdEE10Policy1000EN6thrust24THRUST_300001_SM_1000_NS6detail15normal_iteratorINSA_10device_ptrIdEEEEPdyS6_dd11abs_functorIdEEEvT0_T1_T2_T3_T4_T6_E12temp_storage+48];
	setp.lt.f64 	%p217, %fd395, %fd397;
	selp.f64 	%fd399, %fd397, %fd395, %p217;
	selp.f64 	%fd400, %fd399, %fd395, %p216;
	setp.gt.u64 	%p218, %rd19, 192;
	ld.shared.f64 	%fd402, [_ZZN3cub18CUB_300001_SM_10006detail6reduce28DeviceReduceSingleTileKernelINS2_10policy_hubIdy11max_functorIdEE10Policy1000EN6thrust24THRUST_300001_SM_1000_NS6detail15normal_iteratorINSA_10device_ptrIdEEEEPdyS6_dd11abs_functorIdEEEvT0_T1_T2_T3_T4_T6_E12temp_storage+56];
	setp.lt.f64 	%p219, %fd400, %fd402;
	selp.f64 	%fd404, %fd402, %fd400, %p219;
	selp.f64 	%fd405, %fd404, %fd400, %p218;
	setp.gt.u64 	%p220, %rd19, 224;
	ld.shared.f64 	%fd407, [_ZZN3cub18CUB_300001_SM_10006detail6reduce28DeviceReduceSingleTileKernelINS2_10policy_hubIdy11max_functorIdEE10Policy1000EN6thrust24THRUST_300001_SM_1000_NS6detail15normal_iteratorINSA_10device_ptrIdEEEEPdyS6_dd11abs_functorIdEEEvT0_T1_T2_T3_T4_T6_E12temp_storage+64];
	setp.lt.f64 	%p221, %fd405, %fd407;
	selp.f64 	%fd409, %fd407, %fd405, %p221;
	selp.f64 	%fd458, %fd409, %fd405, %p220;
	bra.uni 	$L__BB24_49;
$L__BB24_28:
	mov.u32 	%r24, %tid.x;
	cvt.u64.u32 	%rd6, %r24;
	mul.wide.u32 	%rd22, %r24, 8;
	add.s64 	%rd7, %rd2, %rd22;
	ld.global.f64 	%fd43, [%rd7];
	neg.f64 	%fd44, %fd43;
	setp.lt.f64 	%p3, %fd43, 0d0000000000000000;
	selp.f64 	%fd45, %fd44, %fd43, %p3;
	ld.global.f64 	%fd46, [%rd7+2048];
	neg.f64 	%fd47, %fd46;
	setp.lt.f64 	%p4, %fd46, 0d0000000000000000;
	selp.f64 	%fd48, %fd47, %fd46, %p4;
	ld.global.f64 	%fd49, [%rd7+4096];
	neg.f64 	%fd50, %fd49;
	setp.lt.f64 	%p5, %fd49, 0d0000000000000000;
	selp.f64 	%fd51, %fd50, %fd49, %p5;
	ld.global.f64 	%fd52, [%rd7+6144];
	neg.f64 	%fd53, %fd52;
	setp.lt.f64 	%p6, %fd52, 0d0000000000000000;
	selp.f64 	%fd54, %fd53, %fd52, %p6;
	ld.global.f64 	%fd55, [%rd7+8192];
	neg.f64 	%fd56, %fd55;
	setp.lt.f64 	%p7, %fd55, 0d0000000000000000;
	selp.f64 	%fd57, %fd56, %fd55, %p7;
	ld.global.f64 	%fd58, [%rd7+10240];
	neg.f64 	%fd59, %fd58;
	setp.lt.f64 	%p8, %fd58, 0d0000000000000000;
	selp.f64 	%fd60, %fd59, %fd58, %p8;
	ld.global.f64 	%fd61, [%rd7+12288];
	neg.f64 	%fd62, %fd61;
	setp.lt.f64 	%p9, %fd61, 0d0000000000000000;
	selp.f64 	%fd63, %fd62, %fd61, %p9;
	ld.global.f64 	%fd64, [%rd7+14336];
	neg.f64 	%fd65, %fd64;
	setp.lt.f64 	%p10, %fd64, 0d0000000000000000;
	selp.f64 	%fd66, %fd65, %fd64, %p10;
	setp.lt.f64 	%p11, %fd45, %fd48;
	selp.f64 	%fd67, %fd48, %fd45, %p11;
	setp.lt.f64 	%p12, %fd67, %fd51;
	selp.f64 	%fd68, %fd51, %fd67, %p12;
	setp.lt.f64 	%p13, %fd68, %fd54;
	selp.f64 	%fd69, %fd54, %fd68, %p13;
	setp.lt.f64 	%p14, %fd69, %fd57;
	selp.f64 	%fd70, %fd57, %fd69, %p14;
	setp.lt.f64 	%p15, %fd70, %fd60;
	selp.f64 	%fd71, %fd60, %fd70, %p15;
	setp.lt.f64 	%p16, %fd71, %fd63;
	selp.f64 	%fd72, %fd63, %fd71, %p16;
	setp.lt.f64 	%p17, %fd72, %fd66;
	selp.f64 	%fd457, %fd66, %fd72, %p17;
	add.s64 	%rd8, %rd19, -2048;
	setp.lt.u64 	%p18, %rd8, 2048;
	mov.b64 	%rd83, 2048;
	@%p18 bra 	$L__BB24_32;
	mov.b64 	%rd83, 2048;
$L__BB24_30:
	shl.b64 	%rd24, %rd83, 3;
	add.s64 	%rd25, %rd7, %rd24;
	ld.global.f64 	%fd73, [%rd25];
	neg.f64 	%fd74, %fd73;
	setp.lt.f64 	%p19, %fd73, 0d0000000000000000;
	selp.f64 	%fd75, %fd74, %fd73, %p19;
	ld.global.f64 	%fd76, [%rd25+2048];
	neg.f64 	%fd77, %fd76;
	setp.lt.f64 	%p20, %fd76, 0d0000000000000000;
	selp.f64 	%fd78, %fd77, %fd76, %p20;
	ld.global.f64 	%fd79, [%rd25+4096];
	neg.f64 	%fd80, %fd79;
	setp.lt.f64 	%p21, %fd79, 0d0000000000000000;
	selp.f64 	%fd81, %fd80, %fd79, %p21;
	ld.global.f64 	%fd82, [%rd25+6144];
	neg.f64 	%fd83, %fd82;
	setp.lt.f64 	%p22, %fd82, 0d0000000000000000;
	selp.f64 	%fd84, %fd83, %fd82, %p22;
	ld.global.f64 	%fd85, [%rd25+8192];
	neg.f64 	%fd86, %fd85;
	setp.lt.f64 	%p23, %fd85, 0d0000000000000000;
	selp.f64 	%fd87, %fd86, %fd85, %p23;
	ld.global.f64 	%fd88, [%rd25+10240];
	neg.f64 	%fd89, %fd88;
	setp.lt.f64 	%p24, %fd88, 0d0000000000000000;
	selp.f64 	%fd90, %fd89, %fd88, %p24;
	ld.global.f64 	%fd91, [%rd25+12288];
	neg.f64 	%fd92, %fd91;
	setp.lt.f64 	%p25, %fd91, 0d0000000000000000;
	selp.f64 	%fd93, %fd92, %fd91, %p25;
	ld.global.f64 	%fd94, [%rd25+14336];
	neg.f64 	%fd95, %fd94;
	setp.lt.f64 	%p26, %fd94, 0d0000000000000000;
	selp.f64 	%fd96, %fd95, %fd94, %p26;
	setp.lt.f64 	%p27, %fd457, %fd75;
	selp.f64 	%fd97, %fd75, %fd457, %p27;
	setp.lt.f64 	%p28, %fd97, %fd78;
	selp.f64 	%fd98, %fd78, %fd97, %p28;
	setp.lt.f64 	%p29, %fd98, %fd81;
	selp.f64 	%fd99, %fd81, %fd98, %p29;
	setp.lt.f64 	%p30, %fd99, %fd84;
	selp.f64 	%fd100, %fd84, %fd99, %p30;
	setp.lt.f64 	%p31, %fd100, %fd87;
	selp.f64 	%fd101, %fd87, %fd100, %p31;
	setp.lt.f64 	%p32, %fd101, %fd90;
	selp.f64 	%fd102, %fd90, %fd101, %p32;
	setp.lt.f64 	%p33, %fd102, %fd93;
	selp.f64 	%fd103, %fd93, %fd102, %p33;
	setp.lt.f64 	%p34, %fd103, %fd96;
	selp.f64 	%fd457, %fd96, %fd103, %p34;
	sub.s64 	%rd26, %rd19, %rd83;
	setp.lt.u64 	%p35, %rd26, 2048;
	@%p35 bra 	$L__BB24_45;
	add.s64 	%rd83, %rd83, 2048;
	setp.le.u64 	%p36, %rd83, %rd8;
	@%p36 bra 	$L__BB24_30;
$L__BB24_32:
	setp.le.u64 	%p37, %rd19, %rd83;
	cvt.u32.u64 	%r42, %rd83;
	cvt.u32.u64 	%r43, %rd19;
	sub.s32 	%r44, %r43, %r42;
	setp.ge.s32 	%p38, %r24, %r44;
	or.pred  	%p39, %p37, %p38;
	@%p39 bra 	$L__BB24_45;
	not.b32 	%r47, %r24;
	add.s32 	%r48, %r47, %r43;
	sub.s32 	%r50, %r48, %r42;
	shr.u32 	%r51, %r50, 8;
	add.s32 	%r25, %r51, 1;
	and.b32  	%r26, %r25, 15;
	setp.lt.u32 	%p40, %r50, 3840;
	mov.u32 	%r242, %r24;
	@%p40 bra 	$L__BB24_36;
	and.b32  	%r52, %r25, 33554416;
	neg.s32 	%r240, %r52;
	add.s64 	%rd27, %rd83, %rd6;
	shl.b64 	%rd28, %rd27, 3;
	add.s64 	%rd29, %rd28, %rd2;
	add.s64 	%rd84, %rd29, 16384;
	mov.u32 	%r242, %r24;
$L__BB24_35:
	.pragma "nounroll";
	ld.global.f64 	%fd105, [%rd84+-16384];
	neg.f64 	%fd106, %fd105;
	setp.lt.f64 	%p41, %fd105, 0d0000000000000000;
	selp.f64 	%fd107, %fd106, %fd105, %p41;
	setp.lt.f64 	%p42, %fd457, %fd107;
	selp.f64 	%fd108, %fd107, %fd457, %p42;
	ld.global.f64 	%fd109, [%rd84+-14336];
	neg.f64 	%fd110, %fd109;
	setp.lt.f64 	%p43, %fd109, 0d0000000000000000;
	selp.f64 	%fd111, %fd110, %fd109, %p43;
	setp.lt.f64 	%p44, %fd108, %fd111;
	selp.f64 	%fd112, %fd111, %fd108, %p44;
	ld.global.f64 	%fd113, [%rd84+-12288];
	neg.f64 	%fd114, %fd113;
	setp.lt.f64 	%p45, %fd113, 0d0000000000000000;
	selp.f64 	%fd115, %fd114, %fd113, %p45;
	setp.lt.f64 	%p46, %fd112, %fd115;
	selp.f64 	%fd116, %fd115, %fd112, %p46;
	ld.global.f64 	%fd117, [%rd84+-10240];
	neg.f64 	%fd118, %fd117;
	setp.lt.f64 	%p47, %fd117, 0d0000000000000000;
	selp.f64 	%fd119, %fd118, %fd117, %p47;
	setp.lt.f64 	%p48, %fd116, %fd119;
	selp.f64 	%fd120, %fd119, %fd116, %p48;
	ld.global.f64 	%fd121, [%rd84+-8192];
	neg.f64 	%fd122, %fd121;
	setp.lt.f64 	%p49, %fd121, 0d0000000000000000;
	selp.f64 	%fd123, %fd122, %fd121, %p49;
	setp.lt.f64 	%p50, %fd120, %fd123;
	selp.f64 	%fd124, %fd123, %fd120, %p50;
	ld.global.f64 	%fd125, [%rd84+-6144];
	neg.f64 	%fd126, %fd125;
	setp.lt.f64 	%p51, %fd125, 0d0000000000000000;
	selp.f64 	%fd127, %fd126, %fd125, %p51;
	setp.lt.f64 	%p52, %fd124, %fd127;
	selp.f64 	%fd128, %fd127, %fd124, %p52;
	ld.global.f64 	%fd129, [%rd84+-4096];
	neg.f64 	%fd130, %fd129;
	setp.lt.f64 	%p53, %fd129, 0d0000000000000000;
	selp.f64 	%fd131, %fd130, %fd129, %p53;
	setp.lt.f64 	%p54, %fd128, %fd131;
	selp.f64 	%fd132, %fd131, %fd128, %p54;
	ld.global.f64 	%fd133, [%rd84+-2048];
	neg.f64 	%fd134, %fd133;
	setp.lt.f64 	%p55, %fd133, 0d0000000000000000;
	selp.f64 	%fd135, %fd134, %fd133, %p55;
	setp.lt.f64 	%p56, %fd132, %fd135;
	selp.f64 	%fd136, %fd135, %fd132, %p56;
	ld.global.f64 	%fd137, [%rd84];
	neg.f64 	%fd138, %fd137;
	setp.lt.f64 	%p57, %fd137, 0d0000000000000000;
	selp.f64 	%fd139, %fd138, %fd137, %p57;
	setp.lt.f64 	%p58, %fd136, %fd139;
	selp.f64 	%fd140, %fd139, %fd136, %p58;
	ld.global.f64 	%fd141, [%rd84+2048];
	neg.f64 	%fd142, %fd141;
	setp.lt.f64 	%p59, %fd141, 0d0000000000000000;
	selp.f64 	%fd143, %fd142, %fd141, %p59;
	setp.lt.f64 	%p60, %fd140, %fd143;
	selp.f64 	%fd144, %fd143, %fd140, %p60;
	ld.global.f64 	%fd145, [%rd84+4096];
	neg.f64 	%fd146, %fd145;
	setp.lt.f64 	%p61, %fd145, 0d0000000000000000;
	selp.f64 	%fd147, %fd146, %fd145, %p61;
	setp.lt.f64 	%p62, %fd144, %fd147;
	selp.f64 	%fd148, %fd147, %fd144, %p62;
	ld.global.f64 	%fd149, [%rd84+6144];
	neg.f64 	%fd150, %fd149;
	setp.lt.f64 	%p63, %fd149, 0d0000000000000000;
	selp.f64 	%fd151, %fd150, %fd149, %p63;
	setp.lt.f64 	%p64, %fd148, %fd151;
	selp.f64 	%fd152, %fd151, %fd148, %p64;
	ld.global.f64 	%fd153, [%rd84+8192];
	neg.f64 	%fd154, %fd153;
	setp.lt.f64 	%p65, %fd153, 0d0000000000000000;
	selp.f64 	%fd155, %fd154, %fd153, %p65;
	setp.lt.f64 	%p66, %fd152, %fd155;
	selp.f64 	%fd156, %fd155, %fd152, %p66;
	ld.global.f64 	%fd157, [%rd84+10240];
	neg.f64 	%fd158, %fd157;
	setp.lt.f64 	%p67, %fd157, 0d0000000000000000;
	selp.f64 	%fd159, %fd158, %fd157, %p67;
	setp.lt.f64 	%p68, %fd156, %fd159;
	selp.f64 	%fd160, %fd159, %fd156, %p68;
	ld.global.f64 	%fd161, [%rd84+12288];
	neg.f64 	%fd162, %fd161;
	setp.lt.f64 	%p69, %fd161, 0d0000000000000000;
	selp.f64 	%fd163, %fd162, %fd161, %p69;
	setp.lt.f64 	%p70, %fd160, %fd163;
	selp.f64 	%fd164, %fd163, %fd160, %p70;
	ld.global.f64 	%fd165, [%rd84+14336];
	neg.f64 	%fd166, %fd165;
	setp.lt.f64 	%p71, %fd165, 0d0000000000000000;
	selp.f64 	%fd167, %fd166, %fd165, %p71;
	setp.lt.f64 	%p72, %fd164, %fd167;
	selp.f64 	%fd457, %fd167, %fd164, %p72;
	add.s32 	%r242, %r242, 4096;
	add.s32 	%r240, %r240, 16;
	add.s64 	%rd84, %rd84, 32768;
	setp.ne.s32 	%p73, %r240, 0;
	@%p73 bra 	$L__BB24_35;
$L__BB24_36:
	setp.eq.s32 	%p74, %r26, 0;
	@%p74 bra 	$L__BB24_45;
	and.b32  	%r33, %r25, 7;
	setp.lt.u32 	%p75, %r26, 8;
	@%p75 bra 	$L__BB24_39;
	cvt.u64.u32 	%rd30, %r242;
	add.s64 	%rd31, %rd83, %rd30;
	shl.b64 	%rd32, %rd31, 3;
	add.s64 	%rd33, %rd2, %rd32;
	ld.global.f64 	%fd169, [%rd33];
	neg.f64 	%fd170, %fd169;
	setp.lt.f64 	%p76, %fd169, 0d0000000000000000;
	selp.f64 	%fd171, %fd170, %fd169, %p76;
	setp.lt.f64 	%p77, %fd457, %fd171;
	selp.f64 	%fd172, %fd171, %fd457, %p77;
	ld.global.f64 	%fd173, [%rd33+2048];
	neg.f64 	%fd174, %fd173;
	setp.lt.f64 	%p78, %fd173, 0d0000000000000000;
	selp.f64 	%fd175, %fd174, %fd173, %p78;
	setp.lt.f64 	%p79, %fd172, %fd175;
	selp.f64 	%fd176, %fd175, %fd172, %p79;
	ld.global.f64 	%fd177, [%rd33+4096];
	neg.f64 	%fd178, %fd177;
	setp.lt.f64 	%p80, %fd177, 0d0000000000000000;
	selp.f64 	%fd179, %fd178, %fd177, %p80;
	setp.lt.f64 	%p81, %fd176, %fd179;
	selp.f64 	%fd180, %fd179, %fd176, %p81;
	ld.global.f64 	%fd181, [%rd33+6144];
	neg.f64 	%fd182, %fd181;
	setp.lt.f64 	%p82, %fd181, 0d0000000000000000;
	selp.f64 	%fd183, %fd182, %fd181, %p82;
	setp.lt.f64 	%p83, %fd180, %fd183;
	selp.f64 	%fd184, %fd183, %fd180, %p83;
	ld.global.f64 	%fd185, [%rd33+8192];
	neg.f64 	%fd186, %fd185;
	setp.lt.f64 	%p84, %fd185, 0d0000000000000000;
	selp.f64 	%fd187, %fd186, %fd185, %p84;
	setp.lt.f64 	%p85, %fd184, %fd187;
	selp.f64 	%fd188, %fd187, %fd184, %p85;
	ld.global.f64 	%fd189, [%rd33+10240];
	neg.f64 	%fd190, %fd189;
	setp.lt.f64 	%p86, %fd189, 0d0000000000000000;
	selp.f64 	%fd191, %fd190, %fd189, %p86;
	setp.lt.f64 	%p87, %fd188, %fd191;
	selp.f64 	%fd192, %fd191, %fd188, %p87;
	ld.global.f64 	%fd193, [%rd33+12288];
	neg.f64 	%fd194, %fd193;
	setp.lt.f64 	%p88, %fd193, 0d0000000000000000;
	selp.f64 	%fd195, %fd194, %fd193, %p88;
	setp.lt.f64 	%p89, %fd192, %fd195;
	selp.f64 	%fd196, %fd195, %fd192, %p89;
	ld.global.f64 	%fd197, [%rd33+14336];
	neg.f64 	%fd198, %fd197;
	setp.lt.f64 	%p90, %fd197, 0d0000000000000000;
	selp.f64 	%fd199, %fd198, %fd197, %p90;
	setp.lt.f64 	%p91, %fd196, %fd199;
	selp.f64 	%fd457, %fd199, %fd196, %p91;
	add.s32 	%r242, %r242, 2048;
$L__BB24_39:
	setp.eq.s32 	%p92, %r33, 0;
	@%p92 bra 	$L__BB24_45;
	and.b32  	%r36, %r25, 3;
	setp.lt.u32 	%p93, %r33, 4;
	@%p93 bra 	$L__BB24_42;
	cvt.u64.u32 	%rd34, %r242;
	add.s64 	%rd35, %rd83, %rd34;
	shl.b64 	%rd36, %rd35, 3;
	add.s64 	%rd37, %rd2, %rd36;
	ld.global.f64 	%fd201, [%rd37];
	neg.f64 	%fd202, %fd201;
	setp.lt.f64 	%p94, %fd201, 0d0000000000000000;
	selp.f64 	%fd203, %fd202, %fd201, %p94;
	setp.lt.f64 	%p95, %fd457, %fd203;
	selp.f64 	%fd204, %fd203, %fd457, %p95;
	ld.global.f64 	%fd205, [%rd37+2048];
	neg.f64 	%fd206, %fd205;
	setp.lt.f64 	%p96, %fd205, 0d0000000000000000;
	selp.f64 	%fd207, %fd206, %fd205, %p96;
	setp.lt.f64 	%p97, %fd204, %fd207;
	selp.f64 	%fd208, %fd207, %fd204, %p97;
	ld.global.f64 	%fd209, [%rd37+4096];
	neg.f64 	%fd210, %fd209;
	setp.lt.f64 	%p98, %fd209, 0d0000000000000000;
	selp.f64 	%fd211, %fd210, %fd209, %p98;
	setp.lt.f64 	%p99, %fd208, %fd211;
	selp.f64 	%fd212, %fd211, %fd208, %p99;
	ld.global.f64 	%fd213, [%rd37+6144];
	neg.f64 	%fd214, %fd213;
	setp.lt.f64 	%p100, %fd213, 0d0000000000000000;
	selp.f64 	%fd215, %fd214, %fd213, %p100;
	setp.lt.f64 	%p101, %fd212, %fd215;
	selp.f64 	%fd457, %fd215, %fd212, %p101;
	add.s32 	%r242, %r242, 1024;
$L__BB24_42:
	setp.eq.s32 	%p102, %r36, 0;
	@%p102 bra 	$L__BB24_45;
	cvt.u64.u32 	%rd38, %r242;
	add.s64 	%rd39, %rd83, %rd38;
	shl.b64 	%rd40, %rd39, 3;
	add.s64 	%rd85, %rd2, %rd40;
	neg.s32 	%r245, %r36;
$L__BB24_44:
	.pragma "nounroll";
	ld.global.f64 	%fd216, [%rd85];
	neg.f64 	%fd217, %fd216;
	setp.lt.f64 	%p103, %fd216, 0d0000000000000000;
	selp.f64 	%fd218, %fd217, %fd216, %p103;
	setp.lt.f64 	%p104, %fd457, %fd218;
	selp.f64 	%fd457, %fd218, %fd457, %p104;
	add.s64 	%rd85, %rd85, 2048;
	add.s32 	%r245, %r245, 1;
	setp.ne.s32 	%p105, %r245, 0;
	@%p105 bra 	$L__BB24_44;
$L__BB24_45:
	// begin inline asm
	mov.u32 %r53, %laneid;
	// end inline asm
	mov.b64 	%rd41, %fd457;
	mov.b64 	{%r55, %r60}, %rd41;
	mov.b32 	%r61, 1;
	mov.b32 	%r102, 31;
	mov.b32 	%r103, -1;
	// begin inline asm
	shfl.sync.down.b32 %r54, %r55, %r61, %r102, %r103;
	// end inline asm
	// begin inline asm
	shfl.sync.down.b32 %r59, %r60, %r61, %r102, %r103;
	// end inline asm
	mov.b64 	%rd42, {%r54, %r59};
	mov.b64 	%fd219, %rd42;
	setp.gt.s32 	%p106, %r53, 30;
	setp.lt.f64 	%p107, %fd457, %fd219;
	selp.f64 	%fd220, %fd219, %fd457, %p107;
	selp.f64 	%fd221, %fd457, %fd220, %p106;
	mov.b64 	%rd43, %fd221;
	mov.b64 	{%r65, %r70}, %rd43;
	mov.b32 	%r71, 2;
	// begin inline asm
	shfl.sync.down.b32 %r64, %r65, %r71, %r102, %r103;
	// end inline asm
	// begin inline asm
	shfl.sync.down.b32 %r69, %r70, %r71, %r102, %r103;
	// end inline asm
	mov.b64 	%rd44, {%r64, %r69};
	mov.b64 	%fd222, %rd44;
	setp.gt.s32 	%p108, %r53, 29;
	setp.lt.f64 	%p109, %fd221, %fd222;
	selp.f64 	%fd223, %fd222, %fd221, %p109;
	selp.f64 	%fd224, %fd221, %fd223, %p108;
	mov.b64 	%rd45, %fd224;
	mov.b64 	{%r75, %r80}, %rd45;
	mov.b32 	%r81, 4;
	// begin inline asm
	shfl.sync.down.b32 %r74, %r75, %r81, %r102, %r103;
	// end inline asm
	// begin inline asm
	shfl.sync.down.b32 %r79, %r80, %r81, %r102, %r103;
	// end inline asm
	mov.b64 	%rd46, {%r74, %r79};
	mov.b64 	%fd225, %rd46;
	setp.gt.s32 	%p110, %r53, 27;
	setp.lt.f64 	%p111, %fd224, %fd225;
	selp.f64 	%fd226, %fd225, %fd224, %p111;
	selp.f64 	%fd227, %fd224, %fd226, %p110;
	mov.b64 	%rd47, %fd227;
	mov.b64 	{%r85, %r90}, %rd47;
	mov.b32 	%r91, 8;
	// begin inline asm
	shfl.sync.down.b32 %r84, %r85, %r91, %r102, %r103;
	// end inline asm
	// begin inline asm
	shfl.sync.down.b32 %r89, %r90, %r91, %r102, %r103;
	// end inline asm
	mov.b64 	%rd48, {%r84, %r89};
	mov.b64 	%fd228, %rd48;
	setp.gt.s32 	%p112, %r53, 23;
	setp.lt.f64 	%p113, %fd227, %fd228;
	selp.f64 	%fd229, %fd228, %fd227, %p113;
	selp.f64 	%fd230, %fd227, %fd229, %p112;
	mov.b64 	%rd49, %fd230;
	mov.b64 	{%r95, %r100}, %rd49;
	mov.b32 	%r101, 16;
	// begin inline asm
	shfl.sync.down.b32 %r94, %r95, %r101, %r102, %r103;
	// end inline asm
	// begin inline asm
	shfl.sync.down.b32 %r99, %r100, %r101, %r102, %r103;
	// end inline asm
	mov.b64 	%rd50, {%r94, %r99};
	mov.b64 	%fd231, %rd50;
	setp.gt.s32 	%p114, %r53, 15;
	setp.lt.f64 	%p115, %fd230, %fd231;
	selp.f64 	%fd38, %fd231, %fd230, %p115;
	selp.f64 	%fd458, %fd230, %fd38, %p114;
	setp.ne.s32 	%p116, %r53, 0;
	@%p116 bra 	$L__BB24_47;
	shr.u32 	%r104, %r24, 2;
	and.b32  	%r105, %r104, 248;
	mov.u32 	%r106, _ZZN3cub18CUB_300001_SM_10006detail6reduce28DeviceReduceSingleTileKernelINS2_10policy_hubIdy11max_functorIdEE10Policy1000EN6thrust24THRUST_300001_SM_1000_NS6detail15normal_iteratorINSA_10device_ptrIdEEEEPdyS6_dd11abs_functorIdEEEvT0_T1_T2_T3_T4_T6_E12temp_storage;
	add.s32 	%r107, %r106, %r105;
	st.shared.f64 	[%r107+8], %fd38;
$L__BB24_47:
	bar.sync 	0;
	setp.ne.s32 	%p117, %r24, 0;
	@%p117 bra 	$L__BB24_49;
	ld.shared.f64 	%fd232, [_ZZN3cub18CUB_300001_SM_10006detail6reduce28DeviceReduceSingleTileKernelINS2_10policy_hubIdy11max_functorIdEE10Policy1000EN6thrust24THRUST_300001_SM_1000_NS6detail15normal_iteratorINSA_10device_ptrIdEEEEPdyS6_dd11abs_functorIdEEEvT0_T1_T2_T3_T4_T6_E12temp_storage+16];
	setp.lt.f64 	%p118, %fd458, %fd232;
	selp.f64 	%fd233, %fd232, %fd458, %p118;
	ld.shared.f64 	%fd234, [_ZZN3cub18CUB_300001_SM_10006detail6reduce28DeviceReduceSingleTileKernelINS2_10policy_hubIdy11max_functorIdEE10Policy1000EN6thrust24THRUST_300001_SM_1000_NS6detail15normal_iteratorINSA_10device_ptrIdEEEEPdyS6_dd11abs_functorIdEEEvT0_T1_T2_T3_T4_T6_E12temp_storage+24];
	setp.lt.f64 	%p119, %fd233, %fd234;
	selp.f64 	%fd235, %fd234, %fd233, %p119;
	ld.shared.f64 	%fd236, [_ZZN3cub18CUB_300001_SM_10006detail6reduce28DeviceReduceSingleTileKernelINS2_10policy_hubIdy11max_functorIdEE10Policy1000EN6thrust24THRUST_300001_SM_1000_NS6detail15normal_iteratorINSA_10device_ptrIdEEEEPdyS6_dd11abs_functorIdEEEvT0_T1_T2_T3_T4_T6_E12temp_storage+32];
	setp.lt.f64 	%p120, %fd235, %fd236;
	selp.f64 	%fd237, %fd236, %fd235, %p120;
	ld.shared.f64 	%fd238, [_ZZN3cub18CUB_300001_SM_10006detail6reduce28DeviceReduceSingleTileKernelINS2_10policy_hubIdy11max_functorIdEE10Policy1000EN6thrust24THRUST_300001_SM_1000_NS6detail15normal_iteratorINSA_10device_ptrIdEEEEPdyS6_dd11abs_functorIdEEEvT0_T1_T2_T3_T4_T6_E12temp_storage+40];
	setp.lt.f64 	%p121, %fd237, %fd238;
	selp.f64 	%fd239, %fd238, %fd237, %p121;
	ld.shared.f64 	%fd240, [_ZZN3cub18CUB_300001_SM_10006detail6reduce28DeviceReduceSingleTileKernelINS2_10policy_hubIdy11max_functorIdEE10Policy1000EN6thrust24THRUST_300001_SM_1000_NS6detail15normal_iteratorINSA_10device_ptrIdEEEEPdyS6_dd11abs_functorIdEEEvT0_T1_T2_T3_T4_T6_E12temp_storage+48];
	setp.lt.f64 	%p122, %fd239, %fd240;
	selp.f64 	%fd241, %fd240, %fd239, %p122;
	ld.shared.f64 	%fd242, [_ZZN3cub18CUB_300001_SM_10006detail6reduce28DeviceReduceSingleTileKernelINS2_10policy_hubIdy11max_functorIdEE10Policy1000EN6thrust24THRUST_300001_SM_1000_NS6detail15normal_iteratorINSA_10device_ptrIdEEEEPdyS6_dd11abs_functorIdEEEvT0_T1_T2_T3_T4_T6_E12temp_storage+56];
	setp.lt.f64 	%p123, %fd241, %fd242;
	selp.f64 	%fd243, %fd242, %fd241, %p123;
	ld.shared.f64 	%fd244, [_ZZN3cub18CUB_300001_SM_10006detail6reduce28DeviceReduceSingleTileKernelINS2_10policy_hubIdy11max_functorIdEE10Policy1000EN6thrust24THRUST_300001_SM_1000_NS6detail15normal_iteratorINSA_10device_ptrIdEEEEPdyS6_dd11abs_functorIdEEEvT0_T1_T2_T3_T4_T6_E12temp_storage+64];
	setp.lt.f64 	%p124, %fd243, %fd244;
	selp.f64 	%fd458, %fd244, %fd243, %p124;
$L__BB24_49:
	mov.u32 	%r230, %tid.x;
	setp.ne.s32 	%p241, %r230, 0;
	@%p241 bra 	$L__BB24_51;
	setp.lt.f64 	%p242, %fd42, %fd458;
	selp.f64 	%fd436, %fd458, %fd42, %p242;
	st.global.f64 	[%rd1], %fd436;
$L__BB24_51:
	ret;

}
	// .globl	_ZN3cub18CUB_300001_SM_10006detail6reduce18DeviceReduceKernelINS2_10policy_hubIdy11max_functorIdEE10Policy1000EN6thrust24THRUST_300001_SM_1000_NS6detail15normal_iteratorINSA_10device_ptrIdEEEEyS6_d11abs_functorIdEEEvT0_PT3_T1_NS0_13GridEvenShareISL_EET2_T4_
.visible .entry _ZN3cub18CUB_300001_SM_10006detail6reduce18DeviceReduceKernelINS2_10policy_hubIdy11max_functorIdEE10Policy1000EN6thrust24THRUST_300001_SM_1000_NS6detail15normal_iteratorINSA_10device_ptrIdEEEEyS6_d11abs_functorIdEEEvT0_PT3_T1_NS0_13GridEvenShareISL_EET2_T4_(
	.param .align 8 .b8 _ZN3cub18CUB_300001_SM_10006detail6reduce18DeviceReduceKernelINS2_10policy_hubIdy11max_functorIdEE10Policy1000EN6thrust24THRUST_300001_SM_1000_NS6detail15normal_iteratorINSA_10device_ptrIdEEEEyS6_d11abs_functorIdEEEvT0_PT3_T1_NS0_13GridEvenShareISL_EET2_T4__param_0[8],
	.param .u64 .ptr .align 1 _ZN3cub18CUB_300001_SM_10006detail6reduce18DeviceReduceKernelINS2_10policy_hubIdy11max_functorIdEE10Policy1000EN6thrust24THRUST_300001_SM_1000_NS6detail15normal_iteratorINSA_10device_ptrIdEEEEyS6_d11abs_functorIdEEEvT0_PT3_T1_NS0_13GridEvenShareISL_EET2_T4__param_1,
	.param .u64 _ZN3cub18CUB_300001_SM_10006detail6reduce18DeviceReduceKernelINS2_10policy_hubIdy11max_functorIdEE10Policy1000EN6thrust24THRUST_300001_SM_1000_NS6detail15normal_iteratorINSA_10device_ptrIdEEEEyS6_d11abs_functorIdEEEvT0_PT3_T1_NS0_13GridEvenShareISL_EET2_T4__param_2,
	.param .align 8 .b8 _ZN3cub18CUB_300001_SM_10006detail6reduce18DeviceReduceKernelINS2_10policy_hubIdy11max_functorIdEE10Policy1000EN6thrust24THRUST_300001_SM_1000_NS6detail15normal_iteratorINSA_10device_ptrIdEEEEyS6_d11abs_functorIdEEEvT0_PT3_T1_NS0_13GridEvenShareISL_EET2_T4__param_3[72],
	.param .align 1 .b8 _ZN3cub18CUB_300001_SM_10006detail6reduce18DeviceReduceKernelINS2_10policy_hubIdy11max_functorIdEE10Policy1000EN6thrust24THRUST_300001_SM_1000_NS6detail15normal_iteratorINSA_10device_ptrIdEEEEyS6_d11abs_functorIdEEEvT0_PT3_T1_NS0_13GridEvenShareISL_EET2_T4__param_4[1],
	.param .align 1 .b8 _ZN3cub18CUB_300001_SM_10006detail6reduce18DeviceReduceKernelINS2_10policy_hubIdy11max_functorIdEE10Policy1000EN6thrust24THRUST_300001_SM_1000_NS6detail15normal_iteratorINSA_10device_ptrIdEEEEyS6_d11abs_functorIdEEEvT0_PT3_T1_NS0_13GridEvenShareISL_EET2_T4__param_5[1]
)
.maxntid 256
{
	.reg .pred 	%p<241>;
	.reg .b16 	%rs<4>;
	.reg .b32 	%r<280>;
	.reg .b64 	%rd<104>;
	.reg .b64 	%fd<455>;
	// demoted variable
	.shared .align 8 .b8 _ZZN3cub18CUB_300001_SM_10006detail6reduce18DeviceReduceKernelINS2_10policy_hubIdy11max_functorIdEE10Policy1000EN6thrust24THRUST_300001_SM_1000_NS6detail15normal_iteratorINSA_10device_ptrIdEEEEyS6_d11abs_functorIdEEEvT0_PT3_T1_NS0_13GridEvenShareISL_EET2_T4_E12temp_storage[80];
	ld.param.u64 	%rd1, [_ZN3cub18CUB_300001_SM_10006detail6reduce18DeviceReduceKernelINS2_10policy_hubIdy11max_functorIdEE10Policy1000EN6thrust24THRUST_300001_SM_1000_NS6detail15normal_iteratorINSA_10device_ptrIdEEEEyS6_d11abs_functorIdEEEvT0_PT3_T1_NS0_13GridEvenShareISL_EET2_T4__param_3+32];
	ld.param.u32 	%r1, [_ZN3cub18CUB_300001_SM_10006detail6reduce18DeviceReduceKernelINS2_10policy_hubIdy11max_functorIdEE10Policy1000EN6thrust24THRUST_300001_SM_1000_NS6detail15normal_iteratorINSA_10device_ptrIdEEEEyS6_d11abs_functorIdEEEvT0_PT3_T1_NS0_13GridEvenShareISL_EET2_T4__param_3+40];
	ld.param.u64 	%rd25, [_ZN3cub18CUB_300001_SM_10006detail6reduce18DeviceReduceKernelINS2_10policy_hubIdy11max_functorIdEE10Policy1000EN6thrust24THRUST_300001_SM_1000_NS6detail15normal_iteratorINSA_10device_ptrIdEEEEyS6_d11abs_functorIdEEEvT0_PT3_T1_NS0_13GridEvenShareISL_EET2_T4__param_0];
	ld.param.u64 	%rd24, [_ZN3cub18CUB_300001_SM_10006detail6reduce18DeviceReduceKernelINS2_10policy_hubIdy11max_functorIdEE10Policy1000EN6thrust24THRUST_300001_SM_1000_NS6detail15normal_iteratorINSA_10device_ptrIdEEEEyS6_d11abs_functorIdEEEvT0_PT3_T1_NS0_13GridEvenShareISL_EET2_T4__param_1];
	cvta.to.global.u64 	%rd2, %rd25;
	mov.u32 	%r2, %ctaid.x;
	shl.b32 	%r50, %r1, 11;
	cvt.s64.s32 	%rd3, %r50;
	shl.b32 	%r51, %r2, 11;
	cvt.u64.u32 	%rd4, %r51;
	sub.s64 	%rd5, %rd1, %rd4;
	setp.gt.u64 	%p1, %rd5, 2047;
	@%p1 bra 	$L__BB25_25;
	cvt.u32.u64 	%r136, %rd4;
	cvt.u32.u64 	%r3, %rd1;
	sub.s32 	%r4, %r3, %r136;
	mov.u32 	%r5, %tid.x;
	setp.ge.s32 	%p124, %r5, %r4;
	mov.f64 	%fd443, 0d0000000000000000;
	mov.u32 	%r267, %r5;
	@%p124 bra 	$L__BB25_3;
	add.s32 	%r138, %r136, %r5;
	mul.wide.u32 	%rd58, %r138, 8;
	add.s64 	%rd59, %rd2, %rd58;
	ld.global.f64 	%fd244, [%rd59];
	neg.f64 	%fd245, %fd244;
	setp.lt.f64 	%p125, %fd244, 0d0000000000000000;
	selp.f64 	%fd443, %fd245, %fd244, %p125;
	add.s32 	%r267, %r5, 256;
$L__BB25_3:
	setp.ge.s32 	%p126, %r267, %r4;
	@%p126 bra 	$L__BB25_16;
	not.b32 	%r140, %r267;
	add.s32 	%r141, %r140, %r3;
	sub.s32 	%r142, %r141, %r136;
	shr.u32 	%r143, %r142, 8;
	add.s32 	%r8, %r143, 1;
	and.b32  	%r9, %r8, 15;
	setp.lt.u32 	%p127, %r142, 3840;
	@%p127 bra 	$L__BB25_7;
	and.b32  	%r144, %r8, 33554416;
	neg.s32 	%r265, %r144;
	mul.wide.u32 	%rd60, %r2, 16384;
	mul.wide.u32 	%rd61, %r267, 8;
	or.b64  	%rd62, %rd60, %rd61;
	add.s64 	%rd63, %rd62, %rd2;
	add.s64 	%rd98, %rd63, 16384;
$L__BB25_6:
	.pragma "nounroll";
	ld.global.f64 	%fd247, [%rd98+-16384];
	neg.f64 	%fd248, %fd247;
	setp.lt.f64 	%p128, %fd247, 0d0000000000000000;
	selp.f64 	%fd249, %fd248, %fd247, %p128;
	setp.lt.f64 	%p129, %fd443, %fd249;
	selp.f64 	%fd250, %fd249, %fd443, %p129;
	ld.global.f64 	%fd251, [%rd98+-14336];
	neg.f64 	%fd252, %fd251;
	setp.lt.f64 	%p130, %fd251, 0d0000000000000000;
	selp.f64 	%fd253, %fd252, %fd251, %p130;
	setp.lt.f64 	%p131, %fd250, %fd253;
	selp.f64 	%fd254, %fd253, %fd250, %p131;
	ld.global.f64 	%fd255, [%rd98+-12288];
	neg.f64 	%fd256, %fd255;
	setp.lt.f64 	%p132, %fd255, 0d0000000000000000;
	selp.f64 	%fd257, %fd256, %fd255, %p132;
	setp.lt.f64 	%p133, %fd254, %fd257;
	selp.f64 	%fd258, %fd257, %fd254, %p133;
	ld.global.f64 	%fd259, [%rd98+-10240];
	neg.f64 	%fd260, %fd259;
	setp.lt.f64 	%p134, %fd259, 0d0000000000000000;
	selp.f64 	%fd261, %fd260, %fd259, %p134;
	setp.lt.f64 	%p135, %fd258, %fd261;
	selp.f64 	%fd262, %fd261, %fd258, %p135;
	ld.global.f64 	%fd263, [%rd98+-8192];
	neg.f64 	%fd264, %fd263;
	setp.lt.f64 	%p136, %fd263, 0d0000000000000000;
	selp.f64 	%fd265, %fd264, %fd263, %p136;
	setp.lt.f64 	%p137, %fd262, %fd265;
	selp.f64 	%fd266, %fd265, %fd262, %p137;
	ld.global.f64 	%fd267, [%rd98+-6144];
	neg.f64 	%fd268, %fd267;
	setp.lt.f64 	%p138, %fd267, 0d0000000000000000;
	selp.f64 	%fd269, %fd268, %fd267, %p138;
	setp.lt.f64 	%p139, %fd266, %fd269;
	selp.f64 	%fd270, %fd269, %fd266, %p139;
	ld.global.f64 	%fd271, [%rd98+-4096];
	neg.f64 	%fd272, %fd271;
	setp.lt.f64 	%p140, %fd271, 0d0000000000000000;
	selp.f64 	%fd273, %fd272, %fd271, %p140;
	setp.lt.f64 	%p141, %fd270, %fd273;
	selp.f64 	%fd274, %fd273, %fd270, %p141;
	ld.global.f64 	%fd275, [%rd98+-2048];
	neg.f64 	%fd276, %fd275;
	setp.lt.f64 	%p142, %fd275, 0d0000000000000000;
	selp.f64 	%fd277, %fd276, %fd275, %p142;
	setp.lt.f64 	%p143, %fd274, %fd277;
	selp.f64 	%fd278, %fd277, %fd274, %p143;
	ld.global.f64 	%fd279, [%rd98];
	neg.f64 	%fd280, %fd279;
	setp.lt.f64 	%p144, %fd279, 0d0000000000000000;
	selp.f64 	%fd281, %fd280, %fd279, %p144;
	setp.lt.f64 	%p145, %fd278, %fd281;
	selp.f64 	%fd282, %fd281, %fd278, %p145;
	ld.global.f64 	%fd283, [%rd98+2048];
	neg.f64 	%fd284, %fd283;
	setp.lt.f64 	%p146, %fd283, 0d0000000000000000;
	selp.f64 	%fd285, %fd284, %fd283, %p146;
	setp.lt.f64 	%p147, %fd282, %fd285;
	selp.f64 	%fd286, %fd285, %fd282, %p147;
	ld.global.f64 	%fd287, [%rd98+4096];
	neg.f64 	%fd288, %fd287;
	setp.lt.f64 	%p148, %fd287, 0d0000000000000000;
	selp.f64 	%fd289, %fd288, %fd287, %p148;
	setp.lt.f64 	%p149, %fd286, %fd289;
	selp.f64 	%fd290, %fd289, %fd286, %p149;
	ld.global.f64 	%fd291, [%rd98+6144];
	neg.f64 	%fd292, %fd291;
	setp.lt.f64 	%p150, %fd291, 0d0000000000000000;
	selp.f64 	%fd293, %fd292, %fd291, %p150;
	setp.lt.f64 	%p151, %fd290, %fd293;
	selp.f64 	%fd294, %fd293, %fd290, %p151;
	ld.global.f64 	%fd295, [%rd98+8192];
	neg.f64 	%fd296, %fd295;
	setp.lt.f64 	%p152, %fd295, 0d0000000000000000;
	selp.f64 	%fd297, %fd296, %fd295, %p152;
	setp.lt.f64 	%p153, %fd294, %fd297;
	selp.f64 	%fd298, %fd297, %fd294, %p153;
	ld.global.f64 	%fd299, [%rd98+10240];
	neg.f64 	%fd300, %fd299;
	setp.lt.f64 	%p154, %fd299, 0d0000000000000000;
	selp.f64 	%fd301, %fd300, %fd299, %p154;
	setp.lt.f64 	%p155, %fd298, %fd301;
	selp.f64 	%fd302, %fd301, %fd298, %p155;
	ld.global.f64 	%fd303, [%rd98+12288];
	neg.f64 	%fd304, %fd303;
	setp.lt.f64 	%p156, %fd303, 0d0000000000000000;
	selp.f64 	%fd305, %fd304, %fd303, %p156;
	setp.lt.f64 	%p157, %fd302, %fd305;
	selp.f64 	%fd306, %fd305, %fd302, %p157;
	ld.global.f64 	%fd307, [%rd98+14336];
	neg.f64 	%fd308, %fd307;
	setp.lt.f64 	%p158, %fd307, 0d0000000000000000;
	selp.f64 	%fd309, %fd308, %fd307, %p158;
	setp.lt.f64 	%p159, %fd306, %fd309;
	selp.f64 	%fd443, %fd309, %fd306, %p159;
	add.s32 	%r267, %r267, 4096;
	add.s32 	%r265, %r265, 16;
	add.s64 	%rd98, %rd98, 32768;
	setp.ne.s32 	%p160, %r265, 0;
	@%p160 bra 	$L__BB25_6;
$L__BB25_7:
	setp.eq.s32 	%p161, %r9, 0;
	@%p161 bra 	$L__BB25_16;
	and.b32  	%r16, %r8, 7;
	setp.lt.u32 	%p162, %r9, 8;
	@%p162 bra 	$L__BB25_10;
	cvt.s64.s32 	%rd64, %r267;
	add.s64 	%rd65, %rd64, %rd4;
	shl.b64 	%rd66, %rd65, 3;
	add.s64 	%rd67, %rd2, %rd66;
	ld.global.f64 	%fd311, [%rd67];
	neg.f64 	%fd312, %fd311;
	setp.lt.f64 	%p163, %fd311, 0d0000000000000000;
	selp.f64 	%fd313, %fd312, %fd311, %p163;
	setp.lt.f64 	%p164, %fd443, %fd313;
	selp.f64 	%fd314, %fd313, %fd443, %p164;
	ld.global.f64 	%fd315, [%rd67+2048];
	neg.f64 	%fd316, %fd315;
	setp.lt.f64 	%p165, %fd315, 0d0000000000000000;
	selp.f64 	%fd317, %fd316, %fd315, %p165;
	setp.lt.f64 	%p166, %fd314, %fd317;
	selp.f64 	%fd318, %fd317, %fd314, %p166;
	ld.global.f64 	%fd319, [%rd67+4096];
	neg.f64 	%fd320, %fd319;
	setp.lt.f64 	%p167, %fd319, 0d0000000000000000;
	selp.f64 	%fd321, %fd320, %fd319, %p167;
	setp.lt.f64 	%p168, %fd318, %fd321;
	selp.f64 	%fd322, %fd321, %fd318, %p168;
	ld.global.f64 	%fd323, [%rd67+6144];
	neg.f64 	%fd324, %fd323;
	setp.lt.f64 	%p169, %fd323, 0d0000000000000000;
	selp.f64 	%fd325, %fd324, %fd323, %p169;
	setp.lt.f64 	%p170, %fd322, %fd325;
	selp.f64 	%fd326, %fd325, %fd322, %p170;
	ld.global.f64 	%fd327, [%rd67+8192];
	neg.f64 	%fd328, %fd327;
	setp.lt.f64 	%p171, %fd327, 0d0000000000000000;
	selp.f64 	%fd329, %fd328, %fd327, %p171;
	setp.lt.f64 	%p172, %fd326, %fd329;
	selp.f64 	%fd330, %fd329, %fd326, %p172;
	ld.global.f64 	%fd331, [%rd67+10240];
	neg.f64 	%fd332, %fd331;
	setp.lt.f64 	%p173, %fd331, 0d0000000000000000;
	selp.f64 	%fd333, %fd332, %fd331, %p173;
	setp.lt.f64 	%p174, %fd330, %fd333;
	selp.f64 	%fd334, %fd333, %fd330, %p174;
	ld.global.f64 	%fd335, [%rd67+12288];
	neg.f64 	%fd336, %fd335;
	setp.lt.f64 	%p175, %fd335, 0d0000000000000000;
	selp.f64 	%fd337, %fd336, %fd335, %p175;
	setp.lt.f64 	%p176, %fd334, %fd337;
	selp.f64 	%fd338, %fd337, %fd334, %p176;
	ld.global.f64 	%fd339, [%rd67+14336];
	neg.f64 	%fd340, %fd339;
	setp.lt.f64 	%p177, %fd339, 0d0000000000000000;
	selp.f64 	%fd341, %fd340, %fd339, %p177;
	setp.lt.f64 	%p178, %fd338, %fd341;
	selp.f64 	%fd443, %fd341, %fd338, %p178;
	add.s32 	%r267, %r267, 2048;
$L__BB25_10:
	setp.eq.s32 	%p179, %r16, 0;
	@%p179 bra 	$L__BB25_16;
	and.b32  	%r19, %r8, 3;
	setp.lt.u32 	%p180, %r16, 4;
	@%p180 bra 	$L__BB25_13;
	cvt.s64.s32 	%rd68, %r267;
	add.s64 	%rd69, %rd68, %rd4;
	shl.b64 	%rd70, %rd69, 3;
	add.s64 	%rd71, %rd2, %rd70;
	ld.global.f64 	%fd343, [%rd71];
	neg.f64 	%fd344, %fd343;
	setp.lt.f64 	%p181, %fd343, 0d0000000000000000;
	selp.f64 	%fd345, %fd344, %fd343, %p181;
	setp.lt.f64 	%p182, %fd443, %fd345;
	selp.f64 	%fd346, %fd345, %fd443, %p182;
	ld.global.f64 	%fd347, [%rd71+2048];
	neg.f64 	%fd348, %fd347;
	setp.lt.f64 	%p183, %fd347, 0d0000000000000000;
	selp.f64 	%fd349, %fd348, %fd347, %p183;
	setp.lt.f64 	%p184, %fd346, %fd349;
	selp.f64 	%fd350, %fd349, %fd346, %p184;
	ld.global.f64 	%fd351, [%rd71+4096];
	neg.f64 	%fd352, %fd351;
	setp.lt.f64 	%p185, %fd351, 0d0000000000000000;
	selp.f64 	%fd353, %fd352, %fd351, %p185;
	setp.lt.f64 	%p186, %fd350, %fd353;
	selp.f64 	%fd354, %fd353, %fd350, %p186;
	ld.global.f64 	%fd355, [%rd71+6144];
	neg.f64 	%fd356, %fd355;
	setp.lt.f64 	%p187, %fd355, 0d0000000000000000;
	selp.f64 	%fd357, %fd356, %fd355, %p187;
	setp.lt.f64 	%p188, %fd354, %fd357;
	selp.f64 	%fd443, %fd357, %fd354, %p188;
	add.s32 	%r267, %r267, 1024;
$L__BB25_13:
	setp.eq.s32 	%p189, %r19, 0;
	@%p189 bra 	$L__BB25_16;
	mul.wide.u32 	%rd72, %r2, 16384;
	add.s64 	%rd9, %rd2, %rd72;
	neg.s32 	%r270, %r19;
$L__BB25_15:
	.pragma "nounroll";
	mul.wide.s32 	%rd73, %r267, 8;
	add.s64 	%rd74, %rd9, %rd73;
	ld.global.f64 	%fd358, [%rd74];
	neg.f64 	%fd359, %fd358;
	setp.lt.f64 	%p190, %fd358, 0d0000000000000000;
	selp.f64 	%fd360, %fd359, %fd358, %p190;
	setp.lt.f64 	%p191, %fd443, %fd360;
	selp.f64 	%fd443, %fd360, %fd443, %p191;
	add.s32 	%r267, %r267, 256;
	add.s32 	%r270, %r270, 1;
	setp.ne.s32 	%p192, %r270, 0;
	@%p192 bra 	$L__BB25_15;
$L__BB25_16:
	setp.lt.s32 	%p193, %r4, 256;
	@%p193 bra 	$L__BB25_21;
	// begin inline asm
	mov.u32 %r208, %laneid;
	// end inline asm
	mov.b64 	%rd85, %fd443;
	mov.b64 	{%r210, %r215}, %rd85;
	mov.b32 	%r216, 1;
	mov.b32 	%r257, 31;
	mov.b32 	%r258, -1;
	// begin inline asm
	shfl.sync.down.b32 %r209, %r210, %r216, %r257, %r258;
	// end inline asm
	// begin inline asm
	shfl.sync.down.b32 %r214, %r215, %r216, %r257, %r258;
	// end inline asm
	mov.b64 	%rd86, {%r209, %r214};
	mov.b64 	%fd408, %rd86;
	setp.gt.s32 	%p221, %r208, 30;
	setp.lt.f64 	%p222, %fd443, %fd408;
	selp.f64 	%fd409, %fd408, %fd443, %p222;
	selp.f64 	%fd410, %fd443, %fd409, %p221;
	mov.b64 	%rd87, %fd410;
	mov.b64 	{%r220, %r225}, %rd87;
	mov.b32 	%r226, 2;
	// begin inline asm
	shfl.sync.down.b32 %r219, %r220, %r226, %r257, %r258;
	// end inline asm
	// begin inline asm
	shfl.sync.down.b32 %r224, %r225, %r226, %r257, %r258;
	// end inline asm
	mov.b64 	%rd88, {%r219, %r224};
	mov.b64 	%fd411, %rd88;
	setp.gt.s32 	%p223, %r208, 29;
	setp.lt.f64 	%p224, %fd410, %fd411;
	selp.f64 	%fd412, %fd411, %fd410, %p224;
	selp.f64 	%fd413, %fd410, %fd412, %p223;
	mov.b64 	%rd89, %fd413;
	mov.b64 	{%r230, %r235}, %rd89;
	mov.b32 	%r236, 4;
	// begin inline asm
	shfl.sync.down.b32 %r229, %r230, %r236, %r257, %r258;
	// end inline asm
	// begin inline asm
	shfl.sync.down.b32 %r234, %r235, %r236, %r257, %r258;
	// end inline asm
	mov.b64 	%rd90, {%r229, %r234};
	mov.b64 	%fd414, %rd90;
	setp.gt.s32 	%p225, %r208, 27;
	setp.lt.f64 	%p226, %fd413, %fd414;
	selp.f64 	%fd415, %fd414, %fd413, %p226;
	selp.f64 	%fd416, %fd413, %fd415, %p225;
	mov.b64 	%rd91, %fd416;
	mov.b64 	{%r240, %r245}, %rd91;
	mov.b32 	%r246, 8;
	// begin inline asm
	shfl.sync.down.b32 %r239, %r240, %r246, %r257, %r258;
	// end inline asm
	// begin inline asm
	shfl.sync.down.b32 %r244, %r245, %r246, %r257, %r258;
	// end inline asm
	mov.b64 	%rd92, {%r239, %r244};
	mov.b64 	%fd417, %rd92;
	setp.gt.s32 	%p227, %r208, 23;
	setp.lt.f64 	%p228, %fd416, %fd417;
	selp.f64 	%fd418, %fd417, %fd416, %p228;
	selp.f64 	%fd419, %fd416, %fd418, %p227;
	mov.b64 	%rd93, %fd419;
	mov.b64 	{%r250, %r255}, %rd93;
	mov.b32 	%r256, 16;
	// begin inline asm
	shfl.sync.down.b32 %r249, %r250, %r256, %r257, %r258;
	// end inline asm
	// begin inline asm
	shfl.sync.down.b32 %r254, %r255, %r256, %r257, %r258;
	// end inline asm
	mov.b64 	%rd94, {%r249, %r254};
	mov.b64 	%fd420, %rd94;
	setp.gt.s32 	%p229, %r208, 15;
	setp.lt.f64 	%p230, %fd419, %fd420;
	selp.f64 	%fd16, %fd420, %fd419, %p230;
	selp.f64 	%fd454, %fd419, %fd16, %p229;
	setp.ne.s32 	%p231, %r208, 0;
	@%p231 bra 	$L__BB25_19;
	shr.u32 	%r259, %r5, 2;
	and.b32  	%r260, %r259, 248;
	mov.u32 	%r261, _ZZN3cub18CUB_300001_SM_10006detail6reduce18DeviceReduceKernelINS2_10policy_hubIdy11max_functorIdEE10Policy1000EN6thrust24THRUST_300001_SM_1000_NS6detail15normal_iteratorINSA_10device_ptrIdEEEEyS6_d11abs_functorIdEEEvT0_PT3_T1_NS0_13GridEvenShareISL_EET2_T4_E12temp_storage;
	add.s32 	%r262, %r261, %r260;
	st.shared.f64 	[%r262+8], %fd16;
$L__BB25_19:
	bar.sync 	0;
	setp.ne.s32 	%p232, %r5, 0;
	@%p232 bra 	$L__BB25_46;
	ld.shared.f64 	%fd421, [_ZZN3cub18CUB_300001_SM_10006detail6reduce18DeviceReduceKernelINS2_10policy_hubIdy11max_functorIdEE10Policy1000EN6thrust24THRUST_300001_SM_1000_NS6detail15normal_iteratorINSA_10device_ptrIdEEEEyS6_d11abs_functorIdEEEvT0_PT3_T1_NS0_13GridEvenShareISL_EET2_T4_E12temp_storage+16];
	setp.lt.f64 	%p233, %fd454, %fd421;
	selp.f64 	%fd422, %fd421, %fd454, %p233;
	ld.shared.f64 	%fd423, [_ZZN3cub18CUB_300001_SM_10006detail6reduce18DeviceReduceKernelINS2_10policy_hubIdy11max_functorIdEE10Policy1000EN6thrust24THRUST_300001_SM_1000_NS6detail15normal_iteratorINSA_10device_ptrIdEEEEyS6_d11abs_functorIdEEEvT0_PT3_T1_NS0_13GridEvenShareISL_EET2_T4_E12temp_storage+24];
	setp.lt.f64 	%p234, %fd422, %fd423;
	selp.f64 	%fd424, %fd423, %fd422, %p234;
	ld.shared.f64 	%fd425, [_ZZN3cub18CUB_300001_SM_10006detail6reduce18DeviceReduceKernelINS2_10policy_hubIdy11max_functorIdEE10Policy1000EN6thrust24THRUST_300001_SM_1000_NS6detail15normal_iteratorINSA_10device_ptrIdEEEEyS6_d11abs_functorIdEEEvT0_PT3_T1_NS0_13GridEvenShareISL_EET2_T4_E12temp_storage+32];
	setp.lt.f64 	%p235, %fd424, %fd425;
	selp.f64 	%fd426, %fd425, %fd424, %p235;
	ld.shared.f64 	%fd427, [_ZZN3cub18CUB_300001_SM_10006detail6reduce18DeviceReduceKernelINS2_10policy_hubIdy11max_functorIdEE10Policy1000EN6thrust24THRUST_300001_SM_1000_NS6detail15normal_iteratorINSA_10device_ptrIdEEEEyS6_d11abs_functorIdEEEvT0_PT3_T1_NS0_13GridEvenShareISL_EET2_T4_E12temp_storage+40];
	setp.lt.f64 	%p236, %fd426, %fd427;
	selp.f64 	%fd428, %fd427, %fd426, %p236;
	ld.shared.f64 	%fd429, [_ZZN3cub18CUB_300001_SM_10006detail6reduce18DeviceReduceKernelINS2_10policy_hubIdy11max_functorIdEE10Policy1000EN6thrust24THRUST_300001_SM_1000_NS6detail15normal_iteratorINSA_10device_ptrIdEEEEyS6_d11abs_functorIdEEEvT0_PT3_T1_NS0_13GridEvenShareISL_EET2_T4_E12temp_storage+48];
	setp.lt.f64 	%p237, %fd428, %fd429;
	selp.f64 	%fd430, %fd429, %fd428, %p237;
	ld.shared.f64 	%fd431, [_ZZN3cub18CUB_300001_SM_10006detail6reduce18DeviceReduceKernelINS2_10policy_hubIdy11max_functorIdEE10Policy1000EN6thrust24THRUST_300001_SM_1000_NS6detail15normal_iteratorINSA_10device_ptrIdEEEEyS6_d11abs_functorIdEEEvT0_PT3_T1_NS0_13GridEvenShareISL_EET2_T4_E12temp_storage+56];
	setp.lt.f64 	%p238, %fd430, %fd431;
	selp.f64 	%fd432, %fd431, %fd430, %p238;
	ld.shared.f64 	%fd433, [_ZZN3cub18CUB_300001_SM_10006detail6reduce18DeviceReduceKernelINS2_10policy_hubIdy11max_functorIdEE10Policy1000EN6thrust24THRUST_300001_SM_1000_NS6detail15normal_iteratorINSA_10device_ptrIdEEEEyS6_d11abs_functorIdEEEvT0_PT3_T1_NS0_13GridEvenShareISL_EET2_T4_E12temp_storage+64];
	setp.lt.f64 	%p239, %fd432, %fd433;
	selp.f64 	%fd454, %fd433, %fd432, %p239;
	bra.uni 	$L__BB25_46;
$L__BB25_21:
	// begin inline asm
	mov.u32 %r145, %laneid;
	// end inline asm
	and.b32  	%r196, %r5, 992;
	add.s32 	%r197, %r196, 32;
	setp.gt.s32 	%p194, %r197, %r4;
	not.b32 	%r198, %r196;
	add.s32 	%r199, %r4, %r198;
	selp.b32 	%r194, %r199, 31, %p194;
	mov.b64 	%rd75, %fd443;
	mov.b64 	{%r147, %r152}, %rd75;
	mov.b32 	%r153, 1;
	mov.b32 	%r195, -1;
	// begin inline asm
	shfl.sync.down.b32 %r146, %r147, %r153, %r194, %r195;
	// end inline asm
	// begin inline asm
	shfl.sync.down.b32 %r151, %r152, %r153, %r194, %r195;
	// end inline asm
	mov.b64 	%rd76, {%r146, %r151};
	mov.b64 	%fd361, %rd76;
	setp.lt.s32 	%p195, %r145, %r194;
	setp.lt.f64 	%p196, %fd443, %fd361;
	selp.f64 	%fd362, %fd361, %fd443, %p196;
	selp.f64 	%fd363, %fd362, %fd443, %p195;
	mov.b64 	%rd77, %fd363;
	mov.b64 	{%r157, %r162}, %rd77;
	mov.b32 	%r163, 2;
	// begin inline asm
	shfl.sync.down.b32 %r156, %r157, %r163, %r194, %r195;
	// end inline asm
	// begin inline asm
	shfl.sync.down.b32 %r161, %r162, %r163, %r194, %r195;
	// end inline asm
	mov.b64 	%rd78, {%r156, %r161};
	mov.b64 	%fd364, %rd78;
	add.s32 	%r200, %r145, 2;
	setp.gt.s32 	%p197, %r200, %r194;
	setp.lt.f64 	%p198, %fd363, %fd364;
	selp.f64 	%fd365, %fd364, %fd363, %p198;
	selp.f64 	%fd366, %fd363, %fd365, %p197;
	mov.b64 	%rd79, %fd366;
	mov.b64 	{%r167, %r172}, %rd79;
	mov.b32 	%r173, 4;
	// begin inline asm
	shfl.sync.down.b32 %r166, %r167, %r173, %r194, %r195;
	// end inline asm
	// begin inline asm
	shfl.sync.down.b32 %r171, %r172, %r173, %r194, %r195;
	// end inline asm
	mov.b64 	%rd80, {%r166, %r171};
	mov.b64 	%fd367, %rd80;
	add.s32 	%r201, %r145, 4;
	setp.gt.s32 	%p199, %r201, %r194;
	setp.lt.f64 	%p200, %fd366, %fd367;
	selp.f64 	%fd368, %fd367, %fd366, %p200;
	selp.f64 	%fd369, %fd366, %fd368, %p199;
	mov.b64 	%rd81, %fd369;
	mov.b64 	{%r177, %r182}, %rd81;
	mov.b32 	%r183, 8;
	// begin inline asm
	shfl.sync.down.b32 %r176, %r177, %r183, %r194, %r195;
	// end inline asm
	// begin inline asm
	shfl.sync.down.b32 %r181, %r182, %r183, %r194, %r195;
	// end inline asm
	mov.b64 	%rd82, {%r176, %r181};
	mov.b64 	%fd370, %rd82;
	add.s32 	%r202, %r145, 8;
	setp.gt.s32 	%p201, %r202, %r194;
	setp.lt.f64 	%p202, %fd369, %fd370;
	selp.f64 	%fd371, %fd370, %fd369, %p202;
	selp.f64 	%fd372, %fd369, %fd371, %p201;
	mov.b64 	%rd83, %fd372;
	mov.b64 	{%r187, %r192}, %rd83;
	mov.b32 	%r193, 16;
	// begin inline asm
	shfl.sync.down.b32 %r186, %r187, %r193, %r194, %r195;
	// end inline asm
	// begin inline asm
	shfl.sync.down.b32 %r191, %r192, %r193, %r194, %r195;
	// end inline asm
	mov.b64 	%rd84, {%r186, %r191};
	mov.b64 	%fd373, %rd84;
	add.s32 	%r203, %r145, 16;
	setp.gt.s32 	%p203, %r203, %r194;
	setp.lt.f64 	%p204, %fd372, %fd373;
	selp.f64 	%fd374, %fd373, %fd372, %p204;
	selp.f64 	%fd454, %fd372, %fd374, %p203;
	setp.ne.s32 	%p205, %r145, 0;
	@%p205 bra 	$L__BB25_23;
	shr.u32 	%r204, %r5, 2;
	and.b32  	%r205, %r204, 248;
	mov.u32 	%r206, _ZZN3cub18CUB_300001_SM_10006detail6reduce18DeviceReduceKernelINS2_10policy_hubIdy11max_functorIdEE10Policy1000EN6thrust24THRUST_300001_SM_1000_NS6detail15normal_iteratorINSA_10device_ptrIdEEEEyS6_d11abs_functorIdEEEvT0_PT3_T1_NS0_13GridEvenShareISL_EET2_T4_E12temp_storage;
	add.s32 	%r207, %r206, %r205;
	st.shared.f64 	[%r207+8], %fd454;
$L__BB25_23:
	bar.sync 	0;
	setp.ne.s32 	%p206, %r5, 0;
	@%p206 bra 	$L__BB25_46;
	setp.gt.s32 	%p207, %r4, 32;
	ld.shared.f64 	%fd375, [_ZZN3cub18CUB_300001_SM_10006detail6reduce18DeviceReduceKernelINS2_10policy_hubIdy11max_functorIdEE10Policy1000EN6thrust24THRUST_300001_SM_1000_NS6detail15normal_iteratorINSA_10device_ptrIdEEEEyS6_d11abs_functorIdEEEvT0_PT3_T1_NS0_13GridEvenShareISL_EET2_T4_E12temp_storage+16];
	setp.lt.f64 	%p208, %fd454, %fd375;
	selp.f64 	%fd377, %fd375, %fd454, %p208;
	selp.f64 	%fd378, %fd377, %fd454, %p207;
	setp.gt.s32 	%p209, %r4, 64;
	ld.shared.f64 	%fd380, [_ZZN3cub18CUB_300001_SM_10006detail6reduce18DeviceReduceKernelINS2_10policy_hubIdy11max_functorIdEE10Policy1000EN6thrust24THRUST_300001_SM_1000_NS6detail15normal_iteratorINSA_10device_ptrIdEEEEyS6_d11abs_functorIdEEEvT0_PT3_T1_NS0_13GridEvenShareISL_EET2_T4_E12temp_storage+24];
	setp.lt.f64 	%p210, %fd378, %fd380;
	selp.f64 	%fd382, %fd380, %fd378, %p210;
	selp.f64 	%fd383, %fd382, %fd378, %p209;
	setp.gt.s32 	%p211, %r4, 96;
	ld.shared.f64 	%fd385, [_ZZN3cub18CUB_300001_SM_10006detail6reduce18DeviceReduceKernelINS2_10policy_hubIdy11max_functorIdEE10Policy1000EN6thrust24THRUST_300001_SM_1000_NS6detail15normal_iteratorINSA_10device_ptrIdEEEEyS6_d11abs_functorIdEEEvT0_PT3_T1_NS0_13GridEvenShareISL_EET2_T4_E12temp_storage+32];
	setp.lt.f64 	%p212, %fd383, %fd385;
	selp.f64 	%fd387, %fd385, %fd383, %p212;
	selp.f64 	%fd388, %fd387, %fd383, %p211;
	setp.gt.s32 	%p213, %r4, 128;
	ld.shared.f64 	%fd390, [_ZZN3cub18CUB_300001_SM_10006detail6reduce18DeviceReduceKernelINS2_10policy_hubIdy11max_functorIdEE10Policy1000EN6thrust24THRUST_300001_SM_1000_NS6detail15normal_iteratorINSA_10device_ptrIdEEEEyS6_d11abs_functorIdEEEvT0_PT3_T1_NS0_13GridEvenShareISL_EET2_T4_E12temp_storage+40];
	setp.lt.f64 	%p214, %fd388, %fd390;
	selp.f64 	%fd392, %fd390, %fd388, %p214;
	selp.f64 	%fd393, %fd392, %fd388, %p213;
	setp.gt.s32 	%p215, %r4, 160;
	ld.shared.f64 	%fd395, [_ZZN3cub18CUB_300001_SM_10006detail6reduce18DeviceReduceKernelINS2_10policy_hubIdy11max_functorIdEE10Policy1000EN6thrust24THRUST_300001_SM_1000_NS6detail15normal_iteratorINSA_10device_ptrIdEEEEyS6_d11abs_functorIdEEEvT0_PT3_T1_NS0_13GridEvenShareISL_EET2_T4_E12temp_storage+48];
	setp.lt.f64 	%p216, %fd393, %fd395;
	selp.f64 	%fd397, %fd395, %fd393, %p216;
	selp.f64 	%fd398, %fd397, %fd393, %p215;
	setp.gt.s32 	%p217, %r4, 192;
	ld.shared.f64 	%fd400, [_ZZN3cub18CUB_300001_SM_10006detail6reduce18DeviceReduceKernelINS2_10policy_hubIdy11max_functorIdEE10Policy1000EN6thrust24THRUST_300001_SM_1000_NS6detail15normal_iteratorINSA_10device_ptrIdEEEEyS6_d11abs_functorIdEEEvT0_PT3_T1_NS0_13GridEvenShareISL_EET2_T4_E12temp_storage+56];
	setp.lt.f64 	%p218, %fd398, %fd400;
	selp.f64 	%fd402, %fd400, %fd398, %p218;
	selp.f64 	%fd403, %fd402, %fd398, %p217;
	setp.gt.s32 	%p219, %r4, 224;
	ld.shared.f64 	%fd405, [_ZZN3cub18CUB_300001_SM_10006detail6reduce18DeviceReduceKernelINS2_10policy_hubIdy11max_functorIdEE10Policy1000EN6thrust24THRUST_300001_SM_1000_NS6detail15normal_iteratorINSA_10device_ptrIdEEEEyS6_d11abs_functorIdEEEvT0_PT3_T1_NS0_13GridEvenShareISL_EET2_T4_E12temp_storage+64];
	setp.lt.f64 	%p220, %fd403, %fd405;
	selp.f64 	%fd407, %fd405, %fd403, %p220;
	selp.f64 	%fd454, %fd407, %fd403, %p219;
	bra.uni 	$L__BB25_46;
$L__BB25_25:
	cvt.u32.u64 	%r52, %rd4;
	mov.u32 	%r27, %tid.x;
	add.s32 	%r53, %r27, %r52;
	mul.wide.u32 	%rd26, %r53, 8;
	add.s64 	%rd27, %rd2, %rd26;
	ld.global.f64 	%fd41, [%rd27];
	neg.f64 	%fd42, %fd41;
	setp.lt.f64 	%p2, %fd41, 0d0000000000000000;
	selp.f64 	%fd43, %fd42, %fd41, %p2;
	ld.global.f64 	%fd44, [%rd27+2048];
	neg.f64 	%fd45, %fd44;
	setp.lt.f64 	%p3, %fd44, 0d0000000000000000;
	selp.f64 	%fd46, %fd45, %fd44, %p3;
	ld.global.f64 	%fd47, [%rd27+4096];
	neg.f64 	%fd48, %fd47;
	setp.lt.f64 	%p4, %fd47, 0d0000000000000000;
	selp.f64 	%fd49, %fd48, %fd47, %p4;
	ld.global.f64 	%fd50, [%rd27+6144];
	neg.f64 	%fd51, %fd50;
	setp.lt.f64 	%p5, %fd50, 0d0000000000000000;
	selp.f64 	%fd52, %fd51, %fd50, %p5;
	ld.global.f64 	%fd53, [%rd27+8192];
	neg.f64 	%fd54, %fd53;
	setp.lt.f64 	%p6, %fd53, 0d0000000000000000;
	selp.f64 	%fd55, %fd54, %fd53, %p6;
	ld.global.f64 	%fd56, [%rd27+10240];
	neg.f64 	%fd57, %fd56;
	setp.lt.f64 	%p7, %fd56, 0d0000000000000000;
	selp.f64 	%fd58, %fd57, %fd56, %p7;
	ld.global.f64 	%fd59, [%rd27+12288];
	neg.f64 	%fd60, %fd59;
	setp.lt.f64 	%p8, %fd59, 0d0000000000000000;
	selp.f64 	%fd61, %fd60, %fd59, %p8;
	ld.global.f64 	%fd62, [%rd27+14336];
	neg.f64 	%fd63, %fd62;
	setp.lt.f64 	%p9, %fd62, 0d0000000000000000;
	selp.f64 	%fd64, %fd63, %fd62, %p9;
	setp.lt.f64 	%p10, %fd43, %fd46;
	selp.f64 	%fd65, %fd46, %fd43, %p10;
	setp.lt.f64 	%p11, %fd65, %fd49;
	selp.f64 	%fd66, %fd49, %fd65, %p11;
	setp.lt.f64 	%p12, %fd66, %fd52;
	selp.f64 	%fd67, %fd52, %fd66, %p12;
	setp.lt.f64 	%p13, %fd67, %fd55;
	selp.f64 	%fd68, %fd55, %fd67, %p13;
	setp.lt.f64 	%p14, %fd68, %fd58;
	selp.f64 	%fd69, %fd58, %fd68, %p14;
	setp.lt.f64 	%p15, %fd69, %fd61;
	selp.f64 	%fd70, %fd61, %fd69, %p15;
	setp.lt.f64 	%p16, %fd70, %fd64;
	selp.f64 	%fd453, %fd64, %fd70, %p16;
	setp.lt.u64 	%p17, %rd5, %rd3;
	@%p17 bra 	$L__BB25_42;
	cvt.u32.u64 	%r55, %rd3;
	cvt.u64.u32 	%rd10, %r27;
	add.s64 	%rd100, %rd4, %rd3;
	cvt.u32.u64 	%r28, %rd1;
	not.b32 	%r57, %r27;
	add.s32 	%r58, %r57, %r28;
	sub.s32 	%r59, %r58, %r55;
	sub.s32 	%r272, %r59, %r52;
	add.s64 	%rd28, %rd100, %rd10;
	shl.b64 	%rd29, %rd28, 3;
	add.s64 	%rd30, %rd29, %rd2;
	add.s64 	%rd99, %rd30, 16384;
	mov.b32 	%r273, 0;
	mov.u64 	%rd101, %rd4;
$L__BB25_27:
	add.s64 	%rd101, %rd101, %rd3;
	add.s64 	%rd31, %rd1, -2048;
	setp.gt.u64 	%p18, %rd101, %rd31;
	@%p18 bra 	$L__BB25_29;
	cvt.u32.u64 	%r60, %rd3;
	add.s64 	%rd32, %rd101, %rd10;
	shl.b64 	%rd33, %rd32, 3;
	add.s64 	%rd34, %rd2, %rd33;
	ld.global.f64 	%fd71, [%rd34];
	neg.f64 	%fd72, %fd71;
	setp.lt.f64 	%p19, %fd71, 0d0000000000000000;
	selp.f64 	%fd73, %fd72, %fd71, %p19;
	ld.global.f64 	%fd74, [%rd34+2048];
	neg.f64 	%fd75, %fd74;
	setp.lt.f64 	%p20, %fd74, 0d0000000000000000;
	selp.f64 	%fd76, %fd75, %fd74, %p20;
	ld.global.f64 	%fd77, [%rd34+4096];
	neg.f64 	%fd78, %fd77;
	setp.lt.f64 	%p21, %fd77, 0d0000000000000000;
	selp.f64 	%fd79, %fd78, %fd77, %p21;
	ld.global.f64 	%fd80, [%rd34+6144];
	neg.f64 	%fd81, %fd80;
	setp.lt.f64 	%p22, %fd80, 0d0000000000000000;
	selp.f64 	%fd82, %fd81, %fd80, %p22;
	ld.global.f64 	%fd83, [%rd34+8192];
	neg.f64 	%fd84, %fd83;
	setp.lt.f64 	%p23, %fd83, 0d0000000000000000;
	selp.f64 	%fd85, %fd84, %fd83, %p23;
	ld.global.f64 	%fd86, [%rd34+10240];
	neg.f64 	%fd87, %fd86;
	setp.lt.f64 	%p24, %fd86, 0d0000000000000000;
	selp.f64 	%fd88, %fd87, %fd86, %p24;
	ld.global.f64 	%fd89, [%rd34+12288];
	neg.f64 	%fd90, %fd89;
	setp.lt.f64 	%p25, %fd89, 0d0000000000000000;
	selp.f64 	%fd91, %fd90, %fd89, %p25;
	ld.global.f64 	%fd92, [%rd34+14336];
	neg.f64 	%fd93, %fd92;
	setp.lt.f64 	%p26, %fd92, 0d0000000000000000;
	selp.f64 	%fd94, %fd93, %fd92, %p26;
	setp.lt.f64 	%p27, %fd453, %fd73;
	selp.f64 	%fd95, %fd73, %fd453, %p27;
	setp.lt.f64 	%p28, %fd95, %fd76;
	selp.f64 	%fd96, %fd76, %fd95, %p28;
	setp.lt.f64 	%p29, %fd96, %fd79;
	selp.f64 	%fd97, %fd79, %fd96, %p29;
	setp.lt.f64 	%p30, %fd97, %fd82;
	selp.f64 	%fd98, %fd82, %fd97, %p30;
	setp.lt.f64 	%p31, %fd98, %fd85;
	selp.f64 	%fd99, %fd85, %fd98, %p31;
	setp.lt.f64 	%p32, %fd99, %fd88;
	selp.f64 	%fd100, %fd88, %fd99, %p32;
	setp.lt.f64 	%p33, %fd100, %fd91;
	selp.f64 	%fd101, %fd91, %fd100, %p33;
	setp.lt.f64 	%p34, %fd101, %fd94;
	selp.f64 	%fd453, %fd94, %fd101, %p34;
	sub.s64 	%rd35, %rd1, %rd101;
	setp.lt.u64 	%p35, %rd35, %rd3;
	add.s32 	%r273, %r273, 1;
	add.s64 	%rd100, %rd100, %rd3;
	sub.s32 	%r272, %r272, %r60;
	shl.b64 	%rd36, %rd3, 3;
	add.s64 	%rd99, %rd99, %rd36;
	@%p35 bra 	$L__BB25_42;
	bra.uni 	$L__BB25_27;
$L__BB25_29:
	setp.le.u64 	%p36, %rd1, %rd101;
	cvt.u32.u64 	%r61, %rd101;
	cvt.u32.u64 	%r62, %rd1;
	sub.s32 	%r63, %r62, %r61;
	setp.ge.s32 	%p37, %r27, %r63;
	or.pred  	%p38, %p36, %p37;
	@%p38 bra 	$L__BB25_42;
	cvt.u32.u64 	%r65, %rd3;
	cvt.u32.u64 	%r66, %rd4;
	not.b32 	%r67, %r27;
	add.s32 	%r68, %r67, %r28;
	add.s32 	%r69, %r65, %r66;
	sub.s32 	%r70, %r68, %r69;
	mul.lo.s32 	%r71, %r1, %r273;
	shl.b32 	%r72, %r71, 11;
	sub.s32 	%r73, %r70, %r72;
	shr.u32 	%r74, %r73, 8;
	add.s32 	%r34, %r74, 1;
	and.b32  	%r35, %r34, 15;
	setp.lt.u32 	%p39, %r73, 3840;
	mov.u32 	%r276, %r27;
	@%p39 bra 	$L__BB25_33;
	shr.u32 	%r75, %r272, 8;
	add.s32 	%r76, %r75, 1;
	and.b32  	%r77, %r76, 33554416;
	neg.s32 	%r274, %r77;
	mov.u32 	%r276, %r27;
$L__BB25_32:
	.pragma "nounroll";
	ld.global.f64 	%fd103, [%rd99+-16384];
	neg.f64 	%fd104, %fd103;
	setp.lt.f64 	%p40, %fd103, 0d0000000000000000;
	selp.f64 	%fd105, %fd104, %fd103, %p40;
	setp.lt.f64 	%p41, %fd453, %fd105;
	selp.f64 	%fd106, %fd105, %fd453, %p41;
	ld.global.f64 	%fd107, [%rd99+-14336];
	neg.f64 	%fd108, %fd107;
	setp.lt.f64 	%p42, %fd107, 0d0000000000000000;
	selp.f64 	%fd109, %fd108, %fd107, %p42;
	setp.lt.f64 	%p43, %fd106, %fd109;
	selp.f64 	%fd110, %fd109, %fd106, %p43;
	ld.global.f64 	%fd111, [%rd99+-12288];
	neg.f64 	%fd112, %fd111;
	setp.lt.f64 	%p44, %fd111, 0d0000000000000000;
	selp.f64 	%fd113, %fd112, %fd111, %p44;
	setp.lt.f64 	%p45, %fd110, %fd113;
	selp.f64 	%fd114, %fd113, %fd110, %p45;
	ld.global.f64 	%fd115, [%rd99+-10240];
	neg.f64 	%fd116, %fd115;
	setp.lt.f64 	%p46, %fd115, 0d0000000000000000;
	selp.f64 	%fd117, %fd116, %fd115, %p46;
	setp.lt.f64 	%p47, %fd114, %fd117;
	selp.f64 	%fd118, %fd117, %fd114, %p47;
	ld.global.f64 	%fd119, [%rd99+-8192];
	neg.f64 	%fd120, %fd119;
	setp.lt.f64 	%p48, %fd119, 0d0000000000000000;
	selp.f64 	%fd121, %fd120, %fd119, %p48;
	setp.lt.f64 	%p49, %fd118, %fd121;
	selp.f64 	%fd122, %fd121, %fd118, %p49;
	ld.global.f64 	%fd123, [%rd99+-6144];
	neg.f64 	%fd124, %fd123;
	setp.lt.f64 	%p50, %fd123, 0d0000000000000000;
	selp.f64 	%fd125, %fd124, %fd123, %p50;
	setp.lt.f64 	%p51, %fd122, %fd125;
	selp.f64 	%fd126, %fd125, %fd122, %p51;
	ld.global.f64 	%fd127, [%rd99+-4096];
	neg.f64 	%fd128, %fd127;
	setp.lt.f64 	%p52, %fd127, 0d0000000000000000;
	selp.f64 	%fd129, %fd128, %fd127, %p52;
	setp.lt.f64 	%p53, %fd126, %fd129;
	selp.f64 	%fd130, %fd129, %fd126, %p53;
	ld.global.f64 	%fd131, [%rd99+-2048];
	neg.f64 	%fd132, %fd131;
	setp.lt.f64 	%p54, %fd131, 0d0000000000000000;
	selp.f64 	%fd133, %fd132, %fd131, %p54;
	setp.lt.f64 	%p55, %fd130, %fd133;
	selp.f64 	%fd134, %fd133, %fd130, %p55;
	ld.global.f64 	%fd135, [%rd99];
	neg.f64 	%fd136, %fd135;
	setp.lt.f64 	%p56, %fd135, 0d0000000000000000;
	selp.f64 	%fd137, %fd136, %fd135, %p56;
	setp.lt.f64 	%p57, %fd134, %fd137;
	selp.f64 	%fd138, %fd137, %fd134, %p57;
	ld.global.f64 	%fd139, [%rd99+2048];
	neg.f64 	%fd140, %fd139;
	setp.lt.f64 	%p58, %fd139, 0d0000000000000000;
	selp.f64 	%fd141, %fd140, %fd139, %p58;
	setp.lt.f64 	%p59, %fd138, %fd141;
	selp.f64 	%fd142, %fd141, %fd138, %p59;
	ld.global.f64 	%fd143, [%rd99+4096];
	neg.f64 	%fd144, %fd143;
	setp.lt.f64 	%p60, %fd143, 0d0000000000000000;
	selp.f64 	%fd145, %fd144, %fd143, %p60;
	setp.lt.f64 	%p61, %fd142, %fd145;
	selp.f64 	%fd146, %fd145, %fd142, %p61;
	ld.global.f64 	%fd147, [%rd99+6144];
	neg.f64 	%fd148, %fd147;
	setp.lt.f64 	%p62, %fd147, 0d0000000000000000;
	selp.f64 	%fd149, %fd148, %fd147, %p62;
	setp.lt.f64 	%p63, %fd146, %fd149;
	selp.f64 	%fd150, %fd149, %fd146, %p63;
	ld.global.f64 	%fd151, [%rd99+8192];
	neg.f64 	%fd152, %fd151;
	setp.lt.f64 	%p64, %fd151, 0d0000000000000000;
	selp.f64 	%fd153, %fd152, %fd151, %p64;
	setp.lt.f64 	%p65, %fd150, %fd153;
	selp.f64 	%fd154, %fd153, %fd150, %p65;
	ld.global.f64 	%fd155, [%rd99+10240];
	neg.f64 	%fd156, %fd155;
	setp.lt.f64 	%p66, %fd155, 0d0000000000000000;
	selp.f64 	%fd157, %fd156, %fd155, %p66;
	setp.lt.f64 	%p67, %fd154, %fd157;
	selp.f64 	%fd158, %fd157, %fd154, %p67;
	ld.global.f64 	%fd159, [%rd99+12288];
	neg.f64 	%fd160, %fd159;
	setp.lt.f64 	%p68, %fd159, 0d0000000000000000;
	selp.f64 	%fd161, %fd160, %fd159, %p68;
	setp.lt.f64 	%p69, %fd158, %fd161;
	selp.f64 	%fd162, %fd161, %fd158, %p69;
	ld.global.f64 	%fd163, [%rd99+14336];
	neg.f64 	%fd164, %fd163;
	setp.lt.f64 	%p70, %fd163, 0d0000000000000000;
	selp.f64 	%fd165, %fd164, %fd163, %p70;
	setp.lt.f64 	%p71, %fd162, %fd165;
	selp.f64 	%fd453, %fd165, %fd162, %p71;
	add.s32 	%r276, %r276, 4096;
	add.s32 	%r274, %r274, 16;
	add.s64 	%rd99, %rd99, 32768;
	setp.ne.s32 	%p72, %r274, 0;
	@%p72 bra 	$L__BB25_32;
$L__BB25_33:
	setp.eq.s32 	%p73, %r35, 0;
	@%p73 bra 	$L__BB25_42;
	and.b32  	%r42, %r34, 7;
	setp.lt.u32 	%p74, %r35, 8;
	@%p74 bra 	$L__BB25_36;
	cvt.u64.u32 	%rd37, %r276;
	add.s64 	%rd38, %rd101, %rd37;
	shl.b64 	%rd39, %rd38, 3;
	add.s64 	%rd40, %rd2, %rd39;
	ld.global.f64 	%fd167, [%rd40];
	neg.f64 	%fd168, %fd167;
	setp.lt.f64 	%p75, %fd167, 0d0000000000000000;
	selp.f64 	%fd169, %fd168, %fd167, %p75;
	setp.lt.f64 	%p76, %fd453, %fd169;
	selp.f64 	%fd170, %fd169, %fd453, %p76;
	ld.global.f64 	%fd171, [%rd40+2048];
	neg.f64 	%fd172, %fd171;
	setp.lt.f64 	%p77, %fd171, 0d0000000000000000;
	selp.f64 	%fd173, %fd172, %fd171, %p77;
	setp.lt.f64 	%p78, %fd170, %fd173;
	selp.f64 	%fd174, %fd173, %fd170, %p78;
	ld.global.f64 	%fd175, [%rd40+4096];
	neg.f64 	%fd176, %fd175;
	setp.lt.f64 	%p79, %fd175, 0d0000000000000000;
	selp.f64 	%fd177, %fd176, %fd175, %p79;
	setp.lt.f64 	%p80, %fd174, %fd177;
	selp.f64 	%fd178, %fd177, %fd174, %p80;
	ld.global.f64 	%fd179, [%rd40+6144];
	neg.f64 	%fd180, %fd179;
	setp.lt.f64 	%p81, %fd179, 0d0000000000000000;
	selp.f64 	%fd181, %fd180, %fd179, %p81;
	setp.lt.f64 	%p82, %fd178, %fd181;
	selp.f64 	%fd182, %fd181, %fd178, %p82;
	ld.global.f64 	%fd183, [%rd40+8192];
	neg.f64 	%fd184, %fd183;
	setp.lt.f64 	%p83, %fd183, 0d0000000000000000;
	selp.f64 	%fd185, %fd184, %fd183, %p83;
	setp.lt.f64 	%p84, %fd182, %fd185;
	selp.f64 	%fd186, %fd185, %fd182, %p84;
	ld.global.f64 	%fd187, [%rd40+10240];
	neg.f64 	%fd188, %fd187;
	setp.lt.f64 	%p85, %fd187, 0d0000000000000000;
	selp.f64 	%fd189, %fd188, %fd187, %p85;
	setp.lt.f64 	%p86, %fd186, %fd189;
	selp.f64 	%fd190, %fd189, %fd186, %p86;
	ld.global.f64 	%fd191, [%rd40+12288];
	neg.f64 	%fd192, %fd191;
	setp.lt.f64 	%p87, %fd191, 0d0000000000000000;
	selp.f64 	%fd193, %fd192, %fd191, %p87;
	setp.lt.f64 	%p88, %fd190, %fd193;
	selp.f64 	%fd194, %fd193, %fd190, %p88;
	ld.global.f64 	%fd195, [%rd40+14336];
	neg.f64 	%fd196, %fd195;
	setp.lt.f64 	%p89, %fd195, 0d0000000000000000;
	selp.f64 	%fd197, %fd196, %fd195, %p89;
	setp.lt.f64 	%p90, %fd194, %fd197;
	selp.f64 	%fd453, %fd197, %fd194, %p90;
	add.s32 	%r276, %r276, 2048;
$L__BB25_36:
	setp.eq.s32 	%p91, %r42, 0;
	@%p91 bra 	$L__BB25_42;
	setp.lt.u32 	%p92, %r42, 4;
	@%p92 bra 	$L__BB25_39;
	cvt.u64.u32 	%rd41, %r276;
	add.s64 	%rd42, %rd101, %rd41;
	shl.b64 	%rd43, %rd42, 3;
	add.s64 	%rd44, %rd2, %rd43;
	ld.global.f64 	%fd199, [%rd44];
	neg.f64 	%fd200, %fd199;
	setp.lt.f64 	%p93, %fd199, 0d0000000000000000;
	selp.f64 	%fd201, %fd200, %fd199, %p93;
	setp.lt.f64 	%p94, %fd453, %fd201;
	selp.f64 	%fd202, %fd201, %fd453, %p94;
	ld.global.f64 	%fd203, [%rd44+2048];
	neg.f64 	%fd204, %fd203;
	setp.lt.f64 	%p95, %fd203, 0d0000000000000000;
	selp.f64 	%fd205, %fd204, %fd203, %p95;
	setp.lt.f64 	%p96, %fd202, %fd205;
	selp.f64 	%fd206, %fd205, %fd202, %p96;
	ld.global.f64 	%fd207, [%rd44+4096];
	neg.f64 	%fd208, %fd207;
	setp.lt.f64 	%p97, %fd207, 0d0000000000000000;
	selp.f64 	%fd209, %fd208, %fd207, %p97;
	setp.lt.f64 	%p98, %fd206, %fd209;
	selp.f64 	%fd210, %fd209, %fd206, %p98;
	ld.global.f64 	%fd211, [%rd44+6144];
	neg.f64 	%fd212, %fd211;
	setp.lt.f64 	%p99, %fd211, 0d0000000000000000;
	selp.f64 	%fd213, %fd212, %fd211, %p99;
	setp.lt.f64 	%p100, %fd210, %fd213;
	selp.f64 	%fd453, %fd213, %fd210, %p100;
	add.s32 	%r276, %r276, 1024;
$L__BB25_39:
	and.b32  	%r78, %r34, 3;
	setp.eq.s32 	%p101, %r78, 0;
	@%p101 bra 	$L__BB25_42;
	cvt.u64.u32 	%rd45, %r276;
	add.s64 	%rd46, %rd45, %rd100;
	shl.b64 	%rd47, %rd46, 3;
	add.s64 	%rd103, %rd2, %rd47;
	cvt.u16.u32 	%rs1, %r272;
	shr.u16 	%rs2, %rs1, 8;
	add.s16 	%rs3, %rs2, 1;
	cvt.u32.u16 	%r79, %rs3;
	and.b32  	%r80, %r79, 3;
	neg.s32 	%r279, %r80;
$L__BB25_41:
	.pragma "nounroll";
	ld.global.f64 	%fd214, [%rd103];
	neg.f64 	%fd215, %fd214;
	setp.lt.f64 	%p102, %fd214, 0d0000000000000000;
	selp.f64 	%fd216, %fd215, %fd214, %p102;
	setp.lt.f64 	%p103, %fd453, %fd216;
	selp.f64 	%fd453, %fd216, %fd453, %p103;
	add.s64 	%rd103, %rd103, 2048;
	add.s32 	%r279, %r279, 1;
	setp.ne.s32 	%p104, %r279, 0;
	@%p104 bra 	$L__BB25_41;
$L__BB25_42:
	// begin inline asm
	mov.u32 %r81, %laneid;
	// end inline asm
	mov.b64 	%rd48, %fd453;
	mov.b64 	{%r83, %r88}, %rd48;
	mov.b32 	%r89, 1;
	mov.b32 	%r130, 31;
	mov.b32 	%r131, -1;
	// begin inline asm
	shfl.sync.down.b32 %r82, %r83, %r89, %r130, %r131;
	// end inline asm
	// begin inline asm
	shfl.sync.down.b32 %r87, %r88, %r89, %r130, %r131;
	// end inline asm
	mov.b64 	%rd49, {%r82, %r87};
	mov.b64 	%fd217, %rd49;
	setp.gt.s32 	%p105, %r81, 30;
	setp.lt.f64 	%p106, %fd453, %fd217;
	selp.f64 	%fd218, %fd217, %fd453, %p106;
	selp.f64 	%fd219, %fd453, %fd218, %p105;
	mov.b64 	%rd50, %fd219;
	mov.b64 	{%r93, %r98}, %rd50;
	mov.b32 	%r99, 2;
	// begin inline asm
	shfl.sync.down.b32 %r92, %r93, %r99, %r130, %r131;
	// end inline asm
	// begin inline asm
	shfl.sync.down.b32 %r97, %r98, %r99, %r130, %r131;
	// end inline asm
	mov.b64 	%rd51, {%r92, %r97};
	mov.b64 	%fd220, %rd51;
	setp.gt.s32 	%p107, %r81, 29;
	setp.lt.f64 	%p108, %fd219, %fd220;
	selp.f64 	%fd221, %fd220, %fd219, %p108;
	selp.f64 	%fd222, %fd219, %fd221, %p107;
	mov.b64 	%rd52, %fd222;
	mov.b64 	{%r103, %r108}, %rd52;
	mov.b32 	%r109, 4;
	// begin inline asm
	shfl.sync.down.b32 %r102, %r103, %r109, %r130, %r131;
	// end inline asm
	// begin inline asm
	shfl.sync.down.b32 %r107, %r108, %r109, %r130, %r131;
	// end inline asm
	mov.b64 	%rd53, {%r102, %r107};
	mov.b64 	%fd223, %rd53;
	setp.gt.s32 	%p109, %r81, 27;
	setp.lt.f64 	%p110, %fd222, %fd223;
	selp.f64 	%fd224, %fd223, %fd222, %p110;
	selp.f64 	%fd225, %fd222, %fd224, %p109;
	mov.b64 	%rd54, %fd225;
	mov.b64 	{%r113, %r118}, %rd54;
	mov.b32 	%r119, 8;
	// begin inline asm
	shfl.sync.down.b32 %r112, %r113, %r119, %r130, %r131;
	// end inline asm
	// begin inline asm
	shfl.sync.down.b32 %r117, %r118, %r119, %r130, %r131;
	// end inline asm
	mov.b64 	%rd55, {%r112, %r117};
	mov.b64 	%fd226, %rd55;
	setp.gt.s32 	%p111, %r81, 23;
	setp.lt.f64 	%p112, %fd225, %fd226;
	selp.f64 	%fd227, %fd226, %fd225, %p112;
	selp.f64 	%fd228, %fd225, %fd227, %p111;
	mov.b64 	%rd56, %fd228;
	mov.b64 	{%r123, %r128}, %rd56;
	mov.b32 	%r129, 16;
	// begin inline asm
	shfl.sync.down.b32 %r122, %r123, %r129, %r130, %r131;
	// end inline asm
	// begin inline asm
	shfl.sync.down.b32 %r127, %r128, %r129, %r130, %r131;
	// end inline asm
	mov.b64 	%rd57, {%r122, %r127};
	mov.b64 	%fd229, %rd57;
	setp.gt.s32 	%p113, %r81, 15;
	setp.lt.f64 	%p114, %fd228, %fd229;
	selp.f64 	%fd37, %fd229, %fd228, %p114;
	selp.f64 	%fd454, %fd228, %fd37, %p113;
	setp.ne.s32 	%p115, %r81, 0;
	@%p115 bra 	$L__BB25_44;
	shr.u32 	%r132, %r27, 2;
	and.b32  	%r133, %r132, 248;
	mov.u32 	%r134, _ZZN3cub18CUB_300001_SM_10006detail6reduce18DeviceReduceKernelINS2_10policy_hubIdy11max_functorIdEE10Policy1000EN6thrust24THRUST_300001_SM_1000_NS6detail15normal_iteratorINSA_10device_ptrIdEEEEyS6_d11abs_functorIdEEEvT0_PT3_T1_NS0_13GridEvenShareISL_EET2_T4_E12temp_storage;
	add.s32 	%r135, %r134, %r133;
	st.shared.f64 	[%r135+8], %fd37;
$L__BB25_44:
	bar.sync 	0;
	setp.ne.s32 	%p116, %r27, 0;
	@%p116 bra 	$L__BB25_46;
	ld.shared.f64 	%fd230, [_ZZN3cub18CUB_300001_SM_10006detail6reduce18DeviceReduceKernelINS2_10policy_hubIdy11max_functorIdEE10Policy1000EN6thrust24THRUST_300001_SM_1000_NS6detail15normal_iteratorINSA_10device_ptrIdEEEEyS6_d11abs_functorIdEEEvT0_PT3_T1_NS0_13GridEvenShareISL_EET2_T4_E12temp_storage+16];
	setp.lt.f64 	%p117, %fd454, %fd230;
	selp.f64 	%fd231, %fd230, %fd454, %p117;
	ld.shared.f64 	%fd232, [_ZZN3cub18CUB_300001_SM_10006detail6reduce18DeviceReduceKernelINS2_10policy_hubIdy11max_functorIdEE10Policy1000EN6thrust24THRUST_300001_SM_1000_NS6detail15normal_iteratorINSA_10device_ptrIdEEEEyS6_d11abs_functorIdEEEvT0_PT3_T1_NS0_13GridEvenShareISL_EET2_T4_E12temp_storage+24];
	setp.lt.f64 	%p118, %fd231, %fd232;
	selp.f64 	%fd233, %fd232, %fd231, %p118;
	ld.shared.f64 	%fd234, [_ZZN3cub18CUB_300001_SM_10006detail6reduce18DeviceReduceKernelINS2_10policy_hubIdy11max_functorIdEE10Policy1000EN6thrust24THRUST_300001_SM_1000_NS6detail15normal_iteratorINSA_10device_ptrIdEEEEyS6_d11abs_functorIdEEEvT0_PT3_T1_NS0_13GridEvenShareISL_EET2_T4_E12temp_storage+32];
	setp.lt.f64 	%p119, %fd233, %fd234;
	selp.f64 	%fd235, %fd234, %fd233, %p119;
	ld.shared.f64 	%fd236, [_ZZN3cub18CUB_300001_SM_10006detail6reduce18DeviceReduceKernelINS2_10policy_hubIdy11max_functorIdEE10Policy1000EN6thrust24THRUST_300001_SM_1000_NS6detail15normal_iteratorINSA_10device_ptrIdEEEEyS6_d11abs_functorIdEEEvT0_PT3_T1_NS0_13GridEvenShareISL_EET2_T4_E12temp_storage+40];
	setp.lt.f64 	%p120, %fd235, %fd236;
	selp.f64 	%fd237, %fd236, %fd235, %p120;
	ld.shared.f64 	%fd238, [_ZZN3cub18CUB_300001_SM_10006detail6reduce18DeviceReduceKernelINS2_10policy_hubIdy11max_functorIdEE10Policy1000EN6thrust24THRUST_300001_SM_1000_NS6detail15normal_iteratorINSA_10device_ptrIdEEEEyS6_d11abs_functorIdEEEvT0_PT3_T1_NS0_13GridEvenShareISL_EET2_T4_E12temp_storage+48];
	setp.lt.f64 	%p121, %fd237, %fd238;
	selp.f64 	%fd239, %fd238, %fd237, %p121;
	ld.shared.f64 	%fd240, [_ZZN3cub18CUB_300001_SM_10006detail6reduce18DeviceReduceKernelINS2_10policy_hubIdy11max_functorIdEE10Policy1000EN6thrust24THRUST_300001_SM_1000_NS6detail15normal_iteratorINSA_10device_ptrIdEEEEyS6_d11abs_functorIdEEEvT0_PT3_T1_NS0_13GridEvenShareISL_EET2_T4_E12temp_storage+56];
	setp.lt.f64 	%p122, %fd239, %fd240;
	selp.f64 	%fd241, %fd240, %fd239, %p122;
	ld.shared.f64 	%fd242, [_ZZN3cub18CUB_300001_SM_10006detail6reduce18DeviceReduceKernelINS2_10policy_hubIdy11max_functorIdEE10Policy1000EN6thrust24THRUST_300001_SM_1000_NS6detail15normal_iteratorINSA_10device_ptrIdEEEEyS6_d11abs_functorIdEEEvT0_PT3_T1_NS0_13GridEvenShareISL_EET2_T4_E12temp_storage+64];
	setp.lt.f64 	%p123, %fd241, %fd242;
	selp.f64 	%fd454, %fd242, %fd241, %p123;
$L__BB25_46:
	mov.u32 	%r263, %tid.x;
	setp.ne.s32 	%p240, %r263, 0;
	@%p240 bra 	$L__BB25_48;
	cvta.to.global.u64 	%rd95, %rd24;
	mul.wide.u32 	%rd96, %r2, 8;
	add.s64 	%rd97, %rd95, %rd96;
	st.global.f64 	[%rd97], %fd454;
$L__BB25_48:
	ret;

}
	// .globl	_ZN3cub18CUB_300001_SM_10006detail6reduce28DeviceReduceSingleTileKernelINS2_10policy_hubIdy11max_functorIdEE10Policy1000EPdS9_iS6_ddN4cuda3std3__410__identityEEEvT0_T1_T2_T3_T4_T6_
.visible .entry _ZN3cub18CUB_300001_SM_10006detail6reduce28DeviceReduceSingleTileKernelINS2_10policy_hubIdy11max_functorIdEE10Policy1000EPdS9_iS6_ddN4cuda3std3__410__identityEEEvT0_T1_T2_T3_T4_T6_(
	.param .u64 .ptr .align 1 _ZN3cub18CUB_300001_SM_10006detail6reduce28DeviceReduceSingleTileKernelINS2_10policy_hubIdy11max_functorIdEE10Policy1000EPdS9_iS6_ddN4cuda3std3__410__identityEEEvT0_T1_T2_T3_T4_T6__param_0,
	.param .u64 .ptr .align 1 _ZN3cub18CUB_300001_SM_10006detail6reduce28DeviceReduceSingleTileKernelINS2_10policy_hubIdy11max_functorIdEE10Policy1000EPdS9_iS6_ddN4cuda3std3__410__identityEEEvT0_T1_T2_T3_T4_T6__param_1,
	.param .u32 _ZN3cub18CUB_300001_SM_10006detail6reduce28DeviceReduceSingleTileKernelINS2_10policy_hubIdy11max_functorIdEE10Policy1000EPdS9_iS6_ddN4cuda3std3__410__identityEEEvT0_T1_T2_T3_T4_T6__param_2,
	.param .align 1 .b8 _ZN3cub18CUB_300001_SM_10006detail6reduce28DeviceReduceSingleTileKernelINS2_10policy_hubIdy11max_functorIdEE10Policy1000EPdS9_iS6_ddN4cuda3std3__410__identityEEEvT0_T1_T2_T3_T4_T6__param_3[1],
	.param .f64 _ZN3cub18CUB_300001_SM_10006detail6reduce28DeviceReduceSingleTileKernelINS2_10policy_hubIdy11max_functorIdEE10Policy1000EPdS9_iS6_ddN4cuda3std3__410__identityEEEvT0_T1_T2_T3_T4_T6__param_4,
	.param .align 1 .b8 _ZN3cub18CUB_300001_SM_10006detail6reduce28DeviceReduceSingleTileKernelINS2_10policy_hubIdy11max_functorIdEE10Policy1000EPdS9_iS6_ddN4cuda3std3__410__identityEEEvT0_T1_T2_T3_T4_T6__param_5[1]
)
.maxntid 256
.minnctapersm 1
{
	.reg .pred 	%p<220>;
	.reg .b32 	%r<472>;
	.reg .b64 	%rd<206>;
	.reg .b64 	%fd<381>;
	// demoted variable
	.shared .align 8 .b8 _ZZN3cub18CUB_300001_SM_10006detail6reduce28DeviceReduceSingleTileKernelINS2_10policy_hubIdy11max_functorIdEE10Policy1000EPdS9_iS6_ddN4cuda3std3__410__identityEEEvT0_T1_T2_T3_T4_T6_E12temp_storage[80];
	ld.param.u64 	%rd15, [_ZN3cub18CUB_300001_SM_10006detail6reduce28DeviceReduceSingleTileKernelINS2_10policy_hubIdy11max_functorIdEE10Policy1000EPdS9_iS6_ddN4cuda3std3__410__identityEEEvT0_T1_T2_T3_T4_T6__param_0];
	ld.param.u64 	%rd16, [_ZN3cub18CUB_300001_SM_10006detail6reduce28DeviceReduceSingleTileKernelINS2_10policy_hubIdy11max_functorIdEE10Policy1000EPdS9_iS6_ddN4cuda3std3__410__identityEEEvT0_T1_T2_T3_T4_T6__param_1];
	ld.param.u32 	%r68, [_ZN3cub18CUB_300001_SM_10006detail6reduce28DeviceReduceSingleTileKernelINS2_10policy_hubIdy11max_functorIdEE10Policy1000EPdS9_iS6_ddN4cuda3std3__410__identityEEEvT0_T1_T2_T3_T4_T6__param_2];
	ld.param.f64 	%fd58, [_ZN3cub18CUB_300001_SM_10006detail6reduce28DeviceReduceSingleTileKernelINS2_10policy_hubIdy11max_functorIdEE10Policy1000EPdS9_iS6_ddN4cuda3std3__410__identityEEEvT0_T1_T2_T3_T4_T6__param_4];
	cvta.to.global.u64 	%rd1, %rd16;
	setp.ne.s32 	%p1, %r68, 0;
	@%p1 bra 	$L__BB26_3;
	mov.u32 	%r445, %tid.x;
	setp.ne.s32 	%p219, %r445, 0;
	@%p219 bra 	$L__BB26_74;
	st.global.f64 	[%rd1], %fd58;
	bra.uni 	$L__BB26_74;
$L__BB26_3:
	and.b64  	%rd17, %rd15, 31;
	setp.ne.s64 	%p2, %rd17, 0;
	@%p2 bra 	$L__BB26_38;
	setp.gt.s32 	%p110, %r68, 2047;
	@%p110 bra 	$L__BB26_22;
	mov.u32 	%r1, %tid.x;
	setp.ge.s32 	%p159, %r1, %r68;
	mov.f64 	%fd359, 0d0000000000000000;
	mov.u32 	%r449, %r1;
	@%p159 bra 	$L__BB26_7;
	mul.wide.u32 	%rd169, %r1, 8;
	add.s64 	%rd168, %rd15, %rd169;
	// begin inline asm
	ld.global.nc.u64 %rd167, [%rd168];
	// end inline asm
	mov.b64 	%fd359, %rd167;
	add.s32 	%r449, %r1, 256;
$L__BB26_7:
	setp.ge.s32 	%p160, %r449, %r68;
	@%p160 bra 	$L__BB26_13;
	not.b32 	%r321, %r449;
	add.s32 	%r4, %r68, %r321;
	and.b32  	%r322, %r4, 768;
	setp.eq.s32 	%p161, %r322, 768;
	@%p161 bra 	$L__BB26_11;
	mul.wide.u32 	%rd170, %r449, 8;
	add.s64 	%rd202, %rd15, %rd170;
	shr.u32 	%r323, %r4, 8;
	add.s32 	%r324, %r323, 1;
	and.b32  	%r325, %r324, 3;
	neg.s32 	%r447, %r325;
$L__BB26_10:
	.pragma "nounroll";
	// begin inline asm
	ld.global.nc.u64 %rd171, [%rd202];
	// end inline asm
	mov.b64 	%fd272, %rd171;
	setp.lt.f64 	%p162, %fd359, %fd272;
	selp.f64 	%fd359, %fd272, %fd359, %p162;
	add.s32 	%r449, %r449, 256;
	add.s64 	%rd202, %rd202, 2048;
	add.s32 	%r447, %r447, 1;
	setp.ne.s32 	%p163, %r447, 0;
	@%p163 bra 	$L__BB26_10;
$L__BB26_11:
	setp.lt.u32 	%p164, %r4, 768;
	@%p164 bra 	$L__BB26_13;
$L__BB26_12:
	mul.wide.s32 	%rd181, %r449, 8;
	add.s64 	%rd174, %rd15, %rd181;
	// begin inline asm
	ld.global.nc.u64 %rd173, [%rd174];
	// end inline asm
	mov.b64 	%fd273, %rd173;
	setp.lt.f64 	%p165, %fd359, %fd273;
	selp.f64 	%fd274, %fd273, %fd359, %p165;
	add.s64 	%rd176, %rd174, 2048;
	// begin inline asm
	ld.global.nc.u64 %rd175, [%rd176];
	// end inline asm
	mov.b64 	%fd275, %rd175;
	setp.lt.f64 	%p166, %fd274, %fd275;
	selp.f64 	%fd276, %fd275, %fd274, %p166;
	add.s64 	%rd178, %rd174, 4096;
	// begin inline asm
	ld.global.nc.u64 %rd177, [%rd178];
	// end inline asm
	mov.b64 	%fd277, %rd177;
	setp.lt.f64 	%p167, %fd276, %fd277;
	selp.f64 	%fd278, %fd277, %fd276, %p167;
	add.s64 	%rd180, %rd174, 6144;
	// begin inline asm
	ld.global.nc.u64 %rd179, [%rd180];
	// end inline asm
	mov.b64 	%fd279, %rd179;
	setp.lt.f64 	%p168, %fd278, %fd279;
	selp.f64 	%fd359, %fd279, %fd278, %p168;
	add.s32 	%r449, %r449, 1024;
	setp.lt.s32 	%p169, %r449, %r68;
	@%p169 bra 	$L__BB26_12;
$L__BB26_13:
	setp.lt.s32 	%p170, %r68, 256;
	@%p170 bra 	$L__BB26_18;
	// begin inline asm
	mov.u32 %r389, %laneid;
	// end inline asm
	mov.b64 	%rd192, %fd359;
	mov.b64 	{%r391, %r396}, %rd192;
	mov.b32 	%r397, 1;
	mov.b32 	%r438, 31;
	mov.b32 	%r439, -1;
	// begin inline asm
	shfl.sync.down.b32 %r390, %r391, %r397, %r438, %r439;
	// end inline asm
	// begin inline asm
	shfl.sync.down.b32 %r395, %r396, %r397, %r438, %r439;
	// end inline asm
	mov.b64 	%rd193, {%r390, %r395};
	mov.b64 	%fd327, %rd193;
	setp.gt.s32 	%p198, %r389, 30;
	setp.lt.f64 	%p199, %fd359, %fd327;
	selp.f64 	%fd328, %fd327, %fd359, %p199;
	selp.f64 	%fd329, %fd359, %fd328, %p198;
	mov.b64 	%rd194, %fd329;
	mov.b64 	{%r401, %r406}, %rd194;
	mov.b32 	%r407, 2;
	// begin inline asm
	shfl.sync.down.b32 %r400, %r401, %r407, %r438, %r439;
	// end inline asm
	// begin inline asm
	shfl.sync.down.b32 %r405, %r406, %r407, %r438, %r439;
	// end inline asm
	mov.b64 	%rd195, {%r400, %r405};
	mov.b64 	%fd330, %rd195;
	setp.gt.s32 	%p200, %r389, 29;
	setp.lt.f64 	%p201, %fd329, %fd330;
	selp.f64 	%fd331, %fd330, %fd329, %p201;
	selp.f64 	%fd332, %fd329, %fd331, %p200;
	mov.b64 	%rd196, %fd332;
	mov.b64 	{%r411, %r416}, %rd196;
	mov.b32 	%r417, 4;
	// begin inline asm
	shfl.sync.down.b32 %r410, %r411, %r417, %r438, %r439;
	// end inline asm
	// begin inline asm
	shfl.sync.down.b32 %r415, %r416, %r417, %r438, %r439;
	// end inline asm
	mov.b64 	%rd197, {%r410, %r415};
	mov.b64 	%fd333, %rd197;
	setp.gt.s32 	%p202, %r389, 27;
	setp.lt.f64 	%p203, %fd332, %fd333;
	selp.f64 	%fd334, %fd333, %fd332, %p203;
	selp.f64 	%fd335, %fd332, %fd334, %p202;
	mov.b64 	%rd198, %fd335;
	mov.b64 	{%r421, %r426}, %rd198;
	mov.b32 	%r427, 8;
	// begin inline asm
	shfl.sync.down.b32 %r420, %r421, %r427, %r438, %r439;
	// end inline asm
	// begin inline asm
	shfl.sync.down.b32 %r425, %r426, %r427, %r438, %r439;
	// end inline asm
	mov.b64 	%rd199, {%r420, %r425};
	mov.b64 	%fd336, %rd199;
	setp.gt.s32 	%p204, %r389, 23;
	setp.lt.f64 	%p205, %fd335, %fd336;
	selp.f64 	%fd337, %fd336, %fd335, %p205;
	selp.f64 	%fd338, %fd335, %fd337, %p204;
	mov.b64 	%rd200, %fd338;
	mov.b64 	{%r431, %r436}, %rd200;
	mov.b32 	%r437, 16;
	// begin inline asm
	shfl.sync.down.b32 %r430, %r431, %r437, %r438, %r439;
	// end inline asm
	// begin inline asm
	shfl.sync.down.b32 %r435, %r436, %r437, %r438, %r439;
	// end inline asm
	mov.b64 	%rd201, {%r430, %r435};
	mov.b64 	%fd339, %rd201;
	setp.gt.s32 	%p206, %r389, 15;
	setp.lt.f64 	%p207, %fd338, %fd339;
	selp.f64 	%fd10, %fd339, %fd338, %p207;
	selp.f64 	%fd380, %fd338, %fd10, %p206;
	setp.ne.s32 	%p208, %r389, 0;
	@%p208 bra 	$L__BB26_16;
	shr.u32 	%r440, %r1, 2;
	and.b32  	%r441, %r440, 248;
	mov.u32 	%r442, _ZZN3cub18CUB_300001_SM_10006detail6reduce28DeviceReduceSingleTileKernelINS2_10policy_hubIdy11max_functorIdEE10Policy1000EPdS9_iS6_ddN4cuda3std3__410__identityEEEvT0_T1_T2_T3_T4_T6_E12temp_storage;
	add.s32 	%r443, %r442, %r441;
	st.shared.f64 	[%r443+8], %fd10;
$L__BB26_16:
	bar.sync 	0;
	setp.ne.s32 	%p209, %r1, 0;
	@%p209 bra 	$L__BB26_72;
	ld.shared.f64 	%fd340, [_ZZN3cub18CUB_300001_SM_10006detail6reduce28DeviceReduceSingleTileKernelINS2_10policy_hubIdy11max_functorIdEE10Policy1000EPdS9_iS6_ddN4cuda3std3__410__identityEEEvT0_T1_T2_T3_T4_T6_E12temp_storage+16];
	setp.lt.f64 	%p210, %fd380, %fd340;
	selp.f64 	%fd341, %fd340, %fd380, %p210;
	ld.shared.f64 	%fd342, [_ZZN3cub18CUB_300001_SM_10006detail6reduce28DeviceReduceSingleTileKernelINS2_10policy_hubIdy11max_functorIdEE10Policy1000EPdS9_iS6_ddN4cuda3std3__410__identityEEEvT0_T1_T2_T3_T4_T6_E12temp_storage+24];
	setp.lt.f64 	%p211, %fd341, %fd342;
	selp.f64 	%fd343, %fd342, %fd341, %p211;
	ld.shared.f64 	%fd344, [_ZZN3cub18CUB_300001_SM_10006detail6reduce28DeviceReduceSingleTileKernelINS2_10policy_hubIdy11max_functorIdEE10Policy1000EPdS9_iS6_ddN4cuda3std3__410__identityEEEvT0_T1_T2_T3_T4_T6_E12temp_storage+32];
	setp.lt.f64 	%p212, %fd343, %fd344;
	selp.f64 	%fd345, %fd344, %fd343, %p212;
	ld.shared.f64 	%fd346, [_ZZN3cub18CUB_300001_SM_10006detail6reduce28DeviceReduceSingleTileKernelINS2_10policy_hubIdy11max_functorIdEE10Policy1000EPdS9_iS6_ddN4cuda3std3__410__identityEEEvT0_T1_T2_T3_T4_T6_E12temp_storage+40];
	setp.lt.f64 	%p213, %fd345, %fd346;
	selp.f64 	%fd347, %fd346, %fd345, %p213;
	ld.shared.f64 	%fd348, [_ZZN3cub18CUB_300001_SM_10006detail6reduce28DeviceReduceSingleTileKernelINS2_10policy_hubIdy11max_functorIdEE10Policy1000EPdS9_iS6_ddN4cuda3std3__410__identityEEEvT0_T1_T2_T3_T4_T6_E12temp_storage+48];
	setp.lt.f64 	%p214, %fd347, %fd348;
	selp.f64 	%fd349, %fd348, %fd347, %p214;
	ld.shared.f64 	%fd350, [_ZZN3cub18CUB_300001_SM_10006detail6reduce28DeviceReduceSingleTileKernelINS2_10policy_hubIdy11max_functorIdEE10Policy1000EPdS9_iS6_ddN4cuda3std3__410__identityEEEvT0_T1_T2_T3_T4_T6_E12temp_storage+56];
	setp.lt.f64 	%p215, %fd349, %fd350;
	selp.f64 	%fd351, %fd350, %fd349, %p215;
	ld.shared.f64 	%fd352, [_ZZN3cub18CUB_300001_SM_10006detail6reduce28DeviceReduceSingleTileKernelINS2_10policy_hubIdy11max_functorIdEE10Policy1000EPdS9_iS6_ddN4cuda3std3__410__identityEEEvT0_T1_T2_T3_T4_T6_E12temp_storage+64];
	setp.lt.f64 	%p216, %fd351, %fd352;
	selp.f64 	%fd380, %fd352, %fd351, %p216;
	bra.uni 	$L__BB26_72;
$L__BB26_18:
	// begin inline asm
	mov.u32 %r326, %laneid;
	// end inline asm
	and.b32  	%r377, %r1, 992;
	add.s32 	%r378, %r377, 32;
	setp.gt.s32 	%p171, %r378, %r68;
	not.b32 	%r379, %r377;
	add.s32 	%r380, %r68, %r379;
	selp.b32 	%r375, %r380, 31, %p171;
	mov.b64 	%rd182, %fd359;
	mov.b64 	{%r328, %r333}, %rd182;
	mov.b32 	%r334, 1;
	mov.b32 	%r376, -1;
	// begin inline asm
	shfl.sync.down.b32 %r327, %r328, %r334, %r375, %r376;
	// end inline asm
	// begin inline asm
	shfl.sync.down.b32 %r332, %r333, %r334, %r375, %r376;
	// end inline asm
	mov.b64 	%rd183, {%r327, %r332};
	mov.b64 	%fd280, %rd183;
	setp.lt.s32 	%p172, %r326, %r375;
	setp.lt.f64 	%p173, %fd359, %fd280;
	selp.f64 	%fd281, %fd280, %fd359, %p173;
	selp.f64 	%fd282, %fd281, %fd359, %p172;
	mov.b64 	%rd184, %fd282;
	mov.b64 	{%r338, %r343}, %rd184;
	mov.b32 	%r344, 2;
	// begin inline asm
	shfl.sync.down.b32 %r337, %r338, %r344, %r375, %r376;
	// end inline asm
	// begin inline asm
	shfl.sync.down.b32 %r342, %r343, %r344, %r375, %r376;
	// end inline asm
	mov.b64 	%rd185, {%r337, %r342};
	mov.b64 	%fd283, %rd185;
	add.s32 	%r381, %r326, 2;
	setp.gt.s32 	%p174, %r381, %r375;
	setp.lt.f64 	%p175, %fd282, %fd283;
	selp.f64 	%fd284, %fd283, %fd282, %p175;
	selp.f64 	%fd285, %fd282, %fd284, %p174;
	mov.b64 	%rd186, %fd285;
	mov.b64 	{%r348, %r353}, %rd186;
	mov.b32 	%r354, 4;
	// begin inline asm
	shfl.sync.down.b32 %r347, %r348, %r354, %r375, %r376;
	// end inline asm
	// begin inline asm
	shfl.sync.down.b32 %r352, %r353, %r354, %r375, %r376;
	// end inline asm
	mov.b64 	%rd187, {%r347, %r352};
	mov.b64 	%fd286, %rd187;
	add.s32 	%r382, %r326, 4;
	setp.gt.s32 	%p176, %r382, %r375;
	setp.lt.f64 	%p177, %fd285, %fd286;
	selp.f64 	%fd287, %fd286, %fd285, %p177;
	selp.f64 	%fd288, %fd285, %fd287, %p176;
	mov.b64 	%rd188, %fd288;
	mov.b64 	{%r358, %r363}, %rd188;
	mov.b32 	%r364, 8;
	// begin inline asm
	shfl.sync.down.b32 %r357, %r358, %r364, %r375, %r376;
	// end inline asm
	// begin inline asm
	shfl.sync.down.b32 %r362, %r363, %r364, %r375, %r376;
	// end inline asm
	mov.b64 	%rd189, {%r357, %r362};
	mov.b64 	%fd289, %rd189;
	add.s32 	%r383, %r326, 8;
	setp.gt.s32 	%p178, %r383, %r375;
	setp.lt.f64 	%p179, %fd288, %fd289;
	selp.f64 	%fd290, %fd289, %fd288, %p179;
	selp.f64 	%fd291, %fd288, %fd290, %p178;
	mov.b64 	%rd190, %fd291;
	mov.b64 	{%r368, %r373}, %rd190;
	mov.b32 	%r374, 16;
	// begin inline asm
	shfl.sync.down.b32 %r367, %r368, %r374, %r375, %r376;
	// end inline asm
	// begin inline asm
	shfl.sync.down.b32 %r372, %r373, %r374, %r375, %r376;
	// end inline asm
	mov.b64 	%rd191, {%r367, %r372};
	mov.b64 	%fd292, %rd191;
	add.s32 	%r384, %r326, 16;
	setp.gt.s32 	%p180, %r384, %r375;
	setp.lt.f64 	%p181, %fd291, %fd292;
	selp.f64 	%fd293, %fd292, %fd291, %p181;
	selp.f64 	%fd380, %fd291, %fd293, %p180;
	setp.ne.s32 	%p182, %r326, 0;
	@%p182 bra 	$L__BB26_20;
	shr.u32 	%r385, %r1, 2;
	and.b32  	%r386, %r385, 248;
	mov.u32 	%r387, _ZZN3cub18CUB_300001_SM_10006detail6reduce28DeviceReduceSingleTileKernelINS2_10policy_hubIdy11max_functorIdEE10Policy1000EPdS9_iS6_ddN4cuda3std3__410__identityEEEvT0_T1_T2_T3_T4_T6_E12temp_storage;
	add.s32 	%r388, %r387, %r386;
	st.shared.f64 	[%r388+8], %fd380;
$L__BB26_20:
	bar.sync 	0;
	setp.ne.s32 	%p183, %r1, 0;
	@%p183 bra 	$L__BB26_72;
	setp.gt.s32 	%p184, %r68, 32;
	ld.shared.f64 	%fd294, [_ZZN3cub18CUB_300001_SM_10006detail6reduce28DeviceReduceSingleTileKernelINS2_10policy_hubIdy11max_functorIdEE10Policy1000EPdS9_iS6_ddN4cuda3std3__410__identityEEEvT0_T1_T2_T3_T4_T6_E12temp_storage+16];
	setp.lt.f64 	%p185, %fd380, %fd294;
	selp.f64 	%fd296, %fd294, %fd380, %p185;
	selp.f64 	%fd297, %fd296, %fd380, %p184;
	setp.gt.s32 	%p186, %r68, 64;
	ld.shared.f64 	%fd299, [_ZZN3cub18CUB_300001_SM_10006detail6reduce28DeviceReduceSingleTileKernelINS2_10policy_hubIdy11max_functorIdEE10Policy1000EPdS9_iS6_ddN4cuda3std3__410__identityEEEvT0_T1_T2_T3_T4_T6_E12temp_storage+24];
	setp.lt.f64 	%p187, %fd297, %fd299;
	selp.f64 	%fd301, %fd299, %fd297, %p187;
	selp.f64 	%fd302, %fd301, %fd297, %p186;
	setp.gt.s32 	%p188, %r68, 96;
	ld.shared.f64 	%fd304, [_ZZN3cub18CUB_300001_SM_10006detail6reduce28DeviceReduceSingleTileKernelINS2_10policy_hubIdy11max_functorIdEE10Policy1000EPdS9_iS6_ddN4cuda3std3__410__identityEEEvT0_T1_T2_T3_T4_T6_E12temp_storage+32];
	setp.lt.f64 	%p189, %fd302, %fd304;
	selp.f64 	%fd306, %fd304, %fd302, %p189;
	selp.f64 	%fd307, %fd306, %fd302, %p188;
	setp.gt.s32 	%p190, %r68, 128;
	ld.shared.f64 	%fd309, [_ZZN3cub18CUB_300001_SM_10006detail6reduce28DeviceReduceSingleTileKernelINS2_10policy_hubIdy11max_functorIdEE10Policy1000EPdS9_iS6_ddN4cuda3std3__410__identityEEEvT0_T1_T2_T3_T4_T6_E12temp_storage+40];
	setp.lt.f64 	%p191, %fd307, %fd309;
	selp.f64 	%fd311, %fd309, %fd307, %p191;
	selp.f64 	%fd312, %fd311, %fd307, %p190;
	setp.gt.s32 	%p192, %r68, 160;
	ld.shared.f64 	%fd314, [_ZZN3cub18CUB_300001_SM_10006detail6reduce28DeviceReduceSingleTileKernelINS2_10policy_hubIdy11max_functorIdEE10Policy1000EPdS9_iS6_ddN4cuda3std3__410__identityEEEvT0_T1_T2_T3_T4_T6_E12temp_storage+48];
	setp.lt.f64 	%p193, %fd312, %fd314;
	selp.f64 	%fd316, %fd314, %fd312, %p193;
	selp.f64 	%fd317, %fd316, %fd312, %p192;
	setp.gt.s32 	%p194, %r68, 192;
	ld.shared.f64 	%fd319, [_ZZN3cub18CUB_300001_SM_10006detail6reduce28DeviceReduceSingleTileKernelINS2_10policy_hubIdy11max_functorIdEE10Policy1000EPdS9_iS6_ddN4cuda3std3__410__identityEEEvT0_T1_T2_T3_T4_T6_E12temp_storage+56];
	setp.lt.f64 	%p195, %fd317, %fd319;
	selp.f64 	%fd321, %fd319, %fd317, %p195;
	selp.f64 	%fd322, %fd321, %fd317, %p194;
	setp.gt.s32 	%p196, %r68, 224;
	ld.shared.f64 	%fd324, [_ZZN3cub18CUB_300001_SM_10006detail6reduce28DeviceReduceSingleTileKernelINS2_10policy_hubIdy11max_functorIdEE10Policy1000EPdS9_iS6_ddN4cuda3std3__410__identityEEEvT0_T1_T2_T3_T4_T6_E12temp_storage+64];
	setp.lt.f64 	%p197, %fd322, %fd324;
	selp.f64 	%fd326, %fd324, %fd322, %p197;
	selp.f64 	%fd380, %fd326, %fd322, %p196;
	bra.uni 	$L__BB26_72;
$L__BB26_22:
	mov.u32 	%r13, %tid.x;
	shl.b32 	%r14, %r13, 2;
	mul.wide.u32 	%rd126, %r14, 8;
	add.s64 	%rd116, %rd15, %rd126;
	// begin inline asm
	ld.global.nc.v2.u64 {%rd114, %rd115}, [%rd116];
	// end inline asm
	add.s64 	%rd119, %rd116, 16;
	// begin inline asm
	ld.global.nc.v2.u64 {%rd117, %rd118}, [%rd119];
	// end inline asm
	mov.b64 	%fd206, %rd114;
	mov.b64 	%fd207, %rd115;
	mov.b64 	%fd208, %rd117;
	mov.b64 	%fd209, %rd118;
	add.s64 	%rd122, %rd116, 8192;
	// begin inline asm
	ld.global.nc.v2.u64 {%rd120, %rd121}, [%rd122];
	// end inline asm
	add.s64 	%rd125, %rd116, 8208;
	// begin inline asm
	ld.global.nc.v2.u64 {%rd123, %rd124}, [%rd125];
	// end inline asm
	mov.b64 	%fd210, %rd120;
	mov.b64 	%fd211, %rd121;
	mov.b64 	%fd212, %rd123;
	mov.b64 	%fd213, %rd124;
	setp.lt.f64 	%p111, %fd206, %fd207;
	selp.f64 	%fd214, %fd207, %fd206, %p111;
	setp.lt.f64 	%p112, %fd214, %fd208;
	selp.f64 	%fd215, %fd208, %fd214, %p112;
	setp.lt.f64 	%p113, %fd215, %fd209;
	selp.f64 	%fd216, %fd209, %fd215, %p113;
	setp.lt.f64 	%p114, %fd216, %fd210;
	selp.f64 	%fd217, %fd210, %fd216, %p114;
	setp.lt.f64 	%p115, %fd217, %fd211;
	selp.f64 	%fd218, %fd211, %fd217, %p115;
	setp.lt.f64 	%p116, %fd218, %fd212;
	selp.f64 	%fd219, %fd212, %fd218, %p116;
	setp.lt.f64 	%p117, %fd219, %fd213;
	selp.f64 	%fd366, %fd213, %fd219, %p117;
	setp.lt.u32 	%p118, %r68, 4096;
	mov.b32 	%r452, 2048;
	@%p118 bra 	$L__BB26_26;
	add.s32 	%r15, %r68, -2048;
	mov.b32 	%r452, 2048;
$L__BB26_24:
	add.s32 	%r258, %r452, %r14;
	mul.wide.u32 	%rd139, %r258, 8;
	add.s64 	%rd129, %rd15, %rd139;
	// begin inline asm
	ld.global.nc.v2.u64 {%rd127, %rd128}, [%rd129];
	// end inline asm
	add.s64 	%rd132, %rd129, 16;
	// begin inline asm
	ld.global.nc.v2.u64 {%rd130, %rd131}, [%rd132];
	// end inline asm
	mov.b64 	%fd220, %rd127;
	mov.b64 	%fd221, %rd128;
	mov.b64 	%fd222, %rd130;
	mov.b64 	%fd223, %rd131;
	add.s64 	%rd135, %rd129, 8192;
	// begin inline asm
	ld.global.nc.v2.u64 {%rd133, %rd134}, [%rd135];
	// end inline asm
	add.s64 	%rd138, %rd129, 8208;
	// begin inline asm
	ld.global.nc.v2.u64 {%rd136, %rd137}, [%rd138];
	// end inline asm
	mov.b64 	%fd224, %rd133;
	mov.b64 	%fd225, %rd134;
	mov.b64 	%fd226, %rd136;
	mov.b64 	%fd227, %rd137;
	setp.lt.f64 	%p119, %fd366, %fd220;
	selp.f64 	%fd228, %fd220, %fd366, %p119;
	setp.lt.f64 	%p120, %fd228, %fd221;
	selp.f64 	%fd229, %fd221, %fd228, %p120;
	setp.lt.f64 	%p121, %fd229, %fd222;
	selp.f64 	%fd230, %fd222, %fd229, %p121;
	setp.lt.f64 	%p122, %fd230, %fd223;
	selp.f64 	%fd231, %fd223, %fd230, %p122;
	setp.lt.f64 	%p123, %fd231, %fd224;
	selp.f64 	%fd232, %fd224, %fd231, %p123;
	setp.lt.f64 	%p124, %fd232, %fd225;
	selp.f64 	%fd233, %fd225, %fd232, %p124;
	setp.lt.f64 	%p125, %fd233, %fd226;
	selp.f64 	%fd234, %fd226, %fd233, %p125;
	setp.lt.f64 	%p126, %fd234, %fd227;
	selp.f64 	%fd366, %fd227, %fd234, %p126;
	sub.s32 	%r259, %r68, %r452;
	setp.lt.s32 	%p127, %r259, 2048;
	@%p127 bra 	$L__BB26_34;
	add.s32 	%r452, %r452, 2048;
	setp.le.s32 	%p128, %r452, %r15;
	@%p128 bra 	$L__BB26_24;
$L__BB26_26:
	setp.le.s32 	%p129, %r68, %r452;
	@%p129 bra 	$L__BB26_34;
	sub.s32 	%r19, %r68, %r452;
	setp.ge.s32 	%p130, %r13, %r19;
	@%p130 bra 	$L__BB26_34;
	not.b32 	%r260, %r13;
	add.s32 	%r261, %r68, %r260;
	sub.s32 	%r20, %r261, %r452;
	and.b32  	%r262, %r20, 768;
	setp.eq.s32 	%p131, %r262, 768;
	mov.u32 	%r456, %r13;
	@%p131 bra 	$L__BB26_31;
	add.s32 	%r454, %r13, %r452;
	shr.u32 	%r263, %r20, 8;
	add.s32 	%r264, %r263, 1;
	and.b32  	%r265, %r264, 3;
	neg.s32 	%r453, %r265;
	mov.u32 	%r456, %r13;
$L__BB26_30:
	.pragma "nounroll";
	mul.wide.u32 	%rd142, %r454, 8;
	add.s64 	%rd141, %rd15, %rd142;
	// begin inline asm
	ld.global.nc.u64 %rd140, [%rd141];
	// end inline asm
	mov.b64 	%fd236, %rd140;
	setp.lt.f64 	%p132, %fd366, %fd236;
	selp.f64 	%fd366, %fd236, %fd366, %p132;
	add.s32 	%r456, %r456, 256;
	add.s32 	%r454, %r454, 256;
	add.s32 	%r453, %r453, 1;
	setp.ne.s32 	%p133, %r453, 0;
	@%p133 bra 	$L__BB26_30;
$L__BB26_31:
	setp.lt.u32 	%p134, %r20, 768;
	@%p134 bra 	$L__BB26_34;
	cvt.u64.u32 	%rd143, %r456;
	cvt.u64.u32 	%rd144, %r452;
	add.s64 	%rd145, %rd143, %rd144;
	shl.b64 	%rd146, %rd145, 3;
	add.s64 	%rd147, %rd146, %rd15;
	add.s64 	%rd203, %rd147, 4096;
	add.s32 	%r457, %r456, %r452;
$L__BB26_33:
	mul.wide.u32 	%rd156, %r457, 8;
	add.s64 	%rd149, %rd15, %rd156;
	// begin inline asm
	ld.global.nc.u64 %rd148, [%rd149];
	// end inline asm
	mov.b64 	%fd237, %rd148;
	setp.lt.f64 	%p135, %fd366, %fd237;
	selp.f64 	%fd238, %fd237, %fd366, %p135;
	add.s64 	%rd151, %rd203, -2048;
	// begin inline asm
	ld.global.nc.u64 %rd150, [%rd151];
	// end inline asm
	mov.b64 	%fd239, %rd150;
	setp.lt.f64 	%p136, %fd238, %fd239;
	selp.f64 	%fd240, %fd239, %fd238, %p136;
	// begin inline asm
	ld.global.nc.u64 %rd152, [%rd203];
	// end inline asm
	mov.b64 	%fd241, %rd152;
	setp.lt.f64 	%p137, %fd240, %fd241;
	selp.f64 	%fd242, %fd241, %fd240, %p137;
	add.s64 	%rd155, %rd203, 2048;
	// begin inline asm
	ld.global.nc.u64 %rd154, [%rd155];
	// end inline asm
	mov.b64 	%fd243, %rd154;
	setp.lt.f64 	%p138, %fd242, %fd243;
	selp.f64 	%fd366, %fd243, %fd242, %p138;
	add.s32 	%r456, %r456, 1024;
	add.s64 	%rd203, %rd203, 8192;
	add.s32 	%r457, %r457, 1024;
	setp.lt.s32 	%p139, %r456, %r19;
	@%p139 bra 	$L__BB26_33;
$L__BB26_34:
	// begin inline asm
	mov.u32 %r266, %laneid;
	// end inline asm
	mov.b64 	%rd157, %fd366;
	mov.b64 	{%r268, %r273}, %rd157;
	mov.b32 	%r274, 1;
	mov.b32 	%r315, 31;
	mov.b32 	%r316, -1;
	// begin inline asm
	shfl.sync.down.b32 %r267, %r268, %r274, %r315, %r316;
	// end inline asm
	// begin inline asm
	shfl.sync.down.b32 %r272, %r273, %r274, %r315, %r316;
	// end inline asm
	mov.b64 	%rd158, {%r267, %r272};
	mov.b64 	%fd244, %rd158;
	setp.gt.s32 	%p140, %r266, 30;
	setp.lt.f64 	%p141, %fd366, %fd244;
	selp.f64 	%fd245, %fd244, %fd366, %p141;
	selp.f64 	%fd246, %fd366, %fd245, %p140;
	mov.b64 	%rd159, %fd246;
	mov.b64 	{%r278, %r283}, %rd159;
	mov.b32 	%r284, 2;
	// begin inline asm
	shfl.sync.down.b32 %r277, %r278, %r284, %r315, %r316;
	// end inline asm
	// begin inline asm
	shfl.sync.down.b32 %r282, %r283, %r284, %r315, %r316;
	// end inline asm
	mov.b64 	%rd160, {%r277, %r282};
	mov.b64 	%fd247, %rd160;
	setp.gt.s32 	%p142, %r266, 29;
	setp.lt.f64 	%p143, %fd246, %fd247;
	selp.f64 	%fd248, %fd247, %fd246, %p143;
	selp.f64 	%fd249, %fd246, %fd248, %p142;
	mov.b64 	%rd161, %fd249;
	mov.b64 	{%r288, %r293}, %rd161;
	mov.b32 	%r294, 4;
	// begin inline asm
	shfl.sync.down.b32 %r287, %r288, %r294, %r315, %r316;
	// end inline asm
	// begin inline asm
	shfl.sync.down.b32 %r292, %r293, %r294, %r315, %r316;
	// end inline asm
	mov.b64 	%rd162, {%r287, %r292};
	mov.b64 	%fd250, %rd162;
	setp.gt.s32 	%p144, %r266, 27;
	setp.lt.f64 	%p145, %fd249, %fd250;
	selp.f64 	%fd251, %fd250, %fd249, %p145;
	selp.f64 	%fd252, %fd249, %fd251, %p144;
	mov.b64 	%rd163, %fd252;
	mov.b64 	{%r298, %r303}, %rd163;
	mov.b32 	%r304, 8;
	// begin inline asm
	shfl.sync.down.b32 %r297, %r298, %r304, %r315, %r316;
	// end inline asm
	// begin inline asm
	shfl.sync.down.b32 %r302, %r303, %r304, %r315, %r316;
	// end inline asm
	mov.b64 	%rd164, {%r297, %r302};
	mov.b64 	%fd253, %rd164;
	setp.gt.s32 	%p146, %r266, 23;
	setp.lt.f64 	%p147, %fd252, %fd253;
	selp.f64 	%fd254, %fd253, %fd252, %p147;
	selp.f64 	%fd255, %fd252, %fd254, %p146;
	mov.b64 	%rd165, %fd255;
	mov.b64 	{%r308, %r313}, %rd165;
	mov.b32 	%r314, 16;
	// begin inline asm
	shfl.sync.down.b32 %r307, %r308, %r314, %r315, %r316;
	// end inline asm
	// begin inline asm
	shfl.sync.down.b32 %r312, %r313, %r314, %r315, %r316;
	// end inline asm
	mov.b64 	%rd166, {%r307, %r312};
	mov.b64 	%fd256, %rd166;
	setp.gt.s32 	%p148, %r266, 15;
	setp.lt.f64 	%p149, %fd255, %fd256;
	selp.f64 	%fd26, %fd256, %fd255, %p149;
	selp.f64 	%fd380, %fd255, %fd26, %p148;
	setp.ne.s32 	%p150, %r266, 0;
	@%p150 bra 	$L__BB26_36;
	shr.u32 	%r317, %r13, 2;
	and.b32  	%r318, %r317, 248;
	mov.u32 	%r319, _ZZN3cub18CUB_300001_SM_10006detail6reduce28DeviceReduceSingleTileKernelINS2_10policy_hubIdy11max_functorIdEE10Policy1000EPdS9_iS6_ddN4cuda3std3__410__identityEEEvT0_T1_T2_T3_T4_T6_E12temp_storage;
	add.s32 	%r320, %r319, %r318;
	st.shared.f64 	[%r320+8], %fd26;
$L__BB26_36:
	bar.sync 	0;
	setp.ne.s32 	%p151, %r13, 0;
	@%p151 bra 	$L__BB26_72;
	ld.shared.f64 	%fd257, [_ZZN3cub18CUB_300001_SM_10006detail6reduce28DeviceReduceSingleTileKernelINS2_10policy_hubIdy11max_functorIdEE10Policy1000EPdS9_iS6_ddN4cuda3std3__410__identityEEEvT0_T1_T2_T3_T4_T6_E12temp_storage+16];
	setp.lt.f64 	%p152, %fd380, %fd257;
	selp.f64 	%fd258, %fd257, %fd380, %p152;
	ld.shared.f64 	%fd259, [_ZZN3cub18CUB_300001_SM_10006detail6reduce28DeviceReduceSingleTileKernelINS2_10policy_hubIdy11max_functorIdEE10Policy1000EPdS9_iS6_ddN4cuda3std3__410__identityEEEvT0_T1_T2_T3_T4_T6_E12temp_storage+24];
	setp.lt.f64 	%p153, %fd258, %fd259;
	selp.f64 	%fd260, %fd259, %fd258, %p153;
	ld.shared.f64 	%fd261, [_ZZN3cub18CUB_300001_SM_10006detail6reduce28DeviceReduceSingleTileKernelINS2_10policy_hubIdy11max_functorIdEE10Policy1000EPdS9_iS6_ddN4cuda3std3__410__identityEEEvT0_T1_T2_T3_T4_T6_E12temp_storage+32];
	setp.lt.f64 	%p154, %fd260, %fd261;
	selp.f64 	%fd262, %fd261, %fd260, %p154;
	ld.shared.f64 	%fd263, [_ZZN3cub18CUB_300001_SM_10006detail6reduce28DeviceReduceSingleTileKernelINS2_10policy_hubIdy11max_functorIdEE10Policy1000EPdS9_iS6_ddN4cuda3std3__410__identityEEEvT0_T1_T2_T3_T4_T6_E12temp_storage+40];
	setp.lt.f64 	%p155, %fd262, %fd263;
	selp.f64 	%fd264, %fd263, %fd262, %p155;
	ld.shared.f64 	%fd265, [_ZZN3cub18CUB_300001_SM_10006detail6reduce28DeviceReduceSingleTileKernelINS2_10policy_hubIdy11max_functorIdEE10Policy1000EPdS9_iS6_ddN4cuda3std3__410__identityEEEvT0_T1_T2_T3_T4_T6_E12temp_storage+48];
	setp.lt.f64 	%p156, %fd264, %fd265;
	selp.f64 	%fd266, %fd265, %fd264, %p156;
	ld.shared.f64 	%fd267, [_ZZN3cub18CUB_300001_SM_10006detail6reduce28DeviceReduceSingleTileKernelINS2_10policy_hubIdy11max_functorIdEE10Policy1000EPdS9_iS6_ddN4cuda3std3__410__identityEEEvT0_T1_T2_T3_T4_T6_E12temp_storage+56];
	setp.lt.f64 	%p157, %fd266, %fd267;
	selp.f64 	%fd268, %fd267, %fd266, %p157;
	ld.shared.f64 	%fd269, [_ZZN3cub18CUB_300001_SM_10006detail6reduce28DeviceReduceSingleTileKernelINS2_10policy_hubIdy11max_functorIdEE10Policy1000EPdS9_iS6_ddN4cuda3std3__410__identityEEEvT0_T1_T2_T3_T4_T6_E12temp_storage+64];
	setp.lt.f64 	%p158, %fd268, %fd269;
	selp.f64 	%fd380, %fd269, %fd268, %p158;
	bra.uni 	$L__BB26_72;
$L__BB26_38:
	setp.gt.s32 	%p3, %r68, 2047;
	@%p3 bra 	$L__BB26_56;
	mov.u32 	%r35, %tid.x;
	setp.ge.s32 	%p52, %r35, %r68;
	mov.f64 	%fd372, 0d0000000000000000;
	mov.u32 	%r462, %r35;
	@%p52 bra 	$L__BB26_41;
	mul.wide.u32 	%rd81, %r35, 8;
	add.s64 	%rd80, %rd15, %rd81;
	// begin inline asm
	ld.global.nc.u64 %rd79, [%rd80];
	// end inline asm
	mov.b64 	%fd372, %rd79;
	add.s32 	%r462, %r35, 256;
$L__BB26_41:
	setp.ge.s32 	%p53, %r462, %r68;
	@%p53 bra 	$L__BB26_47;
	not.b32 	%r133, %r462;
	add.s32 	%r38, %r68, %r133;
	and.b32  	%r134, %r38, 768;
	setp.eq.s32 	%p54, %r134, 768;
	@%p54 bra 	$L__BB26_45;
	mul.wide.u32 	%rd82, %r462, 8;
	add.s64 	%rd204, %rd15, %rd82;
	shr.u32 	%r135, %r38, 8;
	add.s32 	%r136, %r135, 1;
	and.b32  	%r137, %r136, 3;
	neg.s32 	%r460, %r137;
$L__BB26_44:
	.pragma "nounroll";
	// begin inline asm
	ld.global.nc.u64 %rd83, [%rd204];
	// end inline asm
	mov.b64 	%fd125, %rd83;
	setp.lt.f64 	%p55, %fd372, %fd125;
	selp.f64 	%fd372, %fd125, %fd372, %p55;
	add.s32 	%r462, %r462, 256;
	add.s64 	%rd204, %rd204, 2048;
	add.s32 	%r460, %r460, 1;
	setp.ne.s32 	%p56, %r460, 0;
	@%p56 bra 	$L__BB26_44;
$L__BB26_45:
	setp.lt.u32 	%p57, %r38, 768;
	@%p57 bra 	$L__BB26_47;
$L__BB26_46:
	mul.wide.s32 	%rd93, %r462, 8;
	add.s64 	%rd86, %rd15, %rd93;
	// begin inline asm
	ld.global.nc.u64 %rd85, [%rd86];
	// end inline asm
	mov.b64 	%fd126, %rd85;
	setp.lt.f64 	%p58, %fd372, %fd126;
	selp.f64 	%fd127, %fd126, %fd372, %p58;
	add.s64 	%rd88, %rd86, 2048;
	// begin inline asm
	ld.global.nc.u64 %rd87, [%rd88];
	// end inline asm
	mov.b64 	%fd128, %rd87;
	setp.lt.f64 	%p59, %fd127, %fd128;
	selp.f64 	%fd129, %fd128, %fd127, %p59;
	add.s64 	%rd90, %rd86, 4096;
	// begin inline asm
	ld.global.nc.u64 %rd89, [%rd90];
	// end inline asm
	mov.b64 	%fd130, %rd89;
	setp.lt.f64 	%p60, %fd129, %fd130;
	selp.f64 	%fd131, %fd130, %fd129, %p60;
	add.s64 	%rd92, %rd86, 6144;
	// begin inline asm
	ld.global.nc.u64 %rd91, [%rd92];
	// end inline asm
	mov.b64 	%fd132, %rd91;
	setp.lt.f64 	%p61, %fd131, %fd132;
	selp.f64 	%fd372, %fd132, %fd131, %p61;
	add.s32 	%r462, %r462, 1024;
	setp.lt.s32 	%p62, %r462, %r68;
	@%p62 bra 	$L__BB26_46;
$L__BB26_47:
	setp.lt.s32 	%p63, %r68, 256;
	@%p63 bra 	$L__BB26_52;
	// begin inline asm
	mov.u32 %r201, %laneid;
	// end inline asm
	mov.b64 	%rd104, %fd372;
	mov.b64 	{%r203, %r208}, %rd104;
	mov.b32 	%r209, 1;
	mov.b32 	%r250, 31;
	mov.b32 	%r251, -1;
	// begin inline asm
	shfl.sync.down.b32 %r202, %r203, %r209, %r250, %r251;
	// end inline asm
	// begin inline asm
	shfl.sync.down.b32 %r207, %r208, %r209, %r250, %r251;
	// end inline asm
	mov.b64 	%rd105, {%r202, %r207};
	mov.b64 	%fd180, %rd105;
	setp.gt.s32 	%p91, %r201, 30;
	setp.lt.f64 	%p92, %fd372, %fd180;
	selp.f64 	%fd181, %fd180, %fd372, %p92;
	selp.f64 	%fd182, %fd372, %fd181, %p91;
	mov.b64 	%rd106, %fd182;
	mov.b64 	{%r213, %r218}, %rd106;
	mov.b32 	%r219, 2;
	// begin inline asm
	shfl.sync.down.b32 %r212, %r213, %r219, %r250, %r251;
	// end inline asm
	// begin inline asm
	shfl.sync.down.b32 %r217, %r218, %r219, %r250, %r251;
	// end inline asm
	mov.b64 	%rd107, {%r212, %r217};
	mov.b64 	%fd183, %rd107;
	setp.gt.s32 	%p93, %r201, 29;
	setp.lt.f64 	%p94, %fd182, %fd183;
	selp.f64 	%fd184, %fd183, %fd182, %p94;
	selp.f64 	%fd185, %fd182, %fd184, %p93;
	mov.b64 	%rd108, %fd185;
	mov.b64 	{%r223, %r228}, %rd108;
	mov.b32 	%r229, 4;
	// begin inline asm
	shfl.sync.down.b32 %r222, %r223, %r229, %r250, %r251;
	// end inline asm
	// begin inline asm
	shfl.sync.down.b32 %r227, %r228, %r229, %r250, %r251;
	// end inline asm
	mov.b64 	%rd109, {%r222, %r227};
	mov.b64 	%fd186, %rd109;
	setp.gt.s32 	%p95, %r201, 27;
	setp.lt.f64 	%p96, %fd185, %fd186;
	selp.f64 	%fd187, %fd186, %fd185, %p96;
	selp.f64 	%fd188, %fd185, %fd187, %p95;
	mov.b64 	%rd110, %fd188;
	mov.b64 	{%r233, %r238}, %rd110;
	mov.b32 	%r239, 8;
	// begin inline asm
	shfl.sync.down.b32 %r232, %r233, %r239, %r250, %r251;
	// end inline asm
	// begin inline asm
	shfl.sync.down.b32 %r237, %r238, %r239, %r250, %r251;
	// end inline asm
	mov.b64 	%rd111, {%r232, %r237};
	mov.b64 	%fd189, %rd111;
	setp.gt.s32 	%p97, %r201, 23;
	setp.lt.f64 	%p98, %fd188, %fd189;
	selp.f64 	%fd190, %fd189, %fd188, %p98;
	selp.f64 	%fd191, %fd188, %fd190, %p97;
	mov.b64 	%rd112, %fd191;
	mov.b64 	{%r243, %r248}, %rd112;
	mov.b32 	%r249, 16;
	// begin inline asm
	shfl.sync.down.b32 %r242, %r243, %r249, %r250, %r251;
	// end inline asm
	// begin inline asm
	shfl.sync.down.b32 %r247, %r248, %r249, %r250, %r251;
	// end inline asm
	mov.b64 	%rd113, {%r242, %r247};
	mov.b64 	%fd192, %rd113;
	setp.gt.s32 	%p99, %r201, 15;
	setp.lt.f64 	%p100, %fd191, %fd192;
	selp.f64 	%fd38, %fd192, %fd191, %p100;
	selp.f64 	%fd380, %fd191, %fd38, %p99;
	setp.ne.s32 	%p101, %r201, 0;
	@%p101 bra 	$L__BB26_50;
	shr.u32 	%r252, %r35, 2;
	and.b32  	%r253, %r252, 248;
	mov.u32 	%r254, _ZZN3cub18CUB_300001_SM_10006detail6reduce28DeviceReduceSingleTileKernelINS2_10policy_hubIdy11max_functorIdEE10Policy1000EPdS9_iS6_ddN4cuda3std3__410__identityEEEvT0_T1_T2_T3_T4_T6_E12temp_storage;
	add.s32 	%r255, %r254, %r253;
	st.shared.f64 	[%r255+8], %fd38;
$L__BB26_50:
	bar.sync 	0;
	setp.ne.s32 	%p102, %r35, 0;
	@%p102 bra 	$L__BB26_72;
	ld.shared.f64 	%fd193, [_ZZN3cub18CUB_300001_SM_10006detail6reduce28DeviceReduceSingleTileKernelINS2_10policy_hubIdy11max_functorIdEE10Policy1000EPdS9_iS6_ddN4cuda3std3__410__identityEEEvT0_T1_T2_T3_T4_T6_E12temp_storage+16];
	setp.lt.f64 	%p103, %fd380, %fd193;
	selp.f64 	%fd194, %fd193, %fd380, %p103;
	ld.shared.f64 	%fd195, [_ZZN3cub18CUB_300001_SM_10006detail6reduce28DeviceReduceSingleTileKernelINS2_10policy_hubIdy11max_functorIdEE10Policy1000EPdS9_iS6_ddN4cuda3std3__410__identityEEEvT0_T1_T2_T3_T4_T6_E12temp_storage+24];
	setp.lt.f64 	%p104, %fd194, %fd195;
	selp.f64 	%fd196, %fd195, %fd194, %p104;
	ld.shared.f64 	%fd197, [_ZZN3cub18CUB_300001_SM_10006detail6reduce28DeviceReduceSingleTileKernelINS2_10policy_hubIdy11max_functorIdEE10Policy1000EPdS9_iS6_ddN4cuda3std3__410__identityEEEvT0_T1_T2_T3_T4_T6_E12temp_storage+32];
	setp.lt.f64 	%p105, %fd196, %fd197;
	selp.f64 	%fd198, %fd197, %fd196, %p105;
	ld.shared.f64 	%fd199, [_ZZN3cub18CUB_300001_SM_10006detail6reduce28DeviceReduceSingleTileKernelINS2_10policy_hubIdy11max_functorIdEE10Policy1000EPdS9_iS6_ddN4cuda3std3__410__identityEEEvT0_T1_T2_T3_T4_T6_E12temp_storage+40];
	setp.lt.f64 	%p106, %fd198, %fd199;
	selp.f64 	%fd200, %fd199, %fd198, %p106;
	ld.shared.f64 	%fd201, [_ZZN3cub18CUB_300001_SM_10006detail6reduce28DeviceReduceSingleTileKernelINS2_10policy_hubIdy11max_functorIdEE10Policy1000EPdS9_iS6_ddN4cuda3std3__410__identityEEEvT0_T1_T2_T3_T4_T6_E12temp_storage+48];
	setp.lt.f64 	%p107, %fd200, %fd201;
	selp.f64 	%fd202, %fd201, %fd200, %p107;
	ld.shared.f64 	%fd203, [_ZZN3cub18CUB_300001_SM_10006detail6reduce28DeviceReduceSingleTileKernelINS2_10policy_hubIdy11max_functorIdEE10Policy1000EPdS9_iS6_ddN4cuda3std3__410__identityEEEvT0_T1_T2_T3_T4_T6_E12temp_storage+56];
	setp.lt.f64 	%p108, %fd202, %fd203;
	selp.f64 	%fd204, %fd203, %fd202, %p108;
	ld.shared.f64 	%fd205, [_ZZN3cub18CUB_300001_SM_10006detail6reduce28DeviceReduceSingleTileKernelINS2_10policy_hubIdy11max_functorIdEE10Policy1000EPdS9_iS6_ddN4cuda3std3__410__identityEEEvT0_T1_T2_T3_T4_T6_E12temp_storage+64];
	setp.lt.f64 	%p109, %fd204, %fd205;
	selp.f64 	%fd380, %fd205, %fd204, %p109;
	bra.uni 	$L__BB26_72;
$L__BB26_52:
	// begin inline asm
	mov.u32 %r138, %laneid;
	// end inline asm
	and.b32  	%r189, %r35, 992;
	add.s32 	%r190, %r189, 32;
	setp.gt.s32 	%p64, %r190, %r68;
	not.b32 	%r191, %r189;
	add.s32 	%r192, %r68, %r191;
	selp.b32 	%r187, %r192, 31, %p64;
	mov.b64 	%rd94, %fd372;
	mov.b64 	{%r140, %r145}, %rd94;
	mov.b32 	%r146, 1;
	mov.b32 	%r188, -1;
	// begin inline asm
	shfl.sync.down.b32 %r139, %r140, %r146, %r187, %r188;
	// end inline asm
	// begin inline asm
	shfl.sync.down.b32 %r144, %r145, %r146, %r187, %r188;
	// end inline asm
	mov.b64 	%rd95, {%r139, %r144};
	mov.b64 	%fd133, %rd95;
	setp.lt.s32 	%p65, %r138, %r187;
	setp.lt.f64 	%p66, %fd372, %fd133;
	selp.f64 	%fd134, %fd133, %fd372, %p66;
	selp.f64 	%fd135, %fd134, %fd372, %p65;
	mov.b64 	%rd96, %fd135;
	mov.b64 	{%r150, %r155}, %rd96;
	mov.b32 	%r156, 2;
	// begin inline asm
	shfl.sync.down.b32 %r149, %r150, %r156, %r187, %r188;
	// end inline asm
	// begin inline asm
	shfl.sync.down.b32 %r154, %r155, %r156, %r187, %r188;
	// end inline asm
	mov.b64 	%rd97, {%r149, %r154};
	mov.b64 	%fd136, %rd97;
	add.s32 	%r193, %r138, 2;
	setp.gt.s32 	%p67, %r193, %r187;
	setp.lt.f64 	%p68, %fd135, %fd136;
	selp.f64 	%fd137, %fd136, %fd135, %p68;
	selp.f64 	%fd138, %fd135, %fd137, %p67;
	mov.b64 	%rd98, %fd138;
	mov.b64 	{%r160, %r165}, %rd98;
	mov.b32 	%r166, 4;
	// begin inline asm
	shfl.sync.down.b32 %r159, %r160, %r166, %r187, %r188;
	// end inline asm
	// begin inline asm
	shfl.sync.down.b32 %r164, %r165, %r166, %r187, %r188;
	// end inline asm
	mov.b64 	%rd99, {%r159, %r164};
	mov.b64 	%fd139, %rd99;
	add.s32 	%r194, %r138, 4;
	setp.gt.s32 	%p69, %r194, %r187;
	setp.lt.f64 	%p70, %fd138, %fd139;
	selp.f64 	%fd140, %fd139, %fd138, %p70;
	selp.f64 	%fd141, %fd138, %fd140, %p69;
	mov.b64 	%rd100, %fd141;
	mov.b64 	{%r170, %r175}, %rd100;
	mov.b32 	%r176, 8;
	// begin inline asm
	shfl.sync.down.b32 %r169, %r170, %r176, %r187, %r188;
	// end inline asm
	// begin inline asm
	shfl.sync.down.b32 %r174, %r175, %r176, %r187, %r188;
	// end inline asm
	mov.b64 	%rd101, {%r169, %r174};
	mov.b64 	%fd142, %rd101;
	add.s32 	%r195, %r138, 8;
	setp.gt.s32 	%p71, %r195, %r187;
	setp.lt.f64 	%p72, %fd141, %fd142;
	selp.f64 	%fd143, %fd142, %fd141, %p72;
	selp.f64 	%fd144, %fd141, %fd143, %p71;
	mov.b64 	%rd102, %fd144;
	mov.b64 	{%r180, %r185}, %rd102;
	mov.b32 	%r186, 16;
	// begin inline asm
	shfl.sync.down.b32 %r179, %r180, %r186, %r187, %r188;
	// end inline asm
	// begin inline asm
	shfl.sync.down.b32 %r184, %r185, %r186, %r187, %r188;
	// end inline asm
	mov.b64 	%rd103, {%r179, %r184};
	mov.b64 	%fd145, %rd103;
	add.s32 	%r196, %r138, 16;
	setp.gt.s32 	%p73, %r196, %r187;
	setp.lt.f64 	%p74, %fd144, %fd145;
	selp.f64 	%fd146, %fd145, %fd144, %p74;
	selp.f64 	%fd380, %fd144, %fd146, %p73;
	setp.ne.s32 	%p75, %r138, 0;
	@%p75 bra 	$L__BB26_54;
	shr.u32 	%r197, %r35, 2;
	and.b32  	%r198, %r197, 248;
	mov.u32 	%r199, _ZZN3cub18CUB_300001_SM_10006detail6reduce28DeviceReduceSingleTileKernelINS2_10policy_hubIdy11max_functorIdEE10Policy1000EPdS9_iS6_ddN4cuda3std3__410__identityEEEvT0_T1_T2_T3_T4_T6_E12temp_storage;
	add.s32 	%r200, %r199, %r198;
	st.shared.f64 	[%r200+8], %fd380;
$L__BB26_54:
	bar.sync 	0;
	setp.ne.s32 	%p76, %r35, 0;
	@%p76 bra 	$L__BB26_72;
	setp.gt.s32 	%p77, %r68, 32;
	ld.shared.f64 	%fd147, [_ZZN3cub18CUB_300001_SM_10006detail6reduce28DeviceReduceSingleTileKernelINS2_10policy_hubIdy11max_functorIdEE10Policy1000EPdS9_iS6_ddN4cuda3std3__410__identityEEEvT0_T1_T2_T3_T4_T6_E12temp_storage+16];
	setp.lt.f64 	%p78, %fd380, %fd147;
	selp.f64 	%fd149, %fd147, %fd380, %p78;
	selp.f64 	%fd150, %fd149, %fd380, %p77;
	setp.gt.s32 	%p79, %r68, 64;
	ld.shared.f64 	%fd152, [_ZZN3cub18CUB_300001_SM_10006detail6reduce28DeviceReduceSingleTileKernelINS2_10policy_hubIdy11max_functorIdEE10Policy1000EPdS9_iS6_ddN4cuda3std3__410__identityEEEvT0_T1_T2_T3_T4_T6_E12temp_storage+24];
	setp.lt.f64 	%p80, %fd150, %fd152;
	selp.f64 	%fd154, %fd152, %fd150, %p80;
	selp.f64 	%fd155, %fd154, %fd150, %p79;
	setp.gt.s32 	%p81, %r68, 96;
	ld.shared.f64 	%fd157, [_ZZN3cub18CUB_300001_SM_10006detail6reduce28DeviceReduceSingleTileKernelINS2_10policy_hubIdy11max_functorIdEE10Policy1000EPdS9_iS6_ddN4cuda3std3__410__identityEEEvT0_T1_T2_T3_T4_T6_E12temp_storage+32];
	setp.lt.f64 	%p82, %fd155, %fd157;
	selp.f64 	%fd159, %fd157, %fd155, %p82;
	selp.f64 	%fd160, %fd159, %fd155, %p81;
	setp.gt.s32 	%p83, %r68, 128;
	ld.shared.f64 	%fd162, [_ZZN3cub18CUB_300001_SM_10006detail6reduce28DeviceReduceSingleTileKernelINS2_10policy_hubIdy11max_functorIdEE10Policy1000EPdS9_iS6_ddN4cuda3std3__410__identityEEEvT0_T1_T2_T3_T4_T6_E12temp_storage+40];
	setp.lt.f64 	%p84, %fd160, %fd162;
	selp.f64 	%fd164, %fd162, %fd160, %p84;
	selp.f64 	%fd165, %fd164, %fd160, %p83;
	setp.gt.s32 	%p85, %r68, 160;
	ld.shared.f64 	%fd167, [_ZZN3cub18CUB_300001_SM_10006detail6reduce28DeviceReduceSingleTileKernelINS2_10policy_hubIdy11max_functorIdEE10Policy1000EPdS9_iS6_ddN4cuda3std3__410__identityEEEvT0_T1_T2_T3_T4_T6_E12temp_storage+48];
	setp.lt.f64 	%p86, %fd165, %fd167;
	selp.f64 	%fd169, %fd167, %fd165, %p86;
	selp.f64 	%fd170, %fd169, %fd165, %p85;
	setp.gt.s32 	%p87, %r68, 192;
	ld.shared.f64 	%fd172, [_ZZN3cub18CUB_300001_SM_10006detail6reduce28DeviceReduceSingleTileKernelINS2_10policy_hubIdy11max_functorIdEE10Policy1000EPdS9_iS6_ddN4cuda3std3__410__identityEEEvT0_T1_T2_T3_T4_T6_E12temp_storage+56];
	setp.lt.f64 	%p88, %fd170, %fd172;
	selp.f64 	%fd174, %fd172, %fd170, %p88;
	selp.f64 	%fd175, %fd174, %fd170, %p87;
	setp.gt.s32 	%p89, %r68, 224;
	ld.shared.f64 	%fd177, [_ZZN3cub18CUB_300001_SM_10006detail6reduce28DeviceReduceSingleTileKernelINS2_10policy_hubIdy11max_functorIdEE10Policy1000EPdS9_iS6_ddN4cuda3std3__410__identityEEEvT0_T1_T2_T3_T4_T6_E12temp_storage+64];
	setp.lt.f64 	%p90, %fd175, %fd177;
	selp.f64 	%fd179, %fd177, %fd175, %p90;
	selp.f64 	%fd380, %fd179, %fd175, %p89;
	bra.uni 	$L__BB26_72;
$L__BB26_56:
	mov.u32 	%r47, %tid.x;
	mul.wide.u32 	%rd34, %r47, 8;
	add.s64 	%rd19, %rd15, %rd34;
	// begin inline asm
	ld.global.nc.u64 %rd18, [%rd19];
	// end inline asm
	mov.b64 	%fd59, %rd18;
	add.s64 	%rd21, %rd19, 2048;
	// begin inline asm
	ld.global.nc.u64 %rd20, [%rd21];
	// end inline asm
	mov.b64 	%fd60, %rd20;
	add.s64 	%rd23, %rd19, 4096;
	// begin inline asm
	ld.global.nc.u64 %rd22, [%rd23];
	// end inline asm
	mov.b64 	%fd61, %rd22;
	add.s64 	%rd25, %rd19, 6144;
	// begin inline asm
	ld.global.nc.u64 %rd24, [%rd25];
	// end inline asm
	mov.b64 	%fd62, %rd24;
	add.s64 	%rd27, %rd19, 8192;
	// begin inline asm
	ld.global.nc.u64 %rd26, [%rd27];
	// end inline asm
	mov.b64 	%fd63, %rd26;
	add.s64 	%rd29, %rd19, 10240;
	// begin inline asm
	ld.global.nc.u64 %rd28, [%rd29];
	// end inline asm
	mov.b64 	%fd64, %rd28;
	add.s64 	%rd31, %rd19, 12288;
	// begin inline asm
	ld.global.nc.u64 %rd30, [%rd31];
	// end inline asm
	mov.b64 	%fd65, %rd30;
	add.s64 	%rd33, %rd19, 14336;
	// begin inline asm
	ld.global.nc.u64 %rd32, [%rd33];
	// end inline asm
	mov.b64 	%fd66, %rd32;
	setp.lt.f64 	%p4, %fd59, %fd60;
	selp.f64 	%fd67, %fd60, %fd59, %p4;
	setp.lt.f64 	%p5, %fd67, %fd61;
	selp.f64 	%fd68, %fd61, %fd67, %p5;
	setp.lt.f64 	%p6, %fd68, %fd62;
	selp.f64 	%fd69, %fd62, %fd68, %p6;
	setp.lt.f64 	%p7, %fd69, %fd63;
	selp.f64 	%fd70, %fd63, %fd69, %p7;
	setp.lt.f64 	%p8, %fd70, %fd64;
	selp.f64 	%fd71, %fd64, %fd70, %p8;
	setp.lt.f64 	%p9, %fd71, %fd65;
	selp.f64 	%fd72, %fd65, %fd71, %p9;
	setp.lt.f64 	%p10, %fd72, %fd66;
	selp.f64 	%fd379, %fd66, %fd72, %p10;
	setp.lt.u32 	%p11, %r68, 4096;
	mov.b32 	%r465, 2048;
	@%p11 bra 	$L__BB26_60;
	add.s32 	%r48, %r68, -2048;
	mov.b32 	%r465, 2048;
$L__BB26_58:
	mul.wide.s32 	%rd51, %r465, 8;
	add.s64 	%rd36, %rd19, %rd51;
	// begin inline asm
	ld.global.nc.u64 %rd35, [%rd36];
	// end inline asm
	mov.b64 	%fd73, %rd35;
	add.s64 	%rd38, %rd36, 2048;
	// begin inline asm
	ld.global.nc.u64 %rd37, [%rd38];
	// end inline asm
	mov.b64 	%fd74, %rd37;
	add.s64 	%rd40, %rd36, 4096;
	// begin inline asm
	ld.global.nc.u64 %rd39, [%rd40];
	// end inline asm
	mov.b64 	%fd75, %rd39;
	add.s64 	%rd42, %rd36, 6144;
	// begin inline asm
	ld.global.nc.u64 %rd41, [%rd42];
	// end inline asm
	mov.b64 	%fd76, %rd41;
	add.s64 	%rd44, %rd36, 8192;
	// begin inline asm
	ld.global.nc.u64 %rd43, [%rd44];
	// end inline asm
	mov.b64 	%fd77, %rd43;
	add.s64 	%rd46, %rd36, 10240;
	// begin inline asm
	ld.global.nc.u64 %rd45, [%rd46];
	// end inline asm
	mov.b64 	%fd78, %rd45;
	add.s64 	%rd48, %rd36, 12288;
	// begin inline asm
	ld.global.nc.u64 %rd47, [%rd48];
	// end inline asm
	mov.b64 	%fd79, %rd47;
	add.s64 	%rd50, %rd36, 14336;
	// begin inline asm
	ld.global.nc.u64 %rd49, [%rd50];
	// end inline asm
	mov.b64 	%fd80, %rd49;
	setp.lt.f64 	%p12, %fd379, %fd73;
	selp.f64 	%fd81, %fd73, %fd379, %p12;
	setp.lt.f64 	%p13, %fd81, %fd74;
	selp.f64 	%fd82, %fd74, %fd81, %p13;
	setp.lt.f64 	%p14, %fd82, %fd75;
	selp.f64 	%fd83, %fd75, %fd82, %p14;
	setp.lt.f64 	%p15, %fd83, %fd76;
	selp.f64 	%fd84, %fd76, %fd83, %p15;
	setp.lt.f64 	%p16, %fd84, %fd77;
	selp.f64 	%fd85, %fd77, %fd84, %p16;
	setp.lt.f64 	%p17, %fd85, %fd78;
	selp.f64 	%fd86, %fd78, %fd85, %p17;
	setp.lt.f64 	%p18, %fd86, %fd79;
	selp.f64 	%fd87, %fd79, %fd86, %p18;
	setp.lt.f64 	%p19, %fd87, %fd80;
	selp.f64 	%fd379, %fd80, %fd87, %p19;
	sub.s32 	%r71, %r68, %r465;
	setp.lt.s32 	%p20, %r71, 2048;
	@%p20 bra 	$L__BB26_68;
	add.s32 	%r465, %r465, 2048;
	setp.le.s32 	%p21, %r465, %r48;
	@%p21 bra 	$L__BB26_58;
$L__BB26_60:
	setp.le.s32 	%p22, %r68, %r465;
	@%p22 bra 	$L__BB26_68;
	sub.s32 	%r52, %r68, %r465;
	setp.ge.s32 	%p23, %r47, %r52;
	@%p23 bra 	$L__BB26_68;
	not.b32 	%r72, %r47;
	add.s32 	%r73, %r68, %r72;
	sub.s32 	%r53, %r73, %r465;
	and.b32  	%r74, %r53, 768;
	setp.eq.s32 	%p24, %r74, 768;
	mov.u32 	%r469, %r47;
	@%p24 bra 	$L__BB26_65;
	add.s32 	%r467, %r47, %r465;
	shr.u32 	%r75, %r53, 8;
	add.s32 	%r76, %r75, 1;
	and.b32  	%r77, %r76, 3;
	neg.s32 	%r466, %r77;
	mov.u32 	%r469, %r47;
$L__BB26_64:
	.pragma "nounroll";
	mul.wide.u32 	%rd54, %r467, 8;
	add.s64 	%rd53, %rd15, %rd54;
	// begin inline asm
	ld.global.nc.u64 %rd52, [%rd53];
	// end inline asm
	mov.b64 	%fd89, %rd52;
	setp.lt.f64 	%p25, %fd379, %fd89;
	selp.f64 	%fd379, %fd89, %fd379, %p25;
	add.s32 	%r469, %r469, 256;
	add.s32 	%r467, %r467, 256;
	add.s32 	%r466, %r466, 1;
	setp.ne.s32 	%p26, %r466, 0;
	@%p26 bra 	$L__BB26_64;
$L__BB26_65:
	setp.lt.u32 	%p27, %r53, 768;
	@%p27 bra 	$L__BB26_68;
	cvt.u64.u32 	%rd55, %r469;
	cvt.u64.u32 	%rd56, %r465;
	add.s64 	%rd57, %rd55, %rd56;
	shl.b64 	%rd58, %rd57, 3;
	add.s64 	%rd59, %rd58, %rd15;
	add.s64 	%rd205, %rd59, 4096;
	add.s32 	%r470, %r469, %r465;
$L__BB26_67:
	mul.wide.u32 	%rd68, %r470, 8;
	add.s64 	%rd61, %rd15, %rd68;
	// begin inline asm
	ld.global.nc.u64 %rd60, [%rd61];
	// end inline asm
	mov.b64 	%fd90, %rd60;
	setp.lt.f64 	%p28, %fd379, %fd90;
	selp.f64 	%fd91, %fd90, %fd379, %p28;
	add.s64 	%rd63, %rd205, -2048;
	// begin inline asm
	ld.global.nc.u64 %rd62, [%rd63];
	// end inline asm
	mov.b64 	%fd92, %rd62;
	setp.lt.f64 	%p29, %fd91, %fd92;
	selp.f64 	%fd93, %fd92, %fd91, %p29;
	// begin inline asm
	ld.global.nc.u64 %rd64, [%rd205];
	// end inline asm
	mov.b64 	%fd94, %rd64;
	setp.lt.f64 	%p30, %fd93, %fd94;
	selp.f64 	%fd95, %fd94, %fd93, %p30;
	add.s64 	%rd67, %rd205, 2048;
	// begin inline asm
	ld.global.nc.u64 %rd66, [%rd67];
	// end inline asm
	mov.b64 	%fd96, %rd66;
	setp.lt.f64 	%p31, %fd95, %fd96;
	selp.f64 	%fd379, %fd96, %fd95, %p31;
	add.s32 	%r469, %r469, 1024;
	add.s64 	%rd205, %rd205, 8192;
	add.s32 	%r470, %r470, 1024;
	setp.lt.s32 	%p32, %r469, %r52;
	@%p32 bra 	$L__BB26_67;
$L__BB26_68:
	// begin inline asm
	mov.u32 %r78, %laneid;
	// end inline asm
	mov.b64 	%rd69, %fd379;
	mov.b64 	{%r80, %r85}, %rd69;
	mov.b32 	%r86, 1;
	mov.b32 	%r127, 31;
	mov.b32 	%r128, -1;
	// begin inline asm
	shfl.sync.down.b32 %r79, %r80, %r86, %r127, %r128;
	// end inline asm
	// begin inline asm
	shfl.sync.down.b32 %r84, %r85, %r86, %r127, %r128;
	// end inline asm
	mov.b64 	%rd70, {%r79, %r84};
	mov.b64 	%fd97, %rd70;
	setp.gt.s32 	%p33, %r78, 30;
	setp.lt.f64 	%p34, %fd379, %fd97;
	selp.f64 	%fd98, %fd97, %fd379, %p34;
	selp.f64 	%fd99, %fd379, %fd98, %p33;
	mov.b64 	%rd71, %fd99;
	mov.b64 	{%r90, %r95}, %rd71;
	mov.b32 	%r96, 2;
	// begin inline asm
	shfl.sync.down.b32 %r89, %r90, %r96, %r127, %r128;
	// end inline asm
	// begin inline asm
	shfl.sync.down.b32 %r94, %r95, %r96, %r127, %r128;
	// end inline asm
	mov.b64 	%rd72, {%r89, %r94};
	mov.b64 	%fd100, %rd72;
	setp.gt.s32 	%p35, %r78, 29;
	setp.lt.f64 	%p36, %fd99, %fd100;
	selp.f64 	%fd101, %fd100, %fd99, %p36;
	selp.f64 	%fd102, %fd99, %fd101, %p35;
	mov.b64 	%rd73, %fd102;
	mov.b64 	{%r100, %r105}, %rd73;
	mov.b32 	%r106, 4;
	// begin inline asm
	shfl.sync.down.b32 %r99, %r100, %r106, %r127, %r128;
	// end inline asm
	// begin inline asm
	shfl.sync.down.b32 %r104, %r105, %r106, %r127, %r128;
	// end inline asm
	mov.b64 	%rd74, {%r99, %r104};
	mov.b64 	%fd103, %rd74;
	setp.gt.s32 	%p37, %r78, 27;
	setp.lt.f64 	%p38, %fd102, %fd103;
	selp.f64 	%fd104, %fd103, %fd102, %p38;
	selp.f64 	%fd105, %fd102, %fd104, %p37;
	mov.b64 	%rd75, %fd105;
	mov.b64 	{%r110, %r115}, %rd75;
	mov.b32 	%r116, 8;
	// begin inline asm
	shfl.sync.down.b32 %r109, %r110, %r116, %r127, %r128;
	// end inline asm
	// begin inline asm
	shfl.sync.down.b32 %r114, %r115, %r116, %r127, %r128;
	// end inline asm
	mov.b64 	%rd76, {%r109, %r114};
	mov.b64 	%fd106, %rd76;
	setp.gt.s32 	%p39, %r78, 23;
	setp.lt.f64 	%p40, %fd105, %fd106;
	selp.f64 	%fd107, %fd106, %fd105, %p40;
	selp.f64 	%fd108, %fd105, %fd107, %p39;
	mov.b64 	%rd77, %fd108;
	mov.b64 	{%r120, %r125}, %rd77;
	mov.b32 	%r126, 16;
	// begin inline asm
	shfl.sync.down.b32 %r119, %r120, %r126, %r127, %r128;
	// end inline asm
	// begin inline asm
	shfl.sync.down.b32 %r124, %r125, %r126, %r127, %r128;
	// end inline asm
	mov.b64 	%rd78, {%r119, %r124};
	mov.b64 	%fd109, %rd78;
	setp.gt.s32 	%p41, %r78, 15;
	setp.lt.f64 	%p42, %fd108, %fd109;
	selp.f64 	%fd54, %fd109, %fd108, %p42;
	selp.f64 	%fd380, %fd108, %fd54, %p41;
	setp.ne.s32 	%p43, %r78, 0;
	@%p43 bra 	$L__BB26_70;
	shr.u32 	%r129, %r47, 2;
	and.b32  	%r130, %r129, 248;
	mov.u32 	%r131, _ZZN3cub18CUB_300001_SM_10006detail6reduce28DeviceReduceSingleTileKernelINS2_10policy_hubIdy11max_functorIdEE10Policy1000EPdS9_iS6_ddN4cuda3std3__410__identityEEEvT0_T1_T2_T3_T4_T6_E12temp_storage;
	add.s32 	%r132, %r131, %r130;
	st.shared.f64 	[%r132+8], %fd54;
$L__BB26_70:
	bar.sync 	0;
	setp.ne.s32 	%p44, %r47, 0;
	@%p44 bra 	$L__BB26_72;
	ld.shared.f64 	%fd110, [_ZZN3cub18CUB_300001_SM_10006detail6reduce28DeviceReduceSingleTileKernelINS2_10policy_hubIdy11max_functorIdEE10Policy1000EPdS9_iS6_ddN4cuda3std3__410__identityEEEvT0_T1_T2_T3_T4_T6_E12temp_storage+16];
	setp.lt.f64 	%p45, %fd380, %fd110;
	selp.f64 	%fd111, %fd110, %fd380, %p45;
	ld.shared.f64 	%fd112, [_ZZN3cub18CUB_300001_SM_10006detail6reduce28DeviceReduceSingleTileKernelINS2_10policy_hubIdy11max_functorIdEE10Policy1000EPdS9_iS6_ddN4cuda3std3__410__identityEEEvT0_T1_T2_T3_T4_T6_E12temp_storage+24];
	setp.lt.f64 	%p46, %fd111, %fd112;
	selp.f64 	%fd113, %fd112, %fd111, %p46;
	ld.shared.f64 	%fd114, [_ZZN3cub18CUB_300001_SM_10006detail6reduce28DeviceReduceSingleTileKernelINS2_10policy_hubIdy11max_functorIdEE10Policy1000EPdS9_iS6_ddN4cuda3std3__410__identityEEEvT0_T1_T2_T3_T4_T6_E12temp_storage+32];
	setp.lt.f64 	%p47, %fd113, %fd114;
	selp.f64 	%fd115, %fd114, %fd113, %p47;
	ld.shared.f64 	%fd116, [_ZZN3cub18CUB_300001_SM_10006detail6reduce28DeviceReduceSingleTileKernelINS2_10policy_hubIdy11max_functorIdEE10Policy1000EPdS9_iS6_ddN4cuda3std3__410__identityEEEvT0_T1_T2_T3_T4_T6_E12temp_storage+40];
	setp.lt.f64 	%p48, %fd115, %fd116;
	selp.f64 	%fd117, %fd116, %fd115, %p48;
	ld.shared.f64 	%fd118, [_ZZN3cub18CUB_300001_SM_10006detail6reduce28DeviceReduceSingleTileKernelINS2_10policy_hubIdy11max_functorIdEE10Policy1000EPdS9_iS6_ddN4cuda3std3__410__identityEEEvT0_T1_T2_T3_T4_T6_E12temp_storage+48];
	setp.lt.f64 	%p49, %fd117, %fd118;
	selp.f64 	%fd119, %fd118, %fd117, %p49;
	ld.shared.f64 	%fd120, [_ZZN3cub18CUB_300001_SM_10006detail6reduce28DeviceReduceSingleTileKernelINS2_10policy_hubIdy11max_functorIdEE10Policy1000EPdS9_iS6_ddN4cuda3std3__410__identityEEEvT0_T1_T2_T3_T4_T6_E12temp_storage+56];
	setp.lt.f64 	%p50, %fd119, %fd120;
	selp.f64 	%fd121, %fd120, %fd119, %p50;
	ld.shared.f64 	%fd122, [_ZZN3cub18CUB_300001_SM_10006detail6reduce28DeviceReduceSingleTileKernelINS2_10policy_hubIdy11max_functorIdEE10Policy1000EPdS9_iS6_ddN4cuda3std3__410__identityEEEvT0_T1_T2_T3_T4_T6_E12temp_storage+64];
	setp.lt.f64 	%p51, %fd121, %fd122;
	selp.f64 	%fd380, %fd122, %fd121, %p51;
$L__BB26_72:
	mov.u32 	%r444, %tid.x;
	setp.ne.s32 	%p217, %r444, 0;
	@%p217 bra 	$L__BB26_74;
	setp.lt.f64 	%p218, %fd58, %fd380;
	selp.f64 	%fd353, %fd380, %fd58, %p218;
	st.global.f64 	[%rd1], %fd353;
$L__BB26_74:
	ret;

}
	// .globl	_ZN3cub18CUB_300001_SM_10006detail6reduce28DeviceReduceSingleTileKernelINS2_10policy_hubIdj11max_functorIdEE10Policy1000EN6thrust24THRUST_300001_SM_1000_NS6detail15normal_iteratorINSA_10device_ptrIdEEEEPdjS6_ddN4cuda3std3__410__identityEEEvT0_T1_T2_T3_T4_T6_
.visible .entry _ZN3cub18CUB_300001_SM_10006detail6reduce28DeviceReduceSingleTileKernelINS2_10policy_hubIdj11max_functorIdEE10Policy1000EN6thrust24THRUST_300001_SM_1000_NS6detail15normal_iteratorINSA_10device_ptrIdEEEEPdjS6_ddN4cuda3std3__410__identityEEEvT0_T1_T2_T3_T4_T6_(
	.param .align 8 .b8 _ZN3cub18CUB_300001_SM_10006detail6reduce28DeviceReduceSingleTileKernelINS2_10policy_hubIdj11max_functorIdEE10Policy1000EN6thrust24THRUST_300001_SM_1000_NS6detail15normal_iteratorINSA_10device_ptrIdEEEEPdjS6_ddN4cuda3std3__410__identityEEEvT0_T1_T2_T3_T4_T6__param_0[8],
	.param .u64 .ptr .align 1 _ZN3cub18CUB_300001_SM_10006detail6reduce28DeviceReduceSingleTileKernelINS2_10policy_hubIdj11max_functorIdEE10Policy1000EN6thrust24THRUST_300001_SM_1000_NS6detail15normal_iteratorINSA_10device_ptrIdEEEEPdjS6_ddN4cuda3std3__410__identityEEEvT0_T1_T2_T3_T4_T6__param_1,
	.param .u32 _ZN3cub18CUB_300001_SM_10006detail6reduce28DeviceReduceSingleTileKernelINS2_10policy_hubIdj11max_functorIdEE10Policy1000EN6thrust24THRUST_300001_SM_1000_NS6detail15normal_iteratorINSA_10device_ptrIdEEEEPdjS6_ddN4cuda3std3__410__identityEEEvT0_T1_T2_T3_T4_T6__param_2,
	.param .align 1 .b8 _ZN3cub18CUB_300001_SM_10006detail6reduce28DeviceReduceSingleTileKernelINS2_10policy_hubIdj11max_functorIdEE10Policy1000EN6thrust24THRUST_300001_SM_1000_NS6detail15normal_iteratorINSA_10device_ptrIdEEEEPdjS6_ddN4cuda3std3__410__identityEEEvT0_T1_T2_T3_T4_T6__param_3[1],
	.param .f64 _ZN3cub18CUB_300001_SM_10006detail6reduce28DeviceReduceSingleTileKernelINS2_10policy_hubIdj11max_functorIdEE10Policy1000EN6thrust24THRUST_300001_SM_1000_NS6detail15normal_iteratorINSA_10device_ptrIdEEEEPdjS6_ddN4cuda3std3__410__identityEEEvT0_T1_T2_T3_T4_T6__param_4,
	.param .align 1 .b8 _ZN3cub18CUB_300001_SM_10006detail6reduce28DeviceReduceSingleTileKernelINS2_10policy_hubIdj11max_functorIdEE10Policy1000EN6thrust24THRUST_300001_SM_1000_NS6detail15normal_iteratorINSA_10device_ptrIdEEEEPdjS6_ddN4cuda3std3__410__identityEEEvT0_T1_T2_T3_T4_T6__param_5[1]
)
.maxntid 256
.minnctapersm 1
{
	.reg .pred 	%p<169>;
	.reg .b32 	%r<286>;
	.reg .b64 	%rd<114>;
	.reg .b64 	%fd<309>;
	// demoted variable
	.shared .align 8 .b8 _ZZN3cub18CUB_300001_SM_10006detail6reduce28DeviceReduceSingleTileKernelINS2_10policy_hubIdj11max_functorIdEE10Policy1000EN6thrust24THRUST_300001_SM_1000_NS6detail15normal_iteratorINSA_10device_ptrIdEEEEPdjS6_ddN4cuda3std3__410__identityEEEvT0_T1_T2_T3_T4_T6_E12temp_storage[80];
	ld.param.u64 	%rd9, [_ZN3cub18CUB_300001_SM_10006detail6reduce28DeviceReduceSingleTileKernelINS2_10policy_hubIdj11max_functorIdEE10Policy1000EN6thrust24THRUST_300001_SM_1000_NS6detail15normal_iteratorINSA_10device_ptrIdEEEEPdjS6_ddN4cuda3std3__410__identityEEEvT0_T1_T2_T3_T4_T6__param_0];
	ld.param.u64 	%rd10, [_ZN3cub18CUB_300001_SM_10006detail6reduce28DeviceReduceSingleTileKernelINS2_10policy_hubIdj11max_functorIdEE10Policy1000EN6thrust24THRUST_300001_SM_1000_NS6detail15normal_iteratorINSA_10device_ptrIdEEEEPdjS6_ddN4cuda3std3__410__identityEEEvT0_T1_T2_T3_T4_T6__param_1];
	ld.param.u32 	%r51, [_ZN3cub18CUB_300001_SM_10006detail6reduce28DeviceReduceSingleTileKernelINS2_10policy_hubIdj11max_functorIdEE10Policy1000EN6thrust24THRUST_300001_SM_1000_NS6detail15normal_iteratorINSA_10device_ptrIdEEEEPdjS6_ddN4cuda3std3__410__identityEEEvT0_T1_T2_T3_T4_T6__param_2];
	ld.param.f64 	%fd42, [_ZN3cub18CUB_300001_SM_10006detail6reduce28DeviceReduceSingleTileKernelINS2_10policy_hubIdj11max_functorIdEE10Policy1000EN6thrust24THRUST_300001_SM_1000_NS6detail15normal_iteratorINSA_10device_ptrIdEEEEPdjS6_ddN4cuda3std3__410__identityEEEvT0_T1_T2_T3_T4_T6__param_4];
	cvta.to.global.u64 	%rd1, %rd10;
	setp.ne.s32 	%p1, %r51, 0;
	@%p1 bra 	$L__BB27_3;
	mov.u32 	%r268, %tid.x;
	setp.ne.s32 	%p168, %r268, 0;
	@%p168 bra 	$L__BB27_52;
	st.global.f64 	[%rd1], %fd42;
	bra.uni 	$L__BB27_52;
$L__BB27_3:
	cvta.to.global.u64 	%rd2, %rd9;
	setp.gt.u32 	%p2, %r51, 2047;
	@%p2 bra 	$L__BB27_28;
	mov.u32 	%r1, %tid.x;
	setp.ge.u32 	%p80, %r1, %r51;
	mov.f64 	%fd296, 0d0000000000000000;
	mov.u32 	%r272, %r1;
	@%p80 bra 	$L__BB27_6;
	mul.wide.u32 	%rd83, %r1, 8;
	add.s64 	%rd84, %rd2, %rd83;
	ld.global.f64 	%fd296, [%rd84];
	add.s32 	%r272, %r1, 256;
$L__BB27_6:
	setp.ge.u32 	%p81, %r272, %r51;
	@%p81 bra 	$L__BB27_19;
	not.b32 	%r145, %r272;
	add.s32 	%r146, %r51, %r145;
	shr.u32 	%r147, %r146, 8;
	add.s32 	%r4, %r147, 1;
	and.b32  	%r5, %r4, 15;
	setp.lt.u32 	%p82, %r146, 3840;
	@%p82 bra 	$L__BB27_10;
	and.b32  	%r148, %r4, 33554416;
	neg.s32 	%r270, %r148;
	mul.wide.u32 	%rd85, %r272, 8;
	add.s64 	%rd86, %rd85, %rd2;
	add.s64 	%rd112, %rd86, 16384;
$L__BB27_9:
	.pragma "nounroll";
	ld.global.f64 	%fd157, [%rd112+-16384];
	setp.lt.f64 	%p83, %fd296, %fd157;
	selp.f64 	%fd158, %fd157, %fd296, %p83;
	ld.global.f64 	%fd159, [%rd112+-14336];
	setp.lt.f64 	%p84, %fd158, %fd159;
	selp.f64 	%fd160, %fd159, %fd158, %p84;
	ld.global.f64 	%fd161, [%rd112+-12288];
	setp.lt.f64 	%p85, %fd160, %fd161;
	selp.f64 	%fd162, %fd161, %fd160, %p85;
	ld.global.f64 	%fd163, [%rd112+-10240];
	setp.lt.f64 	%p86, %fd162, %fd163;
	selp.f64 	%fd164, %fd163, %fd162, %p86;
	ld.global.f64 	%fd165, [%rd112+-8192];
	setp.lt.f64 	%p87, %fd164, %fd165;
	selp.f64 	%fd166, %fd165, %fd164, %p87;
	ld.global.f64 	%fd167, [%rd112+-6144];
	setp.lt.f64 	%p88, %fd166, %fd167;
	selp.f64 	%fd168, %fd167, %fd166, %p88;
	ld.global.f64 	%fd169, [%rd112+-4096];
	setp.lt.f64 	%p89, %fd168, %fd169;
	selp.f64 	%fd170, %fd169, %fd168, %p89;
	ld.global.f64 	%fd171, [%rd112+-2048];
	setp.lt.f64 	%p90, %fd170, %fd171;
	selp.f64 	%fd172, %fd171, %fd170, %p90;
	ld.global.f64 	%fd173, [%rd112];
	setp.lt.f64 	%p91, %fd172, %fd173;
	selp.f64 	%fd174, %fd173, %fd172, %p91;
	ld.global.f64 	%fd175, [%rd112+2048];
	setp.lt.f64 	%p92, %fd174, %fd175;
	selp.f64 	%fd176, %fd175, %fd174, %p92;
	ld.global.f64 	%fd177, [%rd112+4096];
	setp.lt.f64 	%p93, %fd176, %fd177;
	selp.f64 	%fd178, %fd177, %fd176, %p93;
	ld.global.f64 	%fd179, [%rd112+6144];
	setp.lt.f64 	%p94, %fd178, %fd179;
	selp.f64 	%fd180, %fd179, %fd178, %p94;
	ld.global.f64 	%fd181, [%rd112+8192];
	setp.lt.f64 	%p95, %fd180, %fd181;
	selp.f64 	%fd182, %fd181, %fd180, %p95;
	ld.global.f64 	%fd183, [%rd112+10240];
	setp.lt.f64 	%p96, %fd182, %fd183;
	selp.f64 	%fd184, %fd183, %fd182, %p96;
	ld.global.f64 	%fd185, [%rd112+12288];
	setp.lt.f64 	%p97, %fd184, %fd185;
	selp.f64 	%fd186, %fd185, %fd184, %p97;
	ld.global.f64 	%fd187, [%rd112+14336];
	setp.lt.f64 	%p98, %fd186, %fd187;
	selp.f64 	%fd296, %fd187, %fd186, %p98;
	add.s32 	%r272, %r272, 4096;
	add.s32 	%r270, %r270, 16;
	add.s64 	%rd112, %rd112, 32768;
	setp.ne.s32 	%p99, %r270, 0;
	@%p99 bra 	$L__BB27_9;
$L__BB27_10:
	setp.eq.s32 	%p100, %r5, 0;
	@%p100 bra 	$L__BB27_19;
	and.b32  	%r12, %r4, 7;
	setp.lt.u32 	%p101, %r5, 8;
	@%p101 bra 	$L__BB27_13;
	mul.wide.u32 	%rd87, %r272, 8;
	add.s64 	%rd88, %rd2, %rd87;
	ld.global.f64 	%fd189, [%rd88];
	setp.lt.f64 	%p102, %fd296, %fd189;
	selp.f64 	%fd190, %fd189, %fd296, %p102;
	ld.global.f64 	%fd191, [%rd88+2048];
	setp.lt.f64 	%p103, %fd190, %fd191;
	selp.f64 	%fd192, %fd191, %fd190, %p103;
	ld.global.f64 	%fd193, [%rd88+4096];
	setp.lt.f64 	%p104, %fd192, %fd193;
	selp.f64 	%fd194, %fd193, %fd192, %p104;
	ld.global.f64 	%fd195, [%rd88+6144];
	setp.lt.f64 	%p105, %fd194, %fd195;
	selp.f64 	%fd196, %fd195, %fd194, %p105;
	ld.global.f64 	%fd197, [%rd88+8192];
	setp.lt.f64 	%p106, %fd196, %fd197;
	selp.f64 	%fd198, %fd197, %fd196, %p106;
	ld.global.f64 	%fd199, [%rd88+10240];
	setp.lt.f64 	%p107, %fd198, %fd199;
	selp.f64 	%fd200, %fd199, %fd198, %p107;
	ld.global.f64 	%fd201, [%rd88+12288];
	setp.lt.f64 	%p108, %fd200, %fd201;
	selp.f64 	%fd202, %fd201, %fd200, %p108;
	ld.global.f64 	%fd203, [%rd88+14336];
	setp.lt.f64 	%p109, %fd202, %fd203;
	selp.f64 	%fd296, %fd203, %fd202, %p109;
	add.s32 	%r272, %r272, 2048;
$L__BB27_13:
	setp.eq.s32 	%p110, %r12, 0;
	@%p110 bra 	$L__BB27_19;
	and.b32  	%r15, %r4, 3;
	setp.lt.u32 	%p111, %r12, 4;
	@%p111 bra 	$L__BB27_16;
	mul.wide.u32 	%rd89, %r272, 8;
	add.s64 	%rd90, %rd2, %rd89;
	ld.global.f64 	%fd205, [%rd90];
	setp.lt.f64 	%p112, %fd296, %fd205;
	selp.f64 	%fd206, %fd205, %fd296, %p112;
	ld.global.f64 	%fd207, [%rd90+2048];
	setp.lt.f64 	%p113, %fd206, %fd207;
	selp.f64 	%fd208, %fd207, %fd206, %p113;
	ld.global.f64 	%fd209, [%rd90+4096];
	setp.lt.f64 	%p114, %fd208, %fd209;
	selp.f64 	%fd210, %fd209, %fd208, %p114;
	ld.global.f64 	%fd211, [%rd90+6144];
	setp.lt.f64 	%p115, %fd210, %fd211;
	selp.f64 	%fd296, %fd211, %fd210, %p115;
	add.s32 	%r272, %r272, 1024;
$L__BB27_16:
	setp.eq.s32 	%p116, %r15, 0;
	@%p116 bra 	$L__BB27_19;
	mul.wide.u32 	%rd91, %r272, 8;
	add.s64 	%rd113, %rd2, %rd91;
	neg.s32 	%r275, %r15;
$L__BB27_18:
	.pragma "nounroll";
	ld.global.f64 	%fd212, [%rd113];
	setp.lt.f64 	%p117, %fd296, %fd212;
	selp.f64 	%fd296, %fd212, %fd296, %p117;
	add.s64 	%rd113, %rd113, 2048;
	add.s32 	%r275, %r275, 1;
	setp.ne.s32 	%p118, %r275, 0;
	@%p118 bra 	$L__BB27_18;
$L__BB27_19:
	setp.lt.u32 	%p119, %r51, 256;
	@%p119 bra 	$L__BB27_24;
	// begin inline asm
	mov.u32 %r212, %laneid;
	// end inline asm
	mov.b64 	%rd102, %fd296;
	mov.b64 	{%r214, %r219}, %rd102;
	mov.b32 	%r220, 1;
	mov.b32 	%r261, 31;
	mov.b32 	%r262, -1;
	// begin inline asm
	shfl.sync.down.b32 %r213, %r214, %r220, %r261, %r262;
	// end inline asm
	// begin inline asm
	shfl.sync.down.b32 %r218, %r219, %r220, %r261, %r262;
	// end inline asm
	mov.b64 	%rd103, {%r213, %r218};
	mov.b64 	%fd260, %rd103;
	setp.gt.s32 	%p147, %r212, 30;
	setp.lt.f64 	%p148, %fd296, %fd260;
	selp.f64 	%fd261, %fd260, %fd296, %p148;
	selp.f64 	%fd262, %fd296, %fd261, %p147;
	mov.b64 	%rd104, %fd262;
	mov.b64 	{%r224, %r229}, %rd104;
	mov.b32 	%r230, 2;
	// begin inline asm
	shfl.sync.down.b32 %r223, %r224, %r230, %r261, %r262;
	// end inline asm
	// begin inline asm
	shfl.sync.down.b32 %r228, %r229, %r230, %r261, %r262;
	// end inline asm
	mov.b64 	%rd105, {%r223, %r228};
	mov.b64 	%fd263, %rd105;
	setp.gt.s32 	%p149, %r212, 29;
	setp.lt.f64 	%p150, %fd262, %fd263;
	selp.f64 	%fd264, %fd263, %fd262, %p150;
	selp.f64 	%fd265, %fd262, %fd264, %p149;
	mov.b64 	%rd106, %fd265;
	mov.b64 	{%r234, %r239}, %rd106;
	mov.b32 	%r240, 4;
	// begin inline asm
	shfl.sync.down.b32 %r233, %r234, %r240, %r261, %r262;
	// end inline asm
	// begin inline asm
	shfl.sync.down.b32 %r238, %r239, %r240, %r261, %r262;
	// end inline asm
	mov.b64 	%rd107, {%r233, %r238};
	mov.b64 	%fd266, %rd107;
	setp.gt.s32 	%p151, %r212, 27;
	setp.lt.f64 	%p152, %fd265, %fd266;
	selp.f64 	%fd267, %fd266, %fd265, %p152;
	selp.f64 	%fd268, %fd265, %fd267, %p151;
	mov.b64 	%rd108, %fd268;
	mov.b64 	{%r244, %r249}, %rd108;
	mov.b32 	%r250, 8;
	// begin inline asm
	shfl.sync.down.b32 %r243, %r244, %r250, %r261, %r262;
	// end inline asm
	// begin inline asm
	shfl.sync.down.b32 %r248, %r249, %r250, %r261, %r262;
	// end inline asm
	mov.b64 	%rd109, {%r243, %r248};
	mov.b64 	%fd269, %rd109;
	setp.gt.s32 	%p153, %r212, 23;
	setp.lt.f64 	%p154, %fd268, %fd269;
	selp.f64 	%fd270, %fd269, %fd268, %p154;
	selp.f64 	%fd271, %fd268, %fd270, %p153;
	mov.b64 	%rd110, %fd271;
	mov.b64 	{%r254, %r259}, %rd110;
	mov.b32 	%r260, 16;
	// begin inline asm
	shfl.sync.down.b32 %r253, %r254, %r260, %r261, %r262;
	// end inline asm
	// begin inline asm
	shfl.sync.down.b32 %r258, %r259, %r260, %r261, %r262;
	// end inline asm
	mov.b64 	%rd111, {%r253, %r258};
	mov.b64 	%fd272, %rd111;
	setp.gt.s32 	%p155, %r212, 15;
	setp.lt.f64 	%p156, %fd271, %fd272;
	selp.f64 	%fd16, %fd272, %fd271, %p156;
	selp.f64 	%fd308, %fd271, %fd16, %p155;
	setp.ne.s32 	%p157, %r212, 0;
	@%p157 bra 	$L__BB27_22;
	shr.u32 	%r263, %r1, 2;
	and.b32  	%r264, %r263, 248;
	mov.u32 	%r265, _ZZN3cub18CUB_300001_SM_10006detail6reduce28DeviceReduceSingleTileKernelINS2_10policy_hubIdj11max_functorIdEE10Policy1000EN6thrust24THRUST_300001_SM_1000_NS6detail15normal_iteratorINSA_10device_ptrIdEEEEPdjS6_ddN4cuda3std3__410__identityEEEvT0_T1_T2_T3_T4_T6_E12temp_storage;
	add.s32 	%r266, %r265, %r264;
	st.shared.f64 	[%r266+8], %fd16;
$L__BB27_22:
	bar.sync 	0;
	setp.ne.s32 	%p158, %r1, 0;
	@%p158 bra 	$L__BB27_50;
	ld.shared.f64 	%fd273, [_ZZN3cub18CUB_300001_SM_10006detail6reduce28DeviceReduceSingleTileKernelINS2_10policy_hubIdj11max_functorIdEE10Policy1000EN6thrust24THRUST_300001_SM_1000_NS6detail15normal_iteratorINSA_10device_ptrIdEEEEPdjS6_ddN4cuda3std3__410__identityEEEvT0_T1_T2_T3_T4_T6_E12temp_storage+16];
	setp.lt.f64 	%p159, %fd308, %fd273;
	selp.f64 	%fd274, %fd273, %fd308, %p159;
	ld.shared.f64 	%fd275, [_ZZN3cub18CUB_300001_SM_10006detail6reduce28DeviceReduceSingleTileKernelINS2_10policy_hubIdj11max_functorIdEE10Policy1000EN6thrust24THRUST_300001_SM_1000_NS6detail15normal_iteratorINSA_10device_ptrIdEEEEPdjS6_ddN4cuda3std3__410__identityEEEvT0_T1_T2_T3_T4_T6_E12temp_storage+24];
	setp.lt.f64 	%p160, %fd274, %fd275;
	selp.f64 	%fd276, %fd275, %fd274, %p160;
	ld.shared.f64 	%fd277, [_ZZN3cub18CUB_300001_SM_10006detail6reduce28DeviceReduceSingleTileKernelINS2_10policy_hubIdj11max_functorIdEE10Policy1000EN6thrust24THRUST_300001_SM_1000_NS6detail15normal_iteratorINSA_10device_ptrIdEEEEPdjS6_ddN4cuda3std3__410__identityEEEvT0_T1_T2_T3_T4_T6_E12temp_storage+32];
	setp.lt.f64 	%p161, %fd276, %fd277;
	selp.f64 	%fd278, %fd277, %fd276, %p161;
	ld.shared.f64 	%fd279, [_ZZN3cub18CUB_300001_SM_10006detail6reduce28DeviceReduceSingleTileKernelINS2_10policy_hubIdj11max_functorIdEE10Policy1000EN6thrust24THRUST_300001_SM_1000_NS6detail15normal_iteratorINSA_10device_ptrIdEEEEPdjS6_ddN4cuda3std3__410__identityEEEvT0_T1_T2_T3_T4_T6_E12temp_storage+40];
	setp.lt.f64 	%p162, %fd278, %fd279;
	selp.f64 	%fd280, %fd279, %fd278, %p162;
	ld.shared.f64 	%fd281, [_ZZN3cub18CUB_300001_SM_10006detail6reduce28DeviceReduceSingleTileKernelINS2_10policy_hubIdj11max_functorIdEE10Policy1000EN6thrust24THRUST_300001_SM_1000_NS6detail15normal_iteratorINSA_10device_ptrIdEEEEPdjS6_ddN4cuda3std3__410__identityEEEvT0_T1_T2_T3_T4_T6_E12temp_storage+48];
	setp.lt.f64 	%p163, %fd280, %fd281;
	selp.f64 	%fd282, %fd281, %fd280, %p163;
	ld.shared.f64 	%fd283, [_ZZN3cub18CUB_300001_SM_10006detail6reduce28DeviceReduceSingleTileKernelINS2_10policy_hubIdj11max_functorIdEE10Policy1000EN6thrust24THRUST_300001_SM_1000_NS6detail15normal_iteratorINSA_10device_ptrIdEEEEPdjS6_ddN4cuda3std3__410__identityEEEvT0_T1_T2_T3_T4_T6_E12temp_storage+56];
	setp.lt.f64 	%p164, %fd282, %fd283;
	selp.f64 	%fd284, %fd283, %fd282, %p164;
	ld.shared.f64 	%fd285, [_ZZN3cub18CUB_300001_SM_10006detail6reduce28DeviceReduceSingleTileKernelINS2_10policy_hubIdj11max_functorIdEE10Policy1000EN6thrust24THRUST_300001_SM_1000_NS6detail15normal_iteratorINSA_10device_ptrIdEEEEPdjS6_ddN4cuda3std3__410__identityEEEvT0_T1_T2_T3_T4_T6_E12temp_storage+64];
	setp.lt.f64 	%p165, %fd284, %fd285;
	selp.f64 	%fd308, %fd285, %fd284, %p165;
	bra.uni 	$L__BB27_50;
$L__BB27_24:
	// begin inline asm
	mov.u32 %r149, %laneid;
	// end inline asm
	and.b32  	%r200, %r1, 992;
	add.s32 	%r201, %r200, 32;
	setp.gt.u32 	%p120, %r201, %r51;
	not.b32 	%r202, %r200;
	add.s32 	%r203, %r51, %r202;
	selp.b32 	%r198, %r203, 31, %p120;
	mov.b64 	%rd92, %fd296;
	mov.b64 	{%r151, %r156}, %rd92;
	mov.b32 	%r157, 1;
	mov.b32 	%r199, -1;
	// begin inline asm
	shfl.sync.down.b32 %r150, %r151, %r157, %r198, %r199;
	// end inline asm
	// begin inline asm
	shfl.sync.down.b32 %r155, %r156, %r157, %r198, %r199;
	// end inline asm
	mov.b64 	%rd93, {%r150, %r155};
	mov.b64 	%fd213, %rd93;
	setp.lt.s32 	%p121, %r149, %r198;
	setp.lt.f64 	%p122, %fd296, %fd213;
	selp.f64 	%fd214, %fd213, %fd296, %p122;
	selp.f64 	%fd215, %fd214, %fd296, %p121;
	mov.b64 	%rd94, %fd215;
	mov.b64 	{%r161, %r166}, %rd94;
	mov.b32 	%r167, 2;
	// begin inline asm
	shfl.sync.down.b32 %r160, %r161, %r167, %r198, %r199;
	// end inline asm
	// begin inline asm
	shfl.sync.down.b32 %r165, %r166, %r167, %r198, %r199;
	// end inline asm
	mov.b64 	%rd95, {%r160, %r165};
	mov.b64 	%fd216, %rd95;
	add.s32 	%r204, %r149, 2;
	setp.gt.s32 	%p123, %r204, %r198;
	setp.lt.f64 	%p124, %fd215, %fd216;
	selp.f64 	%fd217, %fd216, %fd215, %p124;
	selp.f64 	%fd218, %fd215, %fd217, %p123;
	mov.b64 	%rd96, %fd218;
	mov.b64 	{%r171, %r176}, %rd96;
	mov.b32 	%r177, 4;
	// begin inline asm
	shfl.sync.down.b32 %r170, %r171, %r177, %r198, %r199;
	// end inline asm
	// begin inline asm
	shfl.sync.down.b32 %r175, %r176, %r177, %r198, %r199;
	// end inline asm
	mov.b64 	%rd97, {%r170, %r175};
	mov.b64 	%fd219, %rd97;
	add.s32 	%r205, %r149, 4;
	setp.gt.s32 	%p125, %r205, %r198;
	setp.lt.f64 	%p126, %fd218, %fd219;
	selp.f64 	%fd220, %fd219, %fd218, %p126;
	selp.f64 	%fd221, %fd218, %fd220, %p125;
	mov.b64 	%rd98, %fd221;
	mov.b64 	{%r181, %r186}, %rd98;
	mov.b32 	%r187, 8;
	// begin inline asm
	shfl.sync.down.b32 %r180, %r181, %r187, %r198, %r199;
	// end inline asm
	// begin inline asm
	shfl.sync.down.b32 %r185, %r186, %r187, %r198, %r199;
	// end inline asm
	mov.b64 	%rd99, {%r180, %r185};
	mov.b64 	%fd222, %rd99;
	add.s32 	%r206, %r149, 8;
	setp.gt.s32 	%p127, %r206, %r198;
	setp.lt.f64 	%p128, %fd221, %fd222;
	selp.f64 	%fd223, %fd222, %fd221, %p128;
	selp.f64 	%fd224, %fd221, %fd223, %p127;
	mov.b64 	%rd100, %fd224;
	mov.b64 	{%r191, %r196}, %rd100;
	mov.b32 	%r197, 16;
	// begin inline asm
	shfl.sync.down.b32 %r190, %r191, %r197, %r198, %r199;
	// end inline asm
	// begin inline asm
	shfl.sync.down.b32 %r195, %r196, %r197, %r198, %r199;
	// end inline asm
	mov.b64 	%rd101, {%r190, %r195};
	mov.b64 	%fd225, %rd101;
	add.s32 	%r207, %r149, 16;
	setp.gt.s32 	%p129, %r207, %r198;
	setp.lt.f64 	%p130, %fd224, %fd225;
	selp.f64 	%fd226, %fd225, %fd224, %p130;
	selp.f64 	%fd308, %fd224, %fd226, %p129;
	setp.ne.s32 	%p131, %r149, 0;
	@%p131 bra 	$L__BB27_26;
	shr.u32 	%r208, %r1, 2;
	and.b32  	%r209, %r208, 248;
	mov.u32 	%r210, _ZZN3cub18CUB_300001_SM_10006detail6reduce28DeviceReduceSingleTileKernelINS2_10policy_hubIdj11max_functorIdEE10Policy1000EN6thrust24THRUST_300001_SM_1000_NS6detail15normal_iteratorINSA_10device_ptrIdEEEEPdjS6_ddN4cuda3std3__410__identityEEEvT0_T1_T2_T3_T4_T6_E12temp_storage;
	add.s32 	%r211, %r210, %r209;
	st.shared.f64 	[%r211+8], %fd308;
$L__BB27_26:
	bar.sync 	0;
	setp.ne.s32 	%p132, %r1, 0;
	@%p132 bra 	$L__BB27_50;
	setp.gt.u32 	%p133, %r51, 32;
	ld.shared.f64 	%fd227, [_ZZN3cub18CUB_300001_SM_10006detail6reduce28DeviceReduceSingleTileKernelINS2_10policy_hubIdj11max_functorIdEE10Policy1000EN6thrust24THRUST_300001_SM_1000_NS6detail15normal_iteratorINSA_10device_ptrIdEEEEPdjS6_ddN4cuda3std3__410__identityEEEvT0_T1_T2_T3_T4_T6_E12temp_storage+16];
	setp.lt.f64 	%p134, %fd308, %fd227;
	selp.f64 	%fd229, %fd227, %fd308, %p134;
	selp.f64 	%fd230, %fd229, %fd308, %p133;
	setp.gt.u32 	%p135, %r51, 64;
	ld.shared.f64 	%fd232, [_ZZN3cub18CUB_300001_SM_10006detail6reduce28DeviceReduceSingleTileKernelINS2_10policy_hubIdj11max_functorIdEE10Policy1000EN6thrust24THRUST_300001_SM_1000_NS6detail15normal_iteratorINSA_10device_ptrIdEEEEPdjS6_ddN4cuda3std3__410__identityEEEvT0_T1_T2_T3_T4_T6_E12temp_storage+24];
	setp.lt.f64 	%p136, %fd230, %fd232;
	selp.f64 	%fd234, %fd232, %fd230, %p136;
	selp.f64 	%fd235, %fd234, %fd230, %p135;
	setp.gt.u32 	%p137, %r51, 96;
	ld.shared.f64 	%fd237, [_ZZN3cub18CUB_300001_SM_10006detail6reduce28DeviceReduceSingleTileKernelINS2_10policy_hubIdj11max_functorIdEE10Policy1000EN6thrust24THRUST_300001_SM_1000_NS6detail15normal_iteratorINSA_10device_ptrIdEEEEPdjS6_ddN4cuda3std3__410__identityEEEvT0_T1_T2_T3_T4_T6_E12temp_storage+32];
	setp.lt.f64 	%p138, %fd235, %fd237;
	selp.f64 	%fd239, %fd237, %fd235, %p138;
	selp.f64 	%fd240, %fd239, %fd235, %p137;
	setp.gt.u32 	%p139, %r51, 128;
	ld.shared.f64 	%fd242, [_ZZN3cub18CUB_300001_SM_10006detail6reduce28DeviceReduceSingleTileKernelINS2_10policy_hubIdj11max_functorIdEE10Policy1000EN6thrust24THRUST_300001_SM_1000_NS6detail15normal_iteratorINSA_10device_ptrIdEEEEPdjS6_ddN4cuda3std3__410__identityEEEvT0_T1_T2_T3_T4_T6_E12temp_storage+40];
	setp.lt.f64 	%p140, %fd240, %fd242;
	selp.f64 	%fd244, %fd242, %fd240, %p140;
	selp.f64 	%fd245, %fd244, %fd240, %p139;
	setp.gt.u32 	%p141, %r51, 160;
	ld.shared.f64 	%fd247, [_ZZN3cub18CUB_300001_SM_10006detail6reduce28DeviceReduceSingleTileKernelINS2_10policy_hubIdj11max_functorIdEE10Policy1000EN6thrust24THRUST_300001_SM_1000_NS6detail15normal_iteratorINSA_10device_ptrIdEEEEPdjS6_ddN4cuda3std3__410__identityEEEvT0_T1_T2_T3_T4_T6_E12temp_storage+48];
	setp.lt.f64 	%p142, %fd245, %fd247;
	selp.f64 	%fd249, %fd247, %fd245, %p142;
	selp.f64 	%fd250, %fd249, %fd245, %p141;
	setp.gt.u32 	%p143, %r51, 192;
	ld.shared.f64 	%fd252, [_ZZN3cub18CUB_300001_SM_10006detail6reduce28DeviceReduceSingleTileKernelINS2_10policy_hubIdj11max_functorIdEE10Policy1000EN6thrust24THRUST_300001_SM_1000_NS6detail15normal_iteratorINSA_10device_ptrIdEEEEPdjS6_ddN4cuda3std3__410__identityEEEvT0_T1_T2_T3_T4_T6_E12temp_storage+56];
	setp.lt.f64 	%p144, %fd250, %fd252;
	selp.f64 	%fd254, %fd252, %fd250, %p144;
	selp.f64 	%fd255, %fd254, %fd250, %p143;
	setp.gt.u32 	%p145, %r51, 224;
	ld.shared.f64 	%fd257, [_ZZN3cub18CUB_300001_SM_10006detail6reduce28DeviceReduceSingleTileKernelINS2_10policy_hubIdj11max_functorIdEE10Policy1000EN6thrust24THRUST_300001_SM_1000_NS6detail15normal_iteratorINSA_10device_ptrIdEEEEPdjS6_ddN4cuda3std3__410__identityEEEvT0_T1_T2_T3_T4_T6_E12temp_storage+64];
	setp.lt.f64 	%p146, %fd255, %fd257;
	selp.f64 	%fd259, %fd257, %fd255, %p146;
	selp.f64 	%fd308, %fd259, %fd255, %p145;
	bra.uni 	$L__BB27_50;
$L__BB27_28:
	mov.u32 	%r21, %tid.x;
	mul.wide.u32 	%rd11, %r21, 8;
	add.s64 	%rd12, %rd2, %rd11;
	ld.global.f64 	%fd43, [%rd12];
	ld.global.f64 	%fd44, [%rd12+2048];
	ld.global.f64 	%fd45, [%rd12+4096];
	ld.global.f64 	%fd46, [%rd12+6144];
	ld.global.f64 	%fd47, [%rd12+8192];
	ld.global.f64 	%fd48, [%rd12+10240];
	ld.global.f64 	%fd49, [%rd12+12288];
	ld.global.f64 	%fd50, [%rd12+14336];
	setp.lt.f64 	%p3, %fd43, %fd44;
	selp.f64 	%fd51, %fd44, %fd43, %p3;
	setp.lt.f64 	%p4, %fd51, %fd45;
	selp.f64 	%fd52, %fd45, %fd51, %p4;
	setp.lt.f64 	%p5, %fd52, %fd46;
	selp.f64 	%fd53, %fd46, %fd52, %p5;
	setp.lt.f64 	%p6, %fd53, %fd47;
	selp.f64 	%fd54, %fd47, %fd53, %p6;
	setp.lt.f64 	%p7, %fd54, %fd48;
	selp.f64 	%fd55, %fd48, %fd54, %p7;
	setp.lt.f64 	%p8, %fd55, %fd49;
	selp.f64 	%fd56, %fd49, %fd55, %p8;
	setp.lt.f64 	%p9, %fd56, %fd50;
	selp.f64 	%fd307, %fd50, %fd56, %p9;
	add.s32 	%r22, %r51, -2048;
	setp.lt.u32 	%p10, %r22, 2048;
	mov.b32 	%r277, 2048;
	@%p10 bra 	$L__BB27_32;
	mov.b32 	%r277, 2048;
$L__BB27_30:
	add.s32 	%r54, %r21, %r277;
	mul.wide.u32 	%rd13, %r54, 8;
	add.s64 	%rd14, %rd2, %rd13;
	ld.global.f64 	%fd57, [%rd14];
	ld.global.f64 	%fd58, [%rd14+2048];
	ld.global.f64 	%fd59, [%rd14+4096];
	ld.global.f64 	%fd60, [%rd14+6144];
	ld.global.f64 	%fd61, [%rd14+8192];
	ld.global.f64 	%fd62, [%rd14+10240];
	ld.global.f64 	%fd63, [%rd14+12288];
	ld.global.f64 	%fd64, [%rd14+14336];
	setp.lt.f64 	%p11, %fd307, %fd57;
	selp.f64 	%fd65, %fd57, %fd307, %p11;
	setp.lt.f64 	%p12, %fd65, %fd58;
	selp.f64 	%fd66, %fd58, %fd65, %p12;
	setp.lt.f64 	%p13, %fd66, %fd59;
	selp.f64 	%fd67, %fd59, %fd66, %p13;
	setp.lt.f64 	%p14, %fd67, %fd60;
	selp.f64 	%fd68, %fd60, %fd67, %p14;
	setp.lt.f64 	%p15, %fd68, %fd61;
	selp.f64 	%fd69, %fd61, %fd68, %p15;
	setp.lt.f64 	%p16, %fd69, %fd62;
	selp.f64 	%fd70, %fd62, %fd69, %p16;
	setp.lt.f64 	%p17, %fd70, %fd63;
	selp.f64 	%fd71, %fd63, %fd70, %p17;
	setp.lt.f64 	%p18, %fd71, %fd64;
	selp.f64 	%fd307, %fd64, %fd71, %p18;
	sub.s32 	%r55, %r51, %r277;
	setp.lt.u32 	%p19, %r55, 2048;
	@%p19 bra 	$L__BB27_46;
	add.s32 	%r277, %r277, 2048;
	setp.le.u32 	%p20, %r277, %r22;
	@%p20 bra 	$L__BB27_30;
$L__BB27_32:
	setp.le.u32 	%p21, %r51, %r277;
	sub.s32 	%r56, %r51, %r277;
	setp.ge.s32 	%p22, %r21, %r56;
	or.pred  	%p23, %p21, %p22;
	@%p23 bra 	$L__BB27_46;
	not.b32 	%r58, %r21;
	add.s32 	%r59, %r51, %r58;
	sub.s32 	%r60, %r59, %r277;
	shr.u32 	%r61, %r60, 8;
	add.s32 	%r26, %r61, 1;
	and.b32  	%r27, %r26, 15;
	setp.lt.u32 	%p24, %r60, 3840;
	mov.u32 	%r282, %r21;
	@%p24 bra 	$L__BB27_37;
	or.b32  	%r280, %r21, 2048;
	add.s32 	%r279, %r21, %r277;
	and.b32  	%r62, %r26, 33554416;
	neg.s32 	%r278, %r62;
$L__BB27_35:
	.pragma "nounroll";
	mul.wide.u32 	%rd15, %r279, 8;
	add.s64 	%rd16, %rd2, %rd15;
	ld.global.f64 	%fd73, [%rd16];
	setp.lt.f64 	%p25, %fd307, %fd73;
	selp.f64 	%fd74, %fd73, %fd307, %p25;
	add.s32 	%r63, %r279, 256;
	mul.wide.u32 	%rd17, %r63, 8;
	add.s64 	%rd18, %rd2, %rd17;
	ld.global.f64 	%fd75, [%rd18];
	setp.lt.f64 	%p26, %fd74, %fd75;
	selp.f64 	%fd76, %fd75, %fd74, %p26;
	add.s32 	%r64, %r279, 512;
	mul.wide.u32 	%rd19, %r64, 8;
	add.s64 	%rd20, %rd2, %rd19;
	ld.global.f64 	%fd77, [%rd20];
	setp.lt.f64 	%p27, %fd76, %fd77;
	selp.f64 	%fd78, %fd77, %fd76, %p27;
	add.s32 	%r65, %r279, 768;
	mul.wide.u32 	%rd21, %r65, 8;
	add.s64 	%rd22, %rd2, %rd21;
	ld.global.f64 	%fd79, [%rd22];
	setp.lt.f64 	%p28, %fd78, %fd79;
	selp.f64 	%fd80, %fd79, %fd78, %p28;
	add.s32 	%r66, %r279, 1024;
	mul.wide.u32 	%rd23, %r66, 8;
	add.s64 	%rd24, %rd2, %rd23;
	ld.global.f64 	%fd81, [%rd24];
	setp.lt.f64 	%p29, %fd80, %fd81;
	selp.f64 	%fd82, %fd81, %fd80, %p29;
	add.s32 	%r67, %r279, 1280;
	mul.wide.u32 	%rd25, %r67, 8;
	add.s64 	%rd26, %rd2, %rd25;
	ld.global.f64 	%fd83, [%rd26];
	setp.lt.f64 	%p30, %fd82, %fd83;
	selp.f64 	%fd84, %fd83, %fd82, %p30;
	add.s32 	%r68, %r279, 1536;
	mul.wide.u32 	%rd27, %r68, 8;
	add.s64 	%rd28, %rd2, %rd27;
	ld.global.f64 	%fd85, [%rd28];
	setp.lt.f64 	%p31, %fd84, %fd85;
	selp.f64 	%fd86, %fd85, %fd84, %p31;
	add.s32 	%r69, %r279, 1792;
	mul.wide.u32 	%rd29, %r69, 8;
	add.s64 	%rd30, %rd2, %rd29;
	ld.global.f64 	%fd87, [%rd30];
	setp.lt.f64 	%p32, %fd86, %fd87;
	selp.f64 	%fd88, %fd87, %fd86, %p32;
	add.s32 	%r70, %r279, 2048;
	mul.wide.u32 	%rd31, %r70, 8;
	add.s64 	%rd32, %rd2, %rd31;
	ld.global.f64 	%fd89, [%rd32];
	setp.lt.f64 	%p33, %fd88, %fd89;
	selp.f64 	%fd90, %fd89, %fd88, %p33;
	add.s32 	%r71, %r279, 2304;
	mul.wide.u32 	%rd33, %r71, 8;
	add.s64 	%rd34, %rd2, %rd33;
	ld.global.f64 	%fd91, [%rd34];
	setp.lt.f64 	%p34, %fd90, %fd91;
	selp.f64 	%fd92, %fd91, %fd90, %p34;
	add.s32 	%r72, %r279, 2560;
	mul.wide.u32 	%rd35, %r72, 8;
	add.s64 	%rd36, %rd2, %rd35;
	ld.global.f64 	%fd93, [%rd36];
	setp.lt.f64 	%p35, %fd92, %fd93;
	selp.f64 	%fd94, %fd93, %fd92, %p35;
	add.s32 	%r73, %r279, 2816;
	mul.wide.u32 	%rd37, %r73, 8;
	add.s64 	%rd38, %rd2, %rd37;
	ld.global.f64 	%fd95, [%rd38];
	setp.lt.f64 	%p36, %fd94, %fd95;
	selp.f64 	%fd96, %fd95, %fd94, %p36;
	add.s32 	%r74, %r279, 3072;
	mul.wide.u32 	%rd39, %r74, 8;
	add.s64 	%rd40, %rd2, %rd39;
	ld.global.f64 	%fd97, [%rd40];
	setp.lt.f64 	%p37, %fd96, %fd97;
	selp.f64 	%fd98, %fd97, %fd96, %p37;
	add.s32 	%r75, %r279, 3328;
	mul.wide.u32 	%rd41, %r75, 8;
	add.s64 	%rd42, %rd2, %rd41;
	ld.global.f64 	%fd99, [%rd42];
	setp.lt.f64 	%p38, %fd98, %fd99;
	selp.f64 	%fd100, %fd99, %fd98, %p38;
	add.s32 	%r76, %r279, 3584;
	mul.wide.u32 	%rd43, %r76, 8;
	add.s64 	%rd44, %rd2, %rd43;
	ld.global.f64 	%fd101, [%rd44];
	setp.lt.f64 	%p39, %fd100, %fd101;
	selp.f64 	%fd102, %fd101, %fd100, %p39;
	add.s32 	%r77, %r279, 3840;
	mul.wide.u32 	%rd45, %r77, 8;
	add.s64 	%rd46, %rd2, %rd45;
	ld.global.f64 	%fd103, [%rd46];
	setp.lt.f64 	%p40, %fd102, %fd103;
	selp.f64 	%fd307, %fd103, %fd102, %p40;
	add.s32 	%r280, %r280, 4096;
	add.s32 	%r279, %r279, 4096;
	add.s32 	%r278, %r278, 16;
	setp.ne.s32 	%p41, %r278, 0;
	@%p41 bra 	$L__BB27_35;
	add.s32 	%r282, %r280, -2048;
$L__BB27_37:
	setp.eq.s32 	%p42, %r27, 0;
	@%p42 bra 	$L__BB27_46;
	and.b32  	%r39, %r26, 7;
	setp.lt.u32 	%p43, %r27, 8;
	@%p43 bra 	$L__BB27_40;
	add.s32 	%r78, %r282, %r277;
	mul.wide.u32 	%rd47, %r78, 8;
	add.s64 	%rd48, %rd2, %rd47;
	ld.global.f64 	%fd105, [%rd48];
	setp.lt.f64 	%p44, %fd307, %fd105;
	selp.f64 	%fd106, %fd105, %fd307, %p44;
	add.s32 	%r79, %r78, 256;
	mul.wide.u32 	%rd49, %r79, 8;
	add.s64 	%rd50, %rd2, %rd49;
	ld.global.f64 	%fd107, [%rd50];
	setp.lt.f64 	%p45, %fd106, %fd107;
	selp.f64 	%fd108, %fd107, %fd106, %p45;
	add.s32 	%r80, %r78, 512;
	mul.wide.u32 	%rd51, %r80, 8;
	add.s64 	%rd52, %rd2, %rd51;
	ld.global.f64 	%fd109, [%rd52];
	setp.lt.f64 	%p46, %fd108, %fd109;
	selp.f64 	%fd110, %fd109, %fd108, %p46;
	add.s32 	%r81, %r78, 768;
	mul.wide.u32 	%rd53, %r81, 8;
	add.s64 	%rd54, %rd2, %rd53;
	ld.global.f64 	%fd111, [%rd54];
	setp.lt.f64 	%p47, %fd110, %fd111;
	selp.f64 	%fd112, %fd111, %fd110, %p47;
	add.s32 	%r82, %r78, 1024;
	mul.wide.u32 	%rd55, %r82, 8;
	add.s64 	%rd56, %rd2, %rd55;
	ld.global.f64 	%fd113, [%rd56];
	setp.lt.f64 	%p48, %fd112, %fd113;
	selp.f64 	%fd114, %fd113, %fd112, %p48;
	add.s32 	%r83, %r78, 1280;
	mul.wide.u32 	%rd57, %r83, 8;
	add.s64 	%rd58, %rd2, %rd57;
	ld.global.f64 	%fd115, [%rd58];
	setp.lt.f64 	%p49, %fd114, %fd115;
	selp.f64 	%fd116, %fd115, %fd114, %p49;
	add.s32 	%r84, %r78, 1536;
	mul.wide.u32 	%rd59, %r84, 8;
	add.s64 	%rd60, %rd2, %rd59;
	ld.global.f64 	%fd117, [%rd60];
	setp.lt.f64 	%p50, %fd116, %fd117;
	selp.f64 	%fd118, %fd117, %fd116, %p50;
	add.s32 	%r85, %r78, 1792;
	mul.wide.u32 	%rd61, %r85, 8;
	add.s64 	%rd62, %rd2, %rd61;
	ld.global.f64 	%fd119, [%rd62];
	setp.lt.f64 	%p51, %fd118, %fd119;
	selp.f64 	%fd307, %fd119, %fd118, %p51;
	add.s32 	%r282, %r282, 2048;
$L__BB27_40:
	setp.eq.s32 	%p52, %r39, 0;
	@%p52 bra 	$L__BB27_46;
	and.b32  	%r42, %r26, 3;
	setp.lt.u32 	%p53, %r39, 4;
	@%p53 bra 	$L__BB27_43;
	add.s32 	%r86, %r282, %r277;
	mul.wide.u32 	%rd63, %r86, 8;
	add.s64 	%rd64, %rd2, %rd63;
	ld.global.f64 	%fd121, [%rd64];
	setp.lt.f64 	%p54, %fd307, %fd121;
	selp.f64 	%fd122, %fd121, %fd307, %p54;
	add.s32 	%r87, %r86, 256;
	mul.wide.u32 	%rd65, %r87, 8;
	add.s64 	%rd66, %rd2, %rd65;
	ld.global.f64 	%fd123, [%rd66];
	setp.lt.f64 	%p55, %fd122, %fd123;
	selp.f64 	%fd124, %fd123, %fd122, %p55;
	add.s32 	%r88, %r86, 512;
	mul.wide.u32 	%rd67, %r88, 8;
	add.s64 	%rd68, %rd2, %rd67;
	ld.global.f64 	%fd125, [%rd68];
	setp.lt.f64 	%p56, %fd124, %fd125;
	selp.f64 	%fd126, %fd125, %fd124, %p56;
	add.s32 	%r89, %r86, 768;
	mul.wide.u32 	%rd69, %r89, 8;
	add.s64 	%rd70, %rd2, %rd69;
	ld.global.f64 	%fd127, [%rd70];
	setp.lt.f64 	%p57, %fd126, %fd127;
	selp.f64 	%fd307, %fd127, %fd126, %p57;
	add.s32 	%r282, %r282, 1024;
$L__BB27_43:
	setp.eq.s32 	%p58, %r42, 0;
	@%p58 bra 	$L__BB27_46;
	add.s32 	%r285, %r282, %r277;
	neg.s32 	%r284, %r42;
$L__BB27_45:
	.pragma "nounroll";
	mul.wide.u32 	%rd71, %r285, 8;
	add.s64 	%rd72, %rd2, %rd71;
	ld.global.f64 	%fd128, [%rd72];
	setp.lt.f64 	%p59, %fd307, %fd128;
	selp.f64 	%fd307, %fd128, %fd307, %p59;
	add.s32 	%r285, %r285, 256;
	add.s32 	%r284, %r284, 1;
	setp.ne.s32 	%p60, %r284, 0;
	@%p60 bra 	$L__BB27_45;
$L__BB27_46:
	// begin inline asm
	mov.u32 %r90, %laneid;
	// end inline asm
	mov.b64 	%rd73, %fd307;
	mov.b64 	{%r92, %r97}, %rd73;
	mov.b32 	%r98, 1;
	mov.b32 	%r139, 31;
	mov.b32 	%r140, -1;
	// begin inline asm
	shfl.sync.down.b32 %r91, %r92, %r98, %r139, %r140;
	// end inline asm
	// begin inline asm
	shfl.sync.down.b32 %r96, %r97, %r98, %r139, %r140;
	// end inline asm
	mov.b64 	%rd74, {%r91, %r96};
	mov.b64 	%fd129, %rd74;
	setp.gt.s32 	%p61, %r90, 30;
	setp.lt.f64 	%p62, %fd307, %fd129;
	selp.f64 	%fd130, %fd129, %fd307, %p62;
	selp.f64 	%fd131, %fd307, %fd130, %p61;
	mov.b64 	%rd75, %fd131;
	mov.b64 	{%r102, %r107}, %rd75;
	mov.b32 	%r108, 2;
	// begin inline asm
	shfl.sync.down.b32 %r101, %r102, %r108, %r139, %r140;
	// end inline asm
	// begin inline asm
	shfl.sync.down.b32 %r106, %r107, %r108, %r139, %r140;
	// end inline asm
	mov.b64 	%rd76, {%r101, %r106};
	mov.b64 	%fd132, %rd76;
	setp.gt.s32 	%p63, %r90, 29;
	setp.lt.f64 	%p64, %fd131, %fd132;
	selp.f64 	%fd133, %fd132, %fd131, %p64;
	selp.f64 	%fd134, %fd131, %fd133, %p63;
	mov.b64 	%rd77, %fd134;
	mov.b64 	{%r112, %r117}, %rd77;
	mov.b32 	%r118, 4;
	// begin inline asm
	shfl.sync.down.b32 %r111, %r112, %r118, %r139, %r140;
	// end inline asm
	// begin inline asm
	shfl.sync.down.b32 %r116, %r117, %r118, %r139, %r140;
	// end inline asm
	mov.b64 	%rd78, {%r111, %r116};
	mov.b64 	%fd135, %rd78;
	setp.gt.s32 	%p65, %r90, 27;
	setp.lt.f64 	%p66, %fd134, %fd135;
	selp.f64 	%fd136, %fd135, %fd134, %p66;
	selp.f64 	%fd137, %fd134, %fd136, %p65;
	mov.b64 	%rd79, %fd137;
	mov.b64 	{%r122, %r127}, %rd79;
	mov.b32 	%r128, 8;
	// begin inline asm
	shfl.sync.down.b32 %r121, %r122, %r128, %r139, %r140;
	// end inline asm
	// begin inline asm
	shfl.sync.down.b32 %r126, %r127, %r128, %r139, %r140;
	// end inline asm
	mov.b64 	%rd80, {%r121, %r126};
	mov.b64 	%fd138, %rd80;
	setp.gt.s32 	%p67, %r90, 23;
	setp.lt.f64 	%p68, %fd137, %fd138;
	selp.f64 	%fd139, %fd138, %fd137, %p68;
	selp.f64 	%fd140, %fd137, %fd139, %p67;
	mov.b64 	%rd81, %fd140;
	mov.b64 	{%r132, %r137}, %rd81;
	mov.b32 	%r138, 16;
	// begin inline asm
	shfl.sync.down.b32 %r131, %r132, %r138, %r139, %r140;
	// end inline asm
	// begin inline asm
	shfl.sync.down.b32 %r136, %r137, %r138, %r139, %r140;
	// end inline asm
	mov.b64 	%rd82, {%r131, %r136};
	mov.b64 	%fd141, %rd82;
	setp.gt.s32 	%p69, %r90, 15;
	setp.lt.f64 	%p70, %fd140, %fd141;
	selp.f64 	%fd38, %fd141, %fd140, %p70;
	selp.f64 	%fd308, %fd140, %fd38, %p69;
	setp.ne.s32 	%p71, %r90, 0;
	@%p71 bra 	$L__BB27_48;
	shr.u32 	%r141, %r21, 2;
	and.b32  	%r142, %r141, 248;
	mov.u32 	%r143, _ZZN3cub18CUB_300001_SM_10006detail6reduce28DeviceReduceSingleTileKernelINS2_10policy_hubIdj11max_functorIdEE10Policy1000EN6thrust24THRUST_300001_SM_1000_NS6detail15normal_iteratorINSA_10device_ptrIdEEEEPdjS6_ddN4cuda3std3__410__identityEEEvT0_T1_T2_T3_T4_T6_E12temp_storage;
	add.s32 	%r144, %r143, %r142;
	st.shared.f64 	[%r144+8], %fd38;
$L__BB27_48:
	bar.sync 	0;
	setp.ne.s32 	%p72, %r21, 0;
	@%p72 bra 	$L__BB27_50;
	ld.shared.f64 	%fd142, [_ZZN3cub18CUB_300001_SM_10006detail6reduce28DeviceReduceSingleTileKernelINS2_10policy_hubIdj11max_functorIdEE10Policy1000EN6thrust24THRUST_300001_SM_1000_NS6detail15normal_iteratorINSA_10device_ptrIdEEEEPdjS6_ddN4cuda3std3__410__identityEEEvT0_T1_T2_T3_T4_T6_E12temp_storage+16];
	setp.lt.f64 	%p73, %fd308, %fd142;
	selp.f64 	%fd143, %fd142, %fd308, %p73;
	ld.shared.f64 	%fd144, [_ZZN3cub18CUB_300001_SM_10006detail6reduce28DeviceReduceSingleTileKernelINS2_10policy_hubIdj11max_functorIdEE10Policy1000EN6thrust24THRUST_300001_SM_1000_NS6detail15normal_iteratorINSA_10device_ptrIdEEEEPdjS6_ddN4cuda3std3__410__identityEEEvT0_T1_T2_T3_T4_T6_E12temp_storage+24];
	setp.lt.f64 	%p74, %fd143, %fd144;
	selp.f64 	%fd145, %fd144, %fd143, %p74;
	ld.shared.f64 	%fd146, [_ZZN3cub18CUB_300001_SM_10006detail6reduce28DeviceReduceSingleTileKernelINS2_10policy_hubIdj11max_functorIdEE10Policy1000EN6thrust24THRUST_300001_SM_1000_NS6detail15normal_iteratorINSA_10device_ptrIdEEEEPdjS6_ddN4cuda3std3__410__identityEEEvT0_T1_T2_T3_T4_T6_E12temp_storage+32];
	setp.lt.f64 	%p75, %fd145, %fd146;
	selp.f64 	%fd147, %fd146, %fd145, %p75;
	ld.shared.f64 	%fd148, [_ZZN3cub18CUB_300001_SM_10006detail6reduce28DeviceReduceSingleTileKernelINS2_10policy_hubIdj11max_functorIdEE10Policy1000EN6thrust24THRUST_300001_SM_1000_NS6detail15normal_iteratorINSA_10device_ptrIdEEEEPdjS6_ddN4cuda3std3__410__identityEEEvT0_T1_T2_T3_T4_T6_E12temp_storage+40];
	setp.lt.f64 	%p76, %fd147, %fd148;
	selp.f64 	%fd149, %fd148, %fd147, %p76;
	ld.shared.f64 	%fd150, [_ZZN3cub18CUB_300001_SM_10006detail6reduce28DeviceReduceSingleTileKernelINS2_10policy_hubIdj11max_functorIdEE10Policy1000EN6thrust24THRUST_300001_SM_1000_NS6detail15normal_iteratorINSA_10device_ptrIdEEEEPdjS6_ddN4cuda3std3__410__identityEEEvT0_T1_T2_T3_T4_T6_E12temp_storage+48];
	setp.lt.f64 	%p77, %fd149, %fd150;
	selp.f64 	%fd151, %fd150, %fd149, %p77;
	ld.shared.f64 	%fd152, [_ZZN3cub18CUB_300001_SM_10006detail6reduce28DeviceReduceSingleTileKernelINS2_10policy_hubIdj11max_functorIdEE10Policy1000EN6thrust24THRUST_300001_SM_1000_NS6detail15normal_iteratorINSA_10device_ptrIdEEEEPdjS6_ddN4cuda3std3__410__identityEEEvT0_T1_T2_T3_T4_T6_E12temp_storage+56];
	setp.lt.f64 	%p78, %fd151, %fd152;
	selp.f64 	%fd153, %fd152, %fd151, %p78;
	ld.shared.f64 	%fd154, [_ZZN3cub18CUB_300001_SM_10006detail6reduce28DeviceReduceSingleTileKernelINS2_10policy_hubIdj11max_functorIdEE10Policy1000EN6thrust24THRUST_300001_SM_1000_NS6detail15normal_iteratorINSA_10device_ptrIdEEEEPdjS6_ddN4cuda3std3__410__identityEEEvT0_T1_T2_T3_T4_T6_E12temp_storage+64];
	setp.lt.f64 	%p79, %fd153, %fd154;
	selp.f64 	%fd308, %fd154, %fd153, %p79;
$L__BB27_50:
	mov.u32 	%r267, %tid.x;
	setp.ne.s32 	%p166, %r267, 0;
	@%p166 bra 	$L__BB27_52;
	setp.lt.f64 	%p167, %fd42, %fd308;
	selp.f64 	%fd286, %fd308, %fd42, %p167;
	st.global.f64 	[%rd1], %fd286;
$L__BB27_52:
	ret;

}
	// .globl	_ZN3cub18CUB_300001_SM_10006detail6reduce18DeviceReduceKernelINS2_10policy_hubIdj11max_functorIdEE10Policy1000EN6thrust24THRUST_300001_SM_1000_NS6detail15normal_iteratorINSA_10device_ptrIdEEEEjS6_dN4cuda3std3__410__identityEEEvT0_PT3_T1_NS0_13GridEvenShareISN_EET2_T4_
.visible .entry _ZN3cub18CUB_300001_SM_10006detail6reduce18DeviceReduceKernelINS2_10policy_hubIdj11max_functorIdEE10Policy1000EN6thrust24THRUST_300001_SM_1000_NS6detail15normal_iteratorINSA_10device_ptrIdEEEEjS6_dN4cuda3std3__410__identityEEEvT0_PT3_T1_NS0_13GridEvenShareISN_EET2_T4_(
	.param .align 8 .b8 _ZN3cub18CUB_300001_SM_10006detail6reduce18DeviceReduceKernelINS2_10policy_hubIdj11max_functorIdEE10Policy1000EN6thrust24THRUST_300001_SM_1000_NS6detail15normal_iteratorINSA_10device_ptrIdEEEEjS6_dN4cuda3std3__410__identityEEEvT0_PT3_T1_NS0_13GridEvenShareISN_EET2_T4__param_0[8],
	.param .u64 .ptr .align 1 _ZN3cub18CUB_300001_SM_10006detail6reduce18DeviceReduceKernelINS2_10policy_hubIdj11max_functorIdEE10Policy1000EN6thrust24THRUST_300001_SM_1000_NS6detail15normal_iteratorINSA_10device_ptrIdEEEEjS6_dN4cuda3std3__410__identityEEEvT0_PT3_T1_NS0_13GridEvenShareISN_EET2_T4__param_1,
	.param .u32 _ZN3cub18CUB_300001_SM_10006detail6reduce18DeviceReduceKernelINS2_10policy_hubIdj11max_functorIdEE10Policy1000EN6thrust24THRUST_300001_SM_1000_NS6detail15normal_iteratorINSA_10device_ptrIdEEEEjS6_dN4cuda3std3__410__identityEEEvT0_PT3_T1_NS0_13GridEvenShareISN_EET2_T4__param_2,
	.param .align 4 .b8 _ZN3cub18CUB_300001_SM_10006detail6reduce18DeviceReduceKernelINS2_10policy_hubIdj11max_functorIdEE10Policy1000EN6thrust24THRUST_300001_SM_1000_NS6detail15normal_iteratorINSA_10device_ptrIdEEEEjS6_dN4cuda3std3__410__identityEEEvT0_PT3_T1_NS0_13GridEvenShareISN_EET2_T4__param_3[40],
	.param .align 1 .b8 _ZN3cub18CUB_300001_SM_10006detail6reduce18DeviceReduceKernelINS2_10policy_hubIdj11max_functorIdEE10Policy1000EN6thrust24THRUST_300001_SM_1000_NS6detail15normal_iteratorINSA_10device_ptrIdEEEEjS6_dN4cuda3std3__410__identityEEEvT0_PT3_T1_NS0_13GridEvenShareISN_EET2_T4__param_4[1],
	.param .align 1 .b8 _ZN3cub18CUB_300001_SM_10006detail6reduce18DeviceReduceKernelINS2_10policy_hubIdj11max_functorIdEE10Policy1000EN6thrust24THRUST_300001_SM_1000_NS6detail15normal_iteratorINSA_10device_ptrIdEEEEjS6_dN4cuda3std3__410__identityEEEvT0_PT3_T1_NS0_13GridEvenShareISN_EET2_T4__param_5[1]
)
.maxntid 256
{
	.reg .pred 	%p<166>;
	.reg .b16 	%rs<4>;
	.reg .b32 	%r<354>;
	.reg .b64 	%rd<160>;
	.reg .b64 	%fd<305>;
	// demoted variable
	.shared .align 8 .b8 _ZZN3cub18CUB_300001_SM_10006detail6reduce18DeviceReduceKernelINS2_10policy_hubIdj11max_functorIdEE10Policy1000EN6thrust24THRUST_300001_SM_1000_NS6detail15normal_iteratorINSA_10device_ptrIdEEEEjS6_dN4cuda3std3__410__identityEEEvT0_PT3_T1_NS0_13GridEvenShareISN_EET2_T4_E12temp_storage[80];
	ld.param.u32 	%r1, [_ZN3cub18CUB_300001_SM_10006detail6reduce18DeviceReduceKernelINS2_10policy_hubIdj11max_functorIdEE10Policy1000EN6thrust24THRUST_300001_SM_1000_NS6detail15normal_iteratorINSA_10device_ptrIdEEEEjS6_dN4cuda3std3__410__identityEEEvT0_PT3_T1_NS0_13GridEvenShareISN_EET2_T4__param_3+20];
	ld.param.u32 	%r2, [_ZN3cub18CUB_300001_SM_10006detail6reduce18DeviceReduceKernelINS2_10policy_hubIdj11max_functorIdEE10Policy1000EN6thrust24THRUST_300001_SM_1000_NS6detail15normal_iteratorINSA_10device_ptrIdEEEEjS6_dN4cuda3std3__410__identityEEEvT0_PT3_T1_NS0_13GridEvenShareISN_EET2_T4__param_3+24];
	ld.param.u64 	%rd3, [_ZN3cub18CUB_300001_SM_10006detail6reduce18DeviceReduceKernelINS2_10policy_hubIdj11max_functorIdEE10Policy1000EN6thrust24THRUST_300001_SM_1000_NS6detail15normal_iteratorINSA_10device_ptrIdEEEEjS6_dN4cuda3std3__410__identityEEEvT0_PT3_T1_NS0_13GridEvenShareISN_EET2_T4__param_0];
	cvta.to.global.u64 	%rd1, %rd3;
	mov.u32 	%r3, %ctaid.x;
	shl.b32 	%r4, %r2, 11;
	shl.b32 	%r345, %r3, 11;
	sub.s32 	%r6, %r1, %r345;
	setp.gt.u32 	%p1, %r6, 2047;
	@%p1 bra 	$L__BB28_26;
	mov.u32 	%r7, %tid.x;
	setp.ge.u32 	%p79, %r7, %r6;
	mov.f64 	%fd293, 0d0000000000000000;
	mov.u32 	%r336, %r7;
	@%p79 bra 	$L__BB28_3;
	add.s32 	%r180, %r345, %r7;
	mul.wide.u32 	%rd76, %r180, 8;
	add.s64 	%rd77, %rd1, %rd76;
	ld.global.f64 	%fd293, [%rd77];
	add.s32 	%r336, %r7, 256;
$L__BB28_3:
	setp.ge.u32 	%p80, %r336, %r6;
	@%p80 bra 	$L__BB28_17;
	not.b32 	%r181, %r336;
	add.s32 	%r182, %r1, %r181;
	sub.s32 	%r183, %r182, %r345;
	shr.u32 	%r184, %r183, 8;
	add.s32 	%r10, %r184, 1;
	and.b32  	%r11, %r10, 15;
	setp.lt.u32 	%p81, %r183, 3840;
	@%p81 bra 	$L__BB28_8;
	or.b32  	%r335, %r336, 2048;
	add.s32 	%r334, %r336, %r345;
	and.b32  	%r185, %r10, 33554416;
	neg.s32 	%r333, %r185;
$L__BB28_6:
	.pragma "nounroll";
	mul.wide.u32 	%rd78, %r334, 8;
	add.s64 	%rd79, %rd1, %rd78;
	ld.global.f64 	%fd155, [%rd79];
	setp.lt.f64 	%p82, %fd293, %fd155;
	selp.f64 	%fd156, %fd155, %fd293, %p82;
	add.s32 	%r186, %r334, 256;
	mul.wide.u32 	%rd80, %r186, 8;
	add.s64 	%rd81, %rd1, %rd80;
	ld.global.f64 	%fd157, [%rd81];
	setp.lt.f64 	%p83, %fd156, %fd157;
	selp.f64 	%fd158, %fd157, %fd156, %p83;
	add.s32 	%r187, %r334, 512;
	mul.wide.u32 	%rd82, %r187, 8;
	add.s64 	%rd83, %rd1, %rd82;
	ld.global.f64 	%fd159, [%rd83];
	setp.lt.f64 	%p84, %fd158, %fd159;
	selp.f64 	%fd160, %fd159, %fd158, %p84;
	add.s32 	%r188, %r334, 768;
	mul.wide.u32 	%rd84, %r188, 8;
	add.s64 	%rd85, %rd1, %rd84;
	ld.global.f64 	%fd161, [%rd85];
	setp.lt.f64 	%p85, %fd160, %fd161;
	selp.f64 	%fd162, %fd161, %fd160, %p85;
	add.s32 	%r189, %r334, 1024;
	mul.wide.u32 	%rd86, %r189, 8;
	add.s64 	%rd87, %rd1, %rd86;
	ld.global.f64 	%fd163, [%rd87];
	setp.lt.f64 	%p86, %fd162, %fd163;
	selp.f64 	%fd164, %fd163, %fd162, %p86;
	add.s32 	%r190, %r334, 1280;
	mul.wide.u32 	%rd88, %r190, 8;
	add.s64 	%rd89, %rd1, %rd88;
	ld.global.f64 	%fd165, [%rd89];
	setp.lt.f64 	%p87, %fd164, %fd165;
	selp.f64 	%fd166, %fd165, %fd164, %p87;
	add.s32 	%r191, %r334, 1536;
	mul.wide.u32 	%rd90, %r191, 8;
	add.s64 	%rd91, %rd1, %rd90;
	ld.global.f64 	%fd167, [%rd91];
	setp.lt.f64 	%p88, %fd166, %fd167;
	selp.f64 	%fd168, %fd167, %fd166, %p88;
	add.s32 	%r192, %r334, 1792;
	mul.wide.u32 	%rd92, %r192, 8;
	add.s64 	%rd93, %rd1, %rd92;
	ld.global.f64 	%fd169, [%rd93];
	setp.lt.f64 	%p89, %fd168, %fd169;
	selp.f64 	%fd170, %fd169, %fd168, %p89;
	add.s32 	%r193, %r334, 2048;
	mul.wide.u32 	%rd94, %r193, 8;
	add.s64 	%rd95, %rd1, %rd94;
	ld.global.f64 	%fd171, [%rd95];
	setp.lt.f64 	%p90, %fd170, %fd171;
	selp.f64 	%fd172, %fd171, %fd170, %p90;
	add.s32 	%r194, %r334, 2304;
	mul.wide.u32 	%rd96, %r194, 8;
	add.s64 	%rd97, %rd1, %rd96;
	ld.global.f64 	%fd173, [%rd97];
	setp.lt.f64 	%p91, %fd172, %fd173;
	selp.f64 	%fd174, %fd173, %fd172, %p91;
	add.s32 	%r195, %r334, 2560;
	mul.wide.u32 	%rd98, %r195, 8;
	add.s64 	%rd99, %rd1, %rd98;
	ld.global.f64 	%fd175, [%rd99];
	setp.lt.f64 	%p92, %fd174, %fd175;
	selp.f64 	%fd176, %fd175, %fd174, %p92;
	add.s32 	%r196, %r334, 2816;
	mul.wide.u32 	%rd100, %r196, 8;
	add.s64 	%rd101, %rd1, %rd100;
	ld.global.f64 	%fd177, [%rd101];
	setp.lt.f64 	%p93, %fd176, %fd177;
	selp.f64 	%fd178, %fd177, %fd176, %p93;
	add.s32 	%r197, %r334, 3072;
	mul.wide.u32 	%rd102, %r197, 8;
	add.s64 	%rd103, %rd1, %rd102;
	ld.global.f64 	%fd179, [%rd103];
	setp.lt.f64 	%p94, %fd178, %fd179;
	selp.f64 	%fd180, %fd179, %fd178, %p94;
	add.s32 	%r198, %r334, 3328;
	mul.wide.u32 	%rd104, %r198, 8;
	add.s64 	%rd105, %rd1, %rd104;
	ld.global.f64 	%fd181, [%rd105];
	setp.lt.f64 	%p95, %fd180, %fd181;
	selp.f64 	%fd182, %fd181, %fd180, %p95;
	add.s32 	%r199, %r334, 3584;
	mul.wide.u32 	%rd106, %r199, 8;
	add.s64 	%rd107, %rd1, %rd106;
	ld.global.f64 	%fd183, [%rd107];
	setp.lt.f64 	%p96, %fd182, %fd183;
	selp.f64 	%fd184, %fd183, %fd182, %p96;
	add.s32 	%r200, %r334, 3840;
	mul.wide.u32 	%rd108, %r200, 8;
	add.s64 	%rd109, %rd1, %rd108;
	ld.global.f64 	%fd185, [%rd109];
	setp.lt.f64 	%p97, %fd184, %fd185;
	selp.f64 	%fd293, %fd185, %fd184, %p97;
	add.s32 	%r335, %r335, 4096;
	add.s32 	%r334, %r334, 4096;
	add.s32 	%r333, %r333, 16;
	setp.ne.s32 	%p98, %r333, 0;
	@%p98 bra 	$L__BB28_6;
	add.s32 	%r336, %r335, -2048;
$L__BB28_8:
	setp.eq.s32 	%p99, %r11, 0;
	@%p99 bra 	$L__BB28_17;
	and.b32  	%r23, %r10, 7;
	setp.lt.u32 	%p100, %r11, 8;
	@%p100 bra 	$L__BB28_11;
	add.s32 	%r201, %r345, %r336;
	mul.wide.u32 	%rd110, %r201, 8;
	add.s64 	%rd111, %rd1, %rd110;
	ld.global.f64 	%fd187, [%rd111];
	setp.lt.f64 	%p101, %fd293, %fd187;
	selp.f64 	%fd188, %fd187, %fd293, %p101;
	add.s32 	%r202, %r201, 256;
	mul.wide.u32 	%rd112, %r202, 8;
	add.s64 	%rd113, %rd1, %rd112;
	ld.global.f64 	%fd189, [%rd113];
	setp.lt.f64 	%p102, %fd188, %fd189;
	selp.f64 	%fd190, %fd189, %fd188, %p102;
	add.s32 	%r203, %r201, 512;
	mul.wide.u32 	%rd114, %r203, 8;
	add.s64 	%rd115, %rd1, %rd114;
	ld.global.f64 	%fd191, [%rd115];
	setp.lt.f64 	%p103, %fd190, %fd191;
	selp.f64 	%fd192, %fd191, %fd190, %p103;
	add.s32 	%r204, %r201, 768;
	mul.wide.u32 	%rd116, %r204, 8;
	add.s64 	%rd117, %rd1, %rd116;
	ld.global.f64 	%fd193, [%rd117];
	setp.lt.f64 	%p104, %fd192, %fd193;
	selp.f64 	%fd194, %fd193, %fd192, %p104;
	add.s32 	%r205, %r201, 1024;
	mul.wide.u32 	%rd118, %r205, 8;
	add.s64 	%rd119, %rd1, %rd118;
	ld.global.f64 	%fd195, [%rd119];
	setp.lt.f64 	%p105, %fd194, %fd195;
	selp.f64 	%fd196, %fd195, %fd194, %p105;
	add.s32 	%r206, %r201, 1280;
	mul.wide.u32 	%rd120, %r206, 8;
	add.s64 	%rd121, %rd1, %rd120;
	ld.global.f64 	%fd197, [%rd121];
	setp.lt.f64 	%p106, %fd196, %fd197;
	selp.f64 	%fd198, %fd197, %fd196, %p106;
	add.s32 	%r207, %r201, 1536;
	mul.wide.u32 	%rd122, %r207, 8;
	add.s64 	%rd123, %rd1, %rd122;
	ld.global.f64 	%fd199, [%rd123];
	setp.lt.f64 	%p107, %fd198, %fd199;
	selp.f64 	%fd200, %fd199, %fd198, %p107;
	add.s32 	%r208, %r201, 1792;
	mul.wide.u32 	%rd124, %r208, 8;
	add.s64 	%rd125, %rd1, %rd124;
	ld.global.f64 	%fd201, [%rd125];
	setp.lt.f64 	%p108, %fd200, %fd201;
	selp.f64 	%fd293, %fd201, %fd200, %p108;
	add.s32 	%r336, %r336, 2048;
$L__BB28_11:
	setp.eq.s32 	%p109, %r23, 0;
	@%p109 bra 	$L__BB28_17;
	and.b32  	%r26, %r10, 3;
	setp.lt.u32 	%p110, %r23, 4;
	@%p110 bra 	$L__BB28_14;
	add.s32 	%r209, %r345, %r336;
	mul.wide.u32 	%rd126, %r209, 8;
	add.s64 	%rd127, %rd1, %rd126;
	ld.global.f64 	%fd203, [%rd127];
	setp.lt.f64 	%p111, %fd293, %fd203;
	selp.f64 	%fd204, %fd203, %fd293, %p111;
	add.s32 	%r210, %r209, 256;
	mul.wide.u32 	%rd128, %r210, 8;
	add.s64 	%rd129, %rd1, %rd128;
	ld.global.f64 	%fd205, [%rd129];
	setp.lt.f64 	%p112, %fd204, %fd205;
	selp.f64 	%fd206, %fd205, %fd204, %p112;
	add.s32 	%r211, %r209, 512;
	mul.wide.u32 	%rd130, %r211, 8;
	add.s64 	%rd131, %rd1, %rd130;
	ld.global.f64 	%fd207, [%rd131];
	setp.lt.f64 	%p113, %fd206, %fd207;
	selp.f64 	%fd208, %fd207, %fd206, %p113;
	add.s32 	%r212, %r209, 768;
	mul.wide.u32 	%rd132, %r212, 8;
	add.s64 	%rd133, %rd1, %rd132;
	ld.global.f64 	%fd209, [%rd133];
	setp.lt.f64 	%p114, %fd208, %fd209;
	selp.f64 	%fd293, %fd209, %fd208, %p114;
	add.s32 	%r336, %r336, 1024;
$L__BB28_14:
	setp.eq.s32 	%p115, %r26, 0;
	@%p115 bra 	$L__BB28_17;
	add.s32 	%r340, %r336, %r345;
	neg.s32 	%r339, %r26;
$L__BB28_16:
	.pragma "nounroll";
	mul.wide.u32 	%rd134, %r340, 8;
	add.s64 	%rd135, %rd1, %rd134;
	ld.global.f64 	%fd210, [%rd135];
	setp.lt.f64 	%p116, %fd293, %fd210;
	selp.f64 	%fd293, %fd210, %fd293, %p116;
	add.s32 	%r340, %r340, 256;
	add.s32 	%r339, %r339, 1;
	setp.ne.s32 	%p117, %r339, 0;
	@%p117 bra 	$L__BB28_16;
$L__BB28_17:
	setp.lt.u32 	%p118, %r6, 256;
	@%p118 bra 	$L__BB28_22;
	// begin inline asm
	mov.u32 %r276, %laneid;
	// end inline asm
	mov.b64 	%rd146, %fd293;
	mov.b64 	{%r278, %r283}, %rd146;
	mov.b32 	%r284, 1;
	mov.b32 	%r325, 31;
	mov.b32 	%r326, -1;
	// begin inline asm
	shfl.sync.down.b32 %r277, %r278, %r284, %r325, %r326;
	// end inline asm
	// begin inline asm
	shfl.sync.down.b32 %r282, %r283, %r284, %r325, %r326;
	// end inline asm
	mov.b64 	%rd147, {%r277, %r282};
	mov.b64 	%fd258, %rd147;
	setp.gt.s32 	%p146, %r276, 30;
	setp.lt.f64 	%p147, %fd293, %fd258;
	selp.f64 	%fd259, %fd258, %fd293, %p147;
	selp.f64 	%fd260, %fd293, %fd259, %p146;
	mov.b64 	%rd148, %fd260;
	mov.b64 	{%r288, %r293}, %rd148;
	mov.b32 	%r294, 2;
	// begin inline asm
	shfl.sync.down.b32 %r287, %r288, %r294, %r325, %r326;
	// end inline asm
	// begin inline asm
	shfl.sync.down.b32 %r292, %r293, %r294, %r325, %r326;
	// end inline asm
	mov.b64 	%rd149, {%r287, %r292};
	mov.b64 	%fd261, %rd149;
	setp.gt.s32 	%p148, %r276, 29;
	setp.lt.f64 	%p149, %fd260, %fd261;
	selp.f64 	%fd262, %fd261, %fd260, %p149;
	selp.f64 	%fd263, %fd260, %fd262, %p148;
	mov.b64 	%rd150, %fd263;
	mov.b64 	{%r298, %r303}, %rd150;
	mov.b32 	%r304, 4;
	// begin inline asm
	shfl.sync.down.b32 %r297, %r298, %r304, %r325, %r326;
	// end inline asm
	// begin inline asm
	shfl.sync.down.b32 %r302, %r303, %r304, %r325, %r326;
	// end inline asm
	mov.b64 	%rd151, {%r297, %r302};
	mov.b64 	%fd264, %rd151;
	setp.gt.s32 	%p150, %r276, 27;
	setp.lt.f64 	%p151, %fd263, %fd264;
	selp.f64 	%fd265, %fd264, %fd263, %p151;
	selp.f64 	%fd266, %fd263, %fd265, %p150;
	mov.b64 	%rd152, %fd266;
	mov.b64 	{%r308, %r313}, %rd152;
	mov.b32 	%r314, 8;
	// begin inline asm
	shfl.sync.down.b32 %r307, %r308, %r314, %r325, %r326;
	// end inline asm
	// begin inline asm
	shfl.sync.down.b32 %r312, %r313, %r314, %r325, %r326;
	// end inline asm
	mov.b64 	%rd153, {%r307, %r312};
	mov.b64 	%fd267, %rd153;
	setp.gt.s32 	%p152, %r276, 23;
	setp.lt.f64 	%p153, %fd266, %fd267;
	selp.f64 	%fd268, %fd267, %fd266, %p153;
	selp.f64 	%fd269, %fd266, %fd268, %p152;
	mov.b64 	%rd154, %fd269;
	mov.b64 	{%r318, %r323}, %rd154;
	mov.b32 	%r324, 16;
	// begin inline asm
	shfl.sync.down.b32 %r317, %r318, %r324, %r325, %r326;
	// end inline asm
	// begin inline asm
	shfl.sync.down.b32 %r322, %r323, %r324, %r325, %r326;
	// end inline asm
	mov.b64 	%rd155, {%r317, %r322};
	mov.b64 	%fd270, %rd155;
	setp.gt.s32 	%p154, %r276, 15;
	setp.lt.f64 	%p155, %fd269, %fd270;
	selp.f64 	%fd16, %fd270, %fd269, %p155;
	selp.f64 	%fd304, %fd269, %fd16, %p154;
	setp.ne.s32 	%p156, %r276, 0;
	@%p156 bra 	$L__BB28_20;
	shr.u32 	%r327, %r7, 2;
	and.b32  	%r328, %r327, 248;
	mov.u32 	%r329, _ZZN3cub18CUB_300001_SM_10006detail6reduce18DeviceReduceKernelINS2_10policy_hubIdj11max_functorIdEE10Policy1000EN6thrust24THRUST_300001_SM_1000_NS6detail15normal_iteratorINSA_10device_ptrIdEEEEjS6_dN4cuda3std3__410__identityEEEvT0_PT3_T1_NS0_13GridEvenShareISN_EET2_T4_E12temp_storage;
	add.s32 	%r330, %r329, %r328;
	st.shared.f64 	[%r330+8], %fd16;
$L__BB28_20:
	bar.sync 	0;
	setp.ne.s32 	%p157, %r7, 0;
	@%p157 bra 	$L__BB28_48;
	ld.shared.f64 	%fd271, [_ZZN3cub18CUB_300001_SM_10006detail6reduce18DeviceReduceKernelINS2_10policy_hubIdj11max_functorIdEE10Policy1000EN6thrust24THRUST_300001_SM_1000_NS6detail15normal_iteratorINSA_10device_ptrIdEEEEjS6_dN4cuda3std3__410__identityEEEvT0_PT3_T1_NS0_13GridEvenShareISN_EET2_T4_E12temp_storage+16];
	setp.lt.f64 	%p158, %fd304, %fd271;
	selp.f64 	%fd272, %fd271, %fd304, %p158;
	ld.shared.f64 	%fd273, [_ZZN3cub18CUB_300001_SM_10006detail6reduce18DeviceReduceKernelINS2_10policy_hubIdj11max_functorIdEE10Policy1000EN6thrust24THRUST_300001_SM_1000_NS6detail15normal_iteratorINSA_10device_ptrIdEEEEjS6_dN4cuda3std3__410__identityEEEvT0_PT3_T1_NS0_13GridEvenShareISN_EET2_T4_E12temp_storage+24];
	setp.lt.f64 	%p159, %fd272, %fd273;
	selp.f64 	%fd274, %fd273, %fd272, %p159;
	ld.shared.f64 	%fd275, [_ZZN3cub18CUB_300001_SM_10006detail6reduce18DeviceReduceKernelINS2_10policy_hubIdj11max_functorIdEE10Policy1000EN6thrust24THRUST_300001_SM_1000_NS6detail15normal_iteratorINSA_10device_ptrIdEEEEjS6_dN4cuda3std3__410__identityEEEvT0_PT3_T1_NS0_13GridEvenShareISN_EET2_T4_E12temp_storage+32];
	setp.lt.f64 	%p160, %fd274, %fd275;
	selp.f64 	%fd276, %fd275, %fd274, %p160;
	ld.shared.f64 	%fd277, [_ZZN3cub18CUB_300001_SM_10006detail6reduce18DeviceReduceKernelINS2_10policy_hubIdj11max_functorIdEE10Policy1000EN6thrust24THRUST_300001_SM_1000_NS6detail15normal_iteratorINSA_10device_ptrIdEEEEjS6_dN4cuda3std3__410__identityEEEvT0_PT3_T1_NS0_13GridEvenShareISN_EET2_T4_E12temp_storage+40];
	setp.lt.f64 	%p161, %fd276, %fd277;
	selp.f64 	%fd278, %fd277, %fd276, %p161;
	ld.shared.f64 	%fd279, [_ZZN3cub18CUB_300001_SM_10006detail6reduce18DeviceReduceKernelINS2_10policy_hubIdj11max_functorIdEE10Policy1000EN6thrust24THRUST_300001_SM_1000_NS6detail15normal_iteratorINSA_10device_ptrIdEEEEjS6_dN4cuda3std3__410__identityEEEvT0_PT3_T1_NS0_13GridEvenShareISN_EET2_T4_E12temp_storage+48];
	setp.lt.f64 	%p162, %fd278, %fd279;
	selp.f64 	%fd280, %fd279, %fd278, %p162;
	ld.shared.f64 	%fd281, [_ZZN3cub18CUB_300001_SM_10006detail6reduce18DeviceReduceKernelINS2_10policy_hubIdj11max_functorIdEE10Policy1000EN6thrust24THRUST_300001_SM_1000_NS6detail15normal_iteratorINSA_10device_ptrIdEEEEjS6_dN4cuda3std3__410__identityEEEvT0_PT3_T1_NS0_13GridEvenShareISN_EET2_T4_E12temp_storage+56];
	setp.lt.f64 	%p163, %fd280, %fd281;
	selp.f64 	%fd282, %fd281, %fd280, %p163;
	ld.shared.f64 	%fd283, [_ZZN3cub18CUB_300001_SM_10006detail6reduce18DeviceReduceKernelINS2_10policy_hubIdj11max_functorIdEE10Policy1000EN6thrust24THRUST_300001_SM_1000_NS6detail15normal_iteratorINSA_10device_ptrIdEEEEjS6_dN4cuda3std3__410__identityEEEvT0_PT3_T1_NS0_13GridEvenShareISN_EET2_T4_E12temp_storage+64];
	setp.lt.f64 	%p164, %fd282, %fd283;
	selp.f64 	%fd304, %fd283, %fd282, %p164;
	bra.uni 	$L__BB28_48;
$L__BB28_22:
	// begin inline asm
	mov.u32 %r213, %laneid;
	// end inline asm
	and.b32  	%r264, %r7, 992;
	add.s32 	%r265, %r264, 32;
	setp.gt.u32 	%p119, %r265, %r6;
	not.b32 	%r266, %r264;
	add.s32 	%r267, %r6, %r266;
	selp.b32 	%r262, %r267, 31, %p119;
	mov.b64 	%rd136, %fd293;
	mov.b64 	{%r215, %r220}, %rd136;
	mov.b32 	%r221, 1;
	mov.b32 	%r263, -1;
	// begin inline asm
	shfl.sync.down.b32 %r214, %r215, %r221, %r262, %r263;
	// end inline asm
	// begin inline asm
	shfl.sync.down.b32 %r219, %r220, %r221, %r262, %r263;
	// end inline asm
	mov.b64 	%rd137, {%r214, %r219};
	mov.b64 	%fd211, %rd137;
	setp.lt.s32 	%p120, %r213, %r262;
	setp.lt.f64 	%p121, %fd293, %fd211;
	selp.f64 	%fd212, %fd211, %fd293, %p121;
	selp.f64 	%fd213, %fd212, %fd293, %p120;
	mov.b64 	%rd138, %fd213;
	mov.b64 	{%r225, %r230}, %rd138;
	mov.b32 	%r231, 2;
	// begin inline asm
	shfl.sync.down.b32 %r224, %r225, %r231, %r262, %r263;
	// end inline asm
	// begin inline asm
	shfl.sync.down.b32 %r229, %r230, %r231, %r262, %r263;
	// end inline asm
	mov.b64 	%rd139, {%r224, %r229};
	mov.b64 	%fd214, %rd139;
	add.s32 	%r268, %r213, 2;
	setp.gt.s32 	%p122, %r268, %r262;
	setp.lt.f64 	%p123, %fd213, %fd214;
	selp.f64 	%fd215, %fd214, %fd213, %p123;
	selp.f64 	%fd216, %fd213, %fd215, %p122;
	mov.b64 	%rd140, %fd216;
	mov.b64 	{%r235, %r240}, %rd140;
	mov.b32 	%r241, 4;
	// begin inline asm
	shfl.sync.down.b32 %r234, %r235, %r241, %r262, %r263;
	// end inline asm
	// begin inline asm
	shfl.sync.down.b32 %r239, %r240, %r241, %r262, %r263;
	// end inline asm
	mov.b64 	%rd141, {%r234, %r239};
	mov.b64 	%fd217, %rd141;
	add.s32 	%r269, %r213, 4;
	setp.gt.s32 	%p124, %r269, %r262;
	setp.lt.f64 	%p125, %fd216, %fd217;
	selp.f64 	%fd218, %fd217, %fd216, %p125;
	selp.f64 	%fd219, %fd216, %fd218, %p124;
	mov.b64 	%rd142, %fd219;
	mov.b64 	{%r245, %r250}, %rd142;
	mov.b32 	%r251, 8;
	// begin inline asm
	shfl.sync.down.b32 %r244, %r245, %r251, %r262, %r263;
	// end inline asm
	// begin inline asm
	shfl.sync.down.b32 %r249, %r250, %r251, %r262, %r263;
	// end inline asm
	mov.b64 	%rd143, {%r244, %r249};
	mov.b64 	%fd220, %rd143;
	add.s32 	%r270, %r213, 8;
	setp.gt.s32 	%p126, %r270, %r262;
	setp.lt.f64 	%p127, %fd219, %fd220;
	selp.f64 	%fd221, %fd220, %fd219, %p127;
	selp.f64 	%fd222, %fd219, %fd221, %p126;
	mov.b64 	%rd144, %fd222;
	mov.b64 	{%r255, %r260}, %rd144;
	mov.b32 	%r261, 16;
	// begin inline asm
	shfl.sync.down.b32 %r254, %r255, %r261, %r262, %r263;
	// end inline asm
	// begin inline asm
	shfl.sync.down.b32 %r259, %r260, %r261, %r262, %r263;
	// end inline asm
	mov.b64 	%rd145, {%r254, %r259};
	mov.b64 	%fd223, %rd145;
	add.s32 	%r271, %r213, 16;
	setp.gt.s32 	%p128, %r271, %r262;
	setp.lt.f64 	%p129, %fd222, %fd223;
	selp.f64 	%fd224, %fd223, %fd222, %p129;
	selp.f64 	%fd304, %fd222, %fd224, %p128;
	setp.ne.s32 	%p130, %r213, 0;
	@%p130 bra 	$L__BB28_24;
	shr.u32 	%r272, %r7, 2;
	and.b32  	%r273, %r272, 248;
	mov.u32 	%r274, _ZZN3cub18CUB_300001_SM_10006detail6reduce18DeviceReduceKernelINS2_10policy_hubIdj11max_functorIdEE10Policy1000EN6thrust24THRUST_300001_SM_1000_NS6detail15normal_iteratorINSA_10device_ptrIdEEEEjS6_dN4cuda3std3__410__identityEEEvT0_PT3_T1_NS0_13GridEvenShareISN_EET2_T4_E12temp_storage;
	add.s32 	%r275, %r274, %r273;
	st.shared.f64 	[%r275+8], %fd304;
$L__BB28_24:
	bar.sync 	0;
	setp.ne.s32 	%p131, %r7, 0;
	@%p131 bra 	$L__BB28_48;
	setp.gt.u32 	%p132, %r6, 32;
	ld.shared.f64 	%fd225, [_ZZN3cub18CUB_300001_SM_10006detail6reduce18DeviceReduceKernelINS2_10policy_hubIdj11max_functorIdEE10Policy1000EN6thrust24THRUST_300001_SM_1000_NS6detail15normal_iteratorINSA_10device_ptrIdEEEEjS6_dN4cuda3std3__410__identityEEEvT0_PT3_T1_NS0_13GridEvenShareISN_EET2_T4_E12temp_storage+16];
	setp.lt.f64 	%p133, %fd304, %fd225;
	selp.f64 	%fd227, %fd225, %fd304, %p133;
	selp.f64 	%fd228, %fd227, %fd304, %p132;
	setp.gt.u32 	%p134, %r6, 64;
	ld.shared.f64 	%fd230, [_ZZN3cub18CUB_300001_SM_10006detail6reduce18DeviceReduceKernelINS2_10policy_hubIdj11max_functorIdEE10Policy1000EN6thrust24THRUST_300001_SM_1000_NS6detail15normal_iteratorINSA_10device_ptrIdEEEEjS6_dN4cuda3std3__410__identityEEEvT0_PT3_T1_NS0_13GridEvenShareISN_EET2_T4_E12temp_storage+24];
	setp.lt.f64 	%p135, %fd228, %fd230;
	selp.f64 	%fd232, %fd230, %fd228, %p135;
	selp.f64 	%fd233, %fd232, %fd228, %p134;
	setp.gt.u32 	%p136, %r6, 96;
	ld.shared.f64 	%fd235, [_ZZN3cub18CUB_300001_SM_10006detail6reduce18DeviceReduceKernelINS2_10policy_hubIdj11max_functorIdEE10Policy1000EN6thrust24THRUST_300001_SM_1000_NS6detail15normal_iteratorINSA_10device_ptrIdEEEEjS6_dN4cuda3std3__410__identityEEEvT0_PT3_T1_NS0_13GridEvenShareISN_EET2_T4_E12temp_storage+32];
	setp.lt.f64 	%p137, %fd233, %fd235;
	selp.f64 	%fd237, %fd235, %fd233, %p137;
	selp.f64 	%fd238, %fd237, %fd233, %p136;
	setp.gt.u32 	%p138, %r6, 128;
	ld.shared.f64 	%fd240, [_ZZN3cub18CUB_300001_SM_10006detail6reduce18DeviceReduceKernelINS2_10policy_hubIdj11max_functorIdEE10Policy1000EN6thrust24THRUST_300001_SM_1000_NS6detail15normal_iteratorINSA_10device_ptrIdEEEEjS6_dN4cuda3std3__410__identityEEEvT0_PT3_T1_NS0_13GridEvenShareISN_EET2_T4_E12temp_storage+40];
	setp.lt.f64 	%p139, %fd238, %fd240;
	selp.f64 	%fd242, %fd240, %fd238, %p139;
	selp.f64 	%fd243, %fd242, %fd238, %p138;
	setp.gt.u32 	%p140, %r6, 160;
	ld.shared.f64 	%fd245, [_ZZN3cub18CUB_300001_SM_10006detail6reduce18DeviceReduceKernelINS2_10policy_hubIdj11max_functorIdEE10Policy1000EN6thrust24THRUST_300001_SM_1000_NS6detail15normal_iteratorINSA_10device_ptrIdEEEEjS6_dN4cuda3std3__410__identityEEEvT0_PT3_T1_NS0_13GridEvenShareISN_EET2_T4_E12temp_storage+48];
	setp.lt.f64 	%p141, %fd243, %fd245;
	selp.f64 	%fd247, %fd245, %fd243, %p141;
	selp.f64 	%fd248, %fd247, %fd243, %p140;
	setp.gt.u32 	%p142, %r6, 192;
	ld.shared.f64 	%fd250, [_ZZN3cub18CUB_300001_SM_10006detail6reduce18DeviceReduceKernelINS2_10policy_hubIdj11max_functorIdEE10Policy1000EN6thrust24THRUST_300001_SM_1000_NS6detail15normal_iteratorINSA_10device_ptrIdEEEEjS6_dN4cuda3std3__410__identityEEEvT0_PT3_T1_NS0_13GridEvenShareISN_EET2_T4_E12temp_storage+56];
	setp.lt.f64 	%p143, %fd248, %fd250;
	selp.f64 	%fd252, %fd250, %fd248, %p143;
	selp.f64 	%fd253, %fd252, %fd248, %p142;
	setp.gt.u32 	%p144, %r6, 224;
	ld.shared.f64 	%fd255, [_ZZN3cub18CUB_300001_SM_10006detail6reduce18DeviceReduceKernelINS2_10policy_hubIdj11max_functorIdEE10Policy1000EN6thrust24THRUST_300001_SM_1000_NS6detail15normal_iteratorINSA_10device_ptrIdEEEEjS6_dN4cuda3std3__410__identityEEEvT0_PT3_T1_NS0_13GridEvenShareISN_EET2_T4_E12temp_storage+64];
	setp.lt.f64 	%p145, %fd253, %fd255;
	selp.f64 	%fd257, %fd255, %fd253, %p145;
	selp.f64 	%fd304, %fd257, %fd253, %p144;
	bra.uni 	$L__BB28_48;
$L__BB28_26:
	mov.u32 	%r35, %tid.x;
	add.s32 	%r72, %r35, %r345;
	mul.wide.u32 	%rd4, %r72, 8;
	add.s64 	%rd5, %rd1, %rd4;
	ld.global.f64 	%fd41, [%rd5];
	ld.global.f64 	%fd42, [%rd5+2048];
	ld.global.f64 	%fd43, [%rd5+4096];
	ld.global.f64 	%fd44, [%rd5+6144];
	ld.global.f64 	%fd45, [%rd5+8192];
	ld.global.f64 	%fd46, [%rd5+10240];
	ld.global.f64 	%fd47, [%rd5+12288];
	ld.global.f64 	%fd48, [%rd5+14336];
	setp.lt.f64 	%p2, %fd41, %fd42;
	selp.f64 	%fd49, %fd42, %fd41, %p2;
	setp.lt.f64 	%p3, %fd49, %fd43;
	selp.f64 	%fd50, %fd43, %fd49, %p3;
	setp.lt.f64 	%p4, %fd50, %fd44;
	selp.f64 	%fd51, %fd44, %fd50, %p4;
	setp.lt.f64 	%p5, %fd51, %fd45;
	selp.f64 	%fd52, %fd45, %fd51, %p5;
	setp.lt.f64 	%p6, %fd52, %fd46;
	selp.f64 	%fd53, %fd46, %fd52, %p6;
	setp.lt.f64 	%p7, %fd53, %fd47;
	selp.f64 	%fd54, %fd47, %fd53, %p7;
	setp.lt.f64 	%p8, %fd54, %fd48;
	selp.f64 	%fd303, %fd48, %fd54, %p8;
	setp.lt.u32 	%p9, %r6, %r4;
	@%p9 bra 	$L__BB28_44;
	add.s32 	%r36, %r4, %r345;
	not.b32 	%r74, %r35;
	add.s32 	%r75, %r74, %r1;
	sub.s32 	%r76, %r75, %r4;
	sub.s32 	%r342, %r76, %r345;
	add.s32 	%r77, %r36, %r35;
	add.s32 	%r341, %r77, 2048;
	mov.b32 	%r344, 0;
	mov.u32 	%r343, %r36;
$L__BB28_28:
	shl.b32 	%r78, %r2, 11;
	add.s32 	%r345, %r345, %r78;
	add.s32 	%r79, %r1, -2048;
	setp.gt.u32 	%p10, %r345, %r79;
	@%p10 bra 	$L__BB28_30;
	add.s32 	%r80, %r35, %r345;
	mul.wide.u32 	%rd6, %r80, 8;
	add.s64 	%rd7, %rd1, %rd6;
	ld.global.f64 	%fd55, [%rd7];
	ld.global.f64 	%fd56, [%rd7+2048];
	ld.global.f64 	%fd57, [%rd7+4096];
	ld.global.f64 	%fd58, [%rd7+6144];
	ld.global.f64 	%fd59, [%rd7+8192];
	ld.global.f64 	%fd60, [%rd7+10240];
	ld.global.f64 	%fd61, [%rd7+12288];
	ld.global.f64 	%fd62, [%rd7+14336];
	setp.lt.f64 	%p11, %fd303, %fd55;
	selp.f64 	%fd63, %fd55, %fd303, %p11;
	setp.lt.f64 	%p12, %fd63, %fd56;
	selp.f64 	%fd64, %fd56, %fd63, %p12;
	setp.lt.f64 	%p13, %fd64, %fd57;
	selp.f64 	%fd65, %fd57, %fd64, %p13;
	setp.lt.f64 	%p14, %fd65, %fd58;
	selp.f64 	%fd66, %fd58, %fd65, %p14;
	setp.lt.f64 	%p15, %fd66, %fd59;
	selp.f64 	%fd67, %fd59, %fd66, %p15;
	setp.lt.f64 	%p16, %fd67, %fd60;
	selp.f64 	%fd68, %fd60, %fd67, %p16;
	setp.lt.f64 	%p17, %fd68, %fd61;
	selp.f64 	%fd69, %fd61, %fd68, %p17;
	setp.lt.f64 	%p18, %fd69, %fd62;
	selp.f64 	%fd303, %fd62, %fd69, %p18;
	sub.s32 	%r81, %r1, %r345;
	shl.b32 	%r82, %r2, 11;
	setp.lt.u32 	%p19, %r81, %r82;
	add.s32 	%r344, %r344, 1;
	add.s32 	%r343, %r343, %r82;
	sub.s32 	%r342, %r342, %r82;
	add.s32 	%r341, %r341, %r82;
	@%p19 bra 	$L__BB28_44;
	bra.uni 	$L__BB28_28;
$L__BB28_30:
	setp.le.u32 	%p20, %r1, %r345;
	sub.s32 	%r83, %r1, %r345;
	setp.ge.s32 	%p21, %r35, %r83;
	or.pred  	%p22, %p20, %p21;
	@%p22 bra 	$L__BB28_44;
	not.b32 	%r85, %r35;
	add.s32 	%r86, %r1, %r85;
	sub.s32 	%r87, %r86, %r36;
	mul.lo.s32 	%r88, %r2, %r344;
	shl.b32 	%r89, %r88, 11;
	sub.s32 	%r90, %r87, %r89;
	shr.u32 	%r91, %r90, 8;
	add.s32 	%r49, %r91, 1;
	and.b32  	%r50, %r49, 15;
	setp.lt.u32 	%p23, %r90, 3840;
	mov.u32 	%r350, %r35;
	@%p23 bra 	$L__BB28_35;
	or.b32  	%r348, %r35, 2048;
	shr.u32 	%r92, %r342, 8;
	add.s32 	%r93, %r92, 1;
	and.b32  	%r94, %r93, 33554416;
	neg.s32 	%r346, %r94;
$L__BB28_33:
	.pragma "nounroll";
	add.s32 	%r95, %r341, -2048;
	mul.wide.u32 	%rd8, %r95, 8;
	add.s64 	%rd9, %rd1, %rd8;
	ld.global.f64 	%fd71, [%rd9];
	setp.lt.f64 	%p24, %fd303, %fd71;
	selp.f64 	%fd72, %fd71, %fd303, %p24;
	add.s32 	%r96, %r341, -1792;
	mul.wide.u32 	%rd10, %r96, 8;
	add.s64 	%rd11, %rd1, %rd10;
	ld.global.f64 	%fd73, [%rd11];
	setp.lt.f64 	%p25, %fd72, %fd73;
	selp.f64 	%fd74, %fd73, %fd72, %p25;
	add.s32 	%r97, %r341, -1536;
	mul.wide.u32 	%rd12, %r97, 8;
	add.s64 	%rd13, %rd1, %rd12;
	ld.global.f64 	%fd75, [%rd13];
	setp.lt.f64 	%p26, %fd74, %fd75;
	selp.f64 	%fd76, %fd75, %fd74, %p26;
	add.s32 	%r98, %r341, -1280;
	mul.wide.u32 	%rd14, %r98, 8;
	add.s64 	%rd15, %rd1, %rd14;
	ld.global.f64 	%fd77, [%rd15];
	setp.lt.f64 	%p27, %fd76, %fd77;
	selp.f64 	%fd78, %fd77, %fd76, %p27;
	add.s32 	%r99, %r341, -1024;
	mul.wide.u32 	%rd16, %r99, 8;
	add.s64 	%rd17, %rd1, %rd16;
	ld.global.f64 	%fd79, [%rd17];
	setp.lt.f64 	%p28, %fd78, %fd79;
	selp.f64 	%fd80, %fd79, %fd78, %p28;
	add.s32 	%r100, %r341, -768;
	mul.wide.u32 	%rd18, %r100, 8;
	add.s64 	%rd19, %rd1, %rd18;
	ld.global.f64 	%fd81, [%rd19];
	setp.lt.f64 	%p29, %fd80, %fd81;
	selp.f64 	%fd82, %fd81, %fd80, %p29;
	add.s32 	%r101, %r341, -512;
	mul.wide.u32 	%rd20, %r101, 8;
	add.s64 	%rd21, %rd1, %rd20;
	ld.global.f64 	%fd83, [%rd21];
	setp.lt.f64 	%p30, %fd82, %fd83;
	selp.f64 	%fd84, %fd83, %fd82, %p30;
	add.s32 	%r102, %r341, 1792;
	add.s32 	%r103, %r341, -256;
	mul.wide.u32 	%rd22, %r103, 8;
	add.s64 	%rd23, %rd1, %rd22;
	ld.global.f64 	%fd85, [%rd23];
	setp.lt.f64 	%p31, %fd84, %fd85;
	selp.f64 	%fd86, %fd85, %fd84, %p31;
	mul.wide.u32 	%rd24, %r341, 8;
	add.s64 	%rd25, %rd1, %rd24;
	ld.global.f64 	%fd87, [%rd25];
	setp.lt.f64 	%p32, %fd86, %fd87;
	selp.f64 	%fd88, %fd87, %fd86, %p32;
	add.s32 	%r104, %r341, 256;
	mul.wide.u32 	%rd26, %r104, 8;
	add.s64 	%rd27, %rd1, %rd26;
	ld.global.f64 	%fd89, [%rd27];
	setp.lt.f64 	%p33, %fd88, %fd89;
	selp.f64 	%fd90, %fd89, %fd88, %p33;
	add.s32 	%r105, %r341, 512;
	mul.wide.u32 	%rd28, %r105, 8;
	add.s64 	%rd29, %rd1, %rd28;
	ld.global.f64 	%fd91, [%rd29];
	setp.lt.f64 	%p34, %fd90, %fd91;
	selp.f64 	%fd92, %fd91, %fd90, %p34;
	add.s32 	%r106, %r341, 768;
	mul.wide.u32 	%rd30, %r106, 8;
	add.s64 	%rd31, %rd1, %rd30;
	ld.global.f64 	%fd93, [%rd31];
	setp.lt.f64 	%p35, %fd92, %fd93;
	selp.f64 	%fd94, %fd93, %fd92, %p35;
	add.s32 	%r107, %r341, 1024;
	mul.wide.u32 	%rd32, %r107, 8;
	add.s64 	%rd33, %rd1, %rd32;
	ld.global.f64 	%fd95, [%rd33];
	setp.lt.f64 	%p36, %fd94, %fd95;
	selp.f64 	%fd96, %fd95, %fd94, %p36;
	add.s32 	%r108, %r341, 1280;
	mul.wide.u32 	%rd34, %r108, 8;
	add.s64 	%rd35, %rd1, %rd34;
	ld.global.f64 	%fd97, [%rd35];
	setp.lt.f64 	%p37, %fd96, %fd97;
	selp.f64 	%fd98, %fd97, %fd96, %p37;
	add.s32 	%r109, %r341, 1536;
	mul.wide.u32 	%rd36, %r109, 8;
	add.s64 	%rd37, %rd1, %rd36;
	ld.global.f64 	%fd99, [%rd37];
	setp.lt.f64 	%p38, %fd98, %fd99;
	selp.f64 	%fd100, %fd99, %fd98, %p38;
	mul.wide.u32 	%rd38, %r102, 8;
	add.s64 	%rd39, %rd1, %rd38;
	ld.global.f64 	%fd101, [%rd39];
	setp.lt.f64 	%p39, %fd100, %fd101;
	selp.f64 	%fd303, %fd101, %fd100, %p39;
	add.s32 	%r348, %r348, 4096;
	add.s32 	%r341, %r341, 4096;
	add.s32 	%r346, %r346, 16;
	setp.ne.s32 	%p40, %r346, 0;
	@%p40 bra 	$L__BB28_33;
	add.s32 	%r350, %r348, -2048;
$L__BB28_35:
	setp.eq.s32 	%p41, %r50, 0;
	@%p41 bra 	$L__BB28_44;
	and.b32  	%r61, %r49, 7;
	setp.lt.u32 	%p42, %r50, 8;
	@%p42 bra 	$L__BB28_38;
	add.s32 	%r110, %r350, %r345;
	mul.wide.u32 	%rd40, %r110, 8;
	add.s64 	%rd41, %rd1, %rd40;
	ld.global.f64 	%fd103, [%rd41];
	setp.lt.f64 	%p43, %fd303, %fd103;
	selp.f64 	%fd104, %fd103, %fd303, %p43;
	add.s32 	%r111, %r110, 256;
	mul.wide.u32 	%rd42, %r111, 8;
	add.s64 	%rd43, %rd1, %rd42;
	ld.global.f64 	%fd105, [%rd43];
	setp.lt.f64 	%p44, %fd104, %fd105;
	selp.f64 	%fd106, %fd105, %fd104, %p44;
	add.s32 	%r112, %r110, 512;
	mul.wide.u32 	%rd44, %r112, 8;
	add.s64 	%rd45, %rd1, %rd44;
	ld.global.f64 	%fd107, [%rd45];
	setp.lt.f64 	%p45, %fd106, %fd107;
	selp.f64 	%fd108, %fd107, %fd106, %p45;
	add.s32 	%r113, %r110, 768;
	mul.wide.u32 	%rd46, %r113, 8;
	add.s64 	%rd47, %rd1, %rd46;
	ld.global.f64 	%fd109, [%rd47];
	setp.lt.f64 	%p46, %fd108, %fd109;
	selp.f64 	%fd110, %fd109, %fd108, %p46;
	add.s32 	%r114, %r110, 1024;
	mul.wide.u32 	%rd48, %r114, 8;
	add.s64 	%rd49, %rd1, %rd48;
	ld.global.f64 	%fd111, [%rd49];
	setp.lt.f64 	%p47, %fd110, %fd111;
	selp.f64 	%fd112, %fd111, %fd110, %p47;
	add.s32 	%r115, %r110, 1280;
	mul.wide.u32 	%rd50, %r115, 8;
	add.s64 	%rd51, %rd1, %rd50;
	ld.global.f64 	%fd113, [%rd51];
	setp.lt.f64 	%p48, %fd112, %fd113;
	selp.f64 	%fd114, %fd113, %fd112, %p48;
	add.s32 	%r116, %r110, 1536;
	mul.wide.u32 	%rd52, %r116, 8;
	add.s64 	%rd53, %rd1, %rd52;
	ld.global.f64 	%fd115, [%rd53];
	setp.lt.f64 	%p49, %fd114, %fd115;
	selp.f64 	%fd116, %fd115, %fd114, %p49;
	add.s32 	%r117, %r110, 1792;
	mul.wide.u32 	%rd54, %r117, 8;
	add.s64 	%rd55, %rd1, %rd54;
	ld.global.f64 	%fd117, [%rd55];
	setp.lt.f64 	%p50, %fd116, %fd117;
	selp.f64 	%fd303, %fd117, %fd116, %p50;
	add.s32 	%r350, %r350, 2048;
$L__BB28_38:
	setp.eq.s32 	%p51, %r61, 0;
	@%p51 bra 	$L__BB28_44;
	setp.lt.u32 	%p52, %r61, 4;
	@%p52 bra 	$L__BB28_41;
	add.s32 	%r118, %r350, %r345;
	mul.wide.u32 	%rd56, %r118, 8;
	add.s64 	%rd57, %rd1, %rd56;
	ld.global.f64 	%fd119, [%rd57];
	setp.lt.f64 	%p53, %fd303, %fd119;
	selp.f64 	%fd120, %fd119, %fd303, %p53;
	add.s32 	%r119, %r118, 256;
	mul.wide.u32 	%rd58, %r119, 8;
	add.s64 	%rd59, %rd1, %rd58;
	ld.global.f64 	%fd121, [%rd59];
	setp.lt.f64 	%p54, %fd120, %fd121;
	selp.f64 	%fd122, %fd121, %fd120, %p54;
	add.s32 	%r120, %r118, 512;
	mul.wide.u32 	%rd60, %r120, 8;
	add.s64 	%rd61, %rd1, %rd60;
	ld.global.f64 	%fd123, [%rd61];
	setp.lt.f64 	%p55, %fd122, %fd123;
	selp.f64 	%fd124, %fd123, %fd122, %p55;
	add.s32 	%r121, %r118, 768;
	mul.wide.u32 	%rd62, %r121, 8;
	add.s64 	%rd63, %rd1, %rd62;
	ld.global.f64 	%fd125, [%rd63];
	setp.lt.f64 	%p56, %fd124, %fd125;
	selp.f64 	%fd303, %fd125, %fd124, %p56;
	add.s32 	%r350, %r350, 1024;
$L__BB28_41:
	and.b32  	%r122, %r49, 3;
	setp.eq.s32 	%p57, %r122, 0;
	@%p57 bra 	$L__BB28_44;
	add.s32 	%r353, %r350, %r343;
	cvt.u16.u32 	%rs1, %r342;
	shr.u16 	%rs2, %rs1, 8;
	add.s16 	%rs3, %rs2, 1;
	cvt.u32.u16 	%r123, %rs3;
	and.b32  	%r124, %r123, 3;
	neg.s32 	%r352, %r124;
$L__BB28_43:
	.pragma "nounroll";
	mul.wide.u32 	%rd64, %r353, 8;
	add.s64 	%rd65, %rd1, %rd64;
	ld.global.f64 	%fd126, [%rd65];
	setp.lt.f64 	%p58, %fd303, %fd126;
	selp.f64 	%fd303, %fd126, %fd303, %p58;
	add.s32 	%r353, %r353, 256;
	add.s32 	%r352, %r352, 1;
	setp.ne.s32 	%p59, %r352, 0;
	@%p59 bra 	$L__BB28_43;
$L__BB28_44:
	// begin inline asm
	mov.u32 %r125, %laneid;
	// end inline asm
	mov.b64 	%rd66, %fd303;
	mov.b64 	{%r127, %r132}, %rd66;
	mov.b32 	%r133, 1;
	mov.b32 	%r174, 31;
	mov.b32 	%r175, -1;
	// begin inline asm
	shfl.sync.down.b32 %r126, %r127, %r133, %r174, %r175;
	// end inline asm
	// begin inline asm
	shfl.sync.down.b32 %r131, %r132, %r133, %r174, %r175;
	// end inline asm
	mov.b64 	%rd67, {%r126, %r131};
	mov.b64 	%fd127, %rd67;
	setp.gt.s32 	%p60, %r125, 30;
	setp.lt.f64 	%p61, %fd303, %fd127;
	selp.f64 	%fd128, %fd127, %fd303, %p61;
	selp.f64 	%fd129, %fd303, %fd128, %p60;
	mov.b64 	%rd68, %fd129;
	mov.b64 	{%r137, %r142}, %rd68;
	mov.b32 	%r143, 2;
	// begin inline asm
	shfl.sync.down.b32 %r136, %r137, %r143, %r174, %r175;
	// end inline asm
	// begin inline asm
	shfl.sync.down.b32 %r141, %r142, %r143, %r174, %r175;
	// end inline asm
	mov.b64 	%rd69, {%r136, %r141};
	mov.b64 	%fd130, %rd69;
	setp.gt.s32 	%p62, %r125, 29;
	setp.lt.f64 	%p63, %fd129, %fd130;
	selp.f64 	%fd131, %fd130, %fd129, %p63;
	selp.f64 	%fd132, %fd129, %fd131, %p62;
	mov.b64 	%rd70, %fd132;
	mov.b64 	{%r147, %r152}, %rd70;
	mov.b32 	%r153, 4;
	// begin inline asm
	shfl.sync.down.b32 %r146, %r147, %r153, %r174, %r175;
	// end inline asm
	// begin inline asm
	shfl.sync.down.b32 %r151, %r152, %r153, %r174, %r175;
	// end inline asm
	mov.b64 	%rd71, {%r146, %r151};
	mov.b64 	%fd133, %rd71;
	setp.gt.s32 	%p64, %r125, 27;
	setp.lt.f64 	%p65, %fd132, %fd133;
	selp.f64 	%fd134, %fd133, %fd132, %p65;
	selp.f64 	%fd135, %fd132, %fd134, %p64;
	mov.b64 	%rd72, %fd135;
	mov.b64 	{%r157, %r162}, %rd72;
	mov.b32 	%r163, 8;
	// begin inline asm
	shfl.sync.down.b32 %r156, %r157, %r163, %r174, %r175;
	// end inline asm
	// begin inline asm
	shfl.sync.down.b32 %r161, %r162, %r163, %r174, %r175;
	// end inline asm
	mov.b64 	%rd73, {%r156, %r161};
	mov.b64 	%fd136, %rd73;
	setp.gt.s32 	%p66, %r125, 23;
	setp.lt.f64 	%p67, %fd135, %fd136;
	selp.f64 	%fd137, %fd136, %fd135, %p67;
	selp.f64 	%fd138, %fd135, %fd137, %p66;
	mov.b64 	%rd74, %fd138;
	mov.b64 	{%r167, %r172}, %rd74;
	mov.b32 	%r173, 16;
	// begin inline asm
	shfl.sync.down.b32 %r166, %r167, %r173, %r174, %r175;
	// end inline asm
	// begin inline asm
	shfl.sync.down.b32 %r171, %r172, %r173, %r174, %r175;
	// end inline asm
	mov.b64 	%rd75, {%r166, %r171};
	mov.b64 	%fd139, %rd75;
	setp.gt.s32 	%p68, %r125, 15;
	setp.lt.f64 	%p69, %fd138, %fd139;
	selp.f64 	%fd37, %fd139, %fd138, %p69;
	selp.f64 	%fd304, %fd138, %fd37, %p68;
	setp.ne.s32 	%p70, %r125, 0;
	@%p70 bra 	$L__BB28_46;
	shr.u32 	%r176, %r35, 2;
	and.b32  	%r177, %r176, 248;
	mov.u32 	%r178, _ZZN3cub18CUB_300001_SM_10006detail6reduce18DeviceReduceKernelINS2_10policy_hubIdj11max_functorIdEE10Policy1000EN6thrust24THRUST_300001_SM_1000_NS6detail15normal_iteratorINSA_10device_ptrIdEEEEjS6_dN4cuda3std3__410__identityEEEvT0_PT3_T1_NS0_13GridEvenShareISN_EET2_T4_E12temp_storage;
	add.s32 	%r179, %r178, %r177;
	st.shared.f64 	[%r179+8], %fd37;
$L__BB28_46:
	bar.sync 	0;
	setp.ne.s32 	%p71, %r35, 0;
	@%p71 bra 	$L__BB28_48;
	ld.shared.f64 	%fd140, [_ZZN3cub18CUB_300001_SM_10006detail6reduce18DeviceReduceKernelINS2_10policy_hubIdj11max_functorIdEE10Policy1000EN6thrust24THRUST_300001_SM_1000_NS6detail15normal_iteratorINSA_10device_ptrIdEEEEjS6_dN4cuda3std3__410__identityEEEvT0_PT3_T1_NS0_13GridEvenShareISN_EET2_T4_E12temp_storage+16];
	setp.lt.f64 	%p72, %fd304, %fd140;
	selp.f64 	%fd141, %fd140, %fd304, %p72;
	ld.shared.f64 	%fd142, [_ZZN3cub18CUB_300001_SM_10006detail6reduce18DeviceReduceKernelINS2_10policy_hubIdj11max_functorIdEE10Policy1000EN6thrust24THRUST_300001_SM_1000_NS6detail15normal_iteratorINSA_10device_ptrIdEEEEjS6_dN4cuda3std3__410__identityEEEvT0_PT3_T1_NS0_13GridEvenShareISN_EET2_T4_E12temp_storage+24];
	setp.lt.f64 	%p73, %fd141, %fd142;
	selp.f64 	%fd143, %fd142, %fd141, %p73;
	ld.shared.f64 	%fd144, [_ZZN3cub18CUB_300001_SM_10006detail6reduce18DeviceReduceKernelINS2_10policy_hubIdj11max_functorIdEE10Policy1000EN6thrust24THRUST_300001_SM_1000_NS6detail15normal_iteratorINSA_10device_ptrIdEEEEjS6_dN4cuda3std3__410__identityEEEvT0_PT3_T1_NS0_13GridEvenShareISN_EET2_T4_E12temp_storage+32];
	setp.lt.f64 	%p74, %fd143, %fd144;
	selp.f64 	%fd145, %fd144, %fd143, %p74;
	ld.shared.f64 	%fd146, [_ZZN3cub18CUB_300001_SM_10006detail6reduce18DeviceReduceKernelINS2_10policy_hubIdj11max_functorIdEE10Policy1000EN6thrust24THRUST_300001_SM_1000_NS6detail15normal_iteratorINSA_10device_ptrIdEEEEjS6_dN4cuda3std3__410__identityEEEvT0_PT3_T1_NS0_13GridEvenShareISN_EET2_T4_E12temp_storage+40];
	setp.lt.f64 	%p75, %fd145, %fd146;
	selp.f64 	%fd147, %fd146, %fd145, %p75;
	ld.shared.f64 	%fd148, [_ZZN3cub18CUB_300001_SM_10006detail6reduce18DeviceReduceKernelINS2_10policy_hubIdj11max_functorIdEE10Policy1000EN6thrust24THRUST_300001_SM_1000_NS6detail15normal_iteratorINSA_10device_ptrIdEEEEjS6_dN4cuda3std3__410__identityEEEvT0_PT3_T1_NS0_13GridEvenShareISN_EET2_T4_E12temp_storage+48];
	setp.lt.f64 	%p76, %fd147, %fd148;
	selp.f64 	%fd149, %fd148, %fd147, %p76;
	ld.shared.f64 	%fd150, [_ZZN3cub18CUB_300001_SM_10006detail6reduce18DeviceReduceKernelINS2_10policy_hubIdj11max_functorIdEE10Policy1000EN6thrust24THRUST_300001_SM_1000_NS6detail15normal_iteratorINSA_10device_ptrIdEEEEjS6_dN4cuda3std3__410__identityEEEvT0_PT3_T1_NS0_13GridEvenShareISN_EET2_T4_E12temp_storage+56];
	setp.lt.f64 	%p77, %fd149, %fd150;
	selp.f64 	%fd151, %fd150, %fd149, %p77;
	ld.shared.f64 	%fd152, [_ZZN3cub18CUB_300001_SM_10006detail6reduce18DeviceReduceKernelINS2_10policy_hubIdj11max_functorIdEE10Policy1000EN6thrust24THRUST_300001_SM_1000_NS6detail15normal_iteratorINSA_10device_ptrIdEEEEjS6_dN4cuda3std3__410__identityEEEvT0_PT3_T1_NS0_13GridEvenShareISN_EET2_T4_E12temp_storage+64];
	setp.lt.f64 	%p78, %fd151, %fd152;
	selp.f64 	%fd304, %fd152, %fd151, %p78;
$L__BB28_48:
	mov.u32 	%r331, %tid.x;
	setp.ne.s32 	%p165, %r331, 0;
	@%p165 bra 	$L__BB28_50;
	ld.param.u64 	%rd159, [_ZN3cub18CUB_300001_SM_10006detail6reduce18DeviceReduceKernelINS2_10policy_hubIdj11max_functorIdEE10Policy1000EN6thrust24THRUST_300001_SM_1000_NS6detail15normal_iteratorINSA_10device_ptrIdEEEEjS6_dN4cuda3std3__410__identityEEEvT0_PT3_T1_NS0_13GridEvenShareISN_EET2_T4__param_1];
	cvta.to.global.u64 	%rd156, %rd159;
	mul.wide.u32 	%rd157, %r3, 8;
	add.s64 	%rd158, %rd156, %rd157;
	st.global.f64 	[%rd158], %fd304;
$L__BB28_50:
	ret;

}
	// .globl	_ZN3cub18CUB_300001_SM_10006detail6reduce28DeviceReduceSingleTileKernelINS2_10policy_hubIdy11max_functorIdEE10Policy1000EN6thrust24THRUST_300001_SM_1000_NS6detail15normal_iteratorINSA_10device_ptrIdEEEEPdyS6_ddN4cuda3std3__410__identityEEEvT0_T1_T2_T3_T4_T6_
.visible .entry _ZN3cub18CUB_300001_SM_10006detail6reduce28DeviceReduceSingleTileKernelINS2_10policy_hubIdy11max_functorIdEE10Policy1000EN6thrust24THRUST_300001_SM_1000_NS6detail15normal_iteratorINSA_10device_ptrIdEEEEPdyS6_ddN4cuda3std3__410__identityEEEvT0_T1_T2_T3_T4_T6_(
	.param .align 8 .b8 _ZN3cub18CUB_300001_SM_10006detail6reduce28DeviceReduceSingleTileKernelINS2_10policy_hubIdy11max_functorIdEE10Policy1000EN6thrust24THRUST_300001_SM_1000_NS6detail15normal_iteratorINSA_10device_ptrIdEEEEPdyS6_ddN4cuda3std3__410__identityEEEvT0_T1_T2_T3_T4_T6__param_0[8],
	.param .u64 .ptr .align 1 _ZN3cub18CUB_300001_SM_10006detail6reduce28DeviceReduceSingleTileKernelINS2_10policy_hubIdy11max_functorIdEE10Policy1000EN6thrust24THRUST_300001_SM_1000_NS6detail15normal_iteratorINSA_10device_ptrIdEEEEPdyS6_ddN4cuda3std3__410__identityEEEvT0_T1_T2_T3_T4_T6__param_1,
	.param .u64 _ZN3cub18CUB_300001_SM_10006detail6reduce28DeviceReduceSingleTileKernelINS2_10policy_hubIdy11max_functorIdEE10Policy1000EN6thrust24THRUST_300001_SM_1000_NS6detail15normal_iteratorINSA_10device_ptrIdEEEEPdyS6_ddN4cuda3std3__410__identityEEEvT0_T1_T2_T3_T4_T6__param_2,
	.param .align 1 .b8 _ZN3cub18CUB_300001_SM_10006detail6reduce28DeviceReduceSingleTileKernelINS2_10policy_hubIdy11max_functorIdEE10Policy1000EN6thrust24THRUST_300001_SM_1000_NS6detail15normal_iteratorINSA_10device_ptrIdEEEEPdyS6_ddN4cuda3std3__410__identityEEEvT0_T1_T2_T3_T4_T6__param_3[1],
	.param .f64 _ZN3cub18CUB_300001_SM_10006detail6reduce28DeviceReduceSingleTileKernelINS2_10policy_hubIdy11max_functorIdEE10Policy1000EN6thrust24THRUST_300001_SM_1000_NS6detail15normal_iteratorINSA_10device_ptrIdEEEEPdyS6_ddN4cuda3std3__410__identityEEEvT0_T1_T2_T3_T4_T6__param_4,
	.param .align 1 .b8 _ZN3cub18CUB_300001_SM_10006detail6reduce28DeviceReduceSingleTileKernelINS2_10policy_hubIdy11max_functorIdEE10Policy1000EN6thrust24THRUST_300001_SM_1000_NS6detail15normal_iteratorINSA_10device_ptrIdEEEEPdyS6_ddN4cuda3std3__410__identityEEEvT0_T1_T2_T3_T4_T6__param_5[1]
)
.maxntid 256
.minnctapersm 1
{
	.reg .pred 	%p<169>;
	.reg .b32 	%r<246>;
	.reg .b64 	%rd<86>;
	.reg .b64 	%fd<309>;
	// demoted variable
	.shared .align 8 .b8 _ZZN3cub18CUB_300001_SM_10006detail6reduce28DeviceReduceSingleTileKernelINS2_10policy_hubIdy11max_functorIdEE10Policy1000EN6thrust24THRUST_300001_SM_1000_NS6detail15normal_iteratorINSA_10device_ptrIdEEEEPdyS6_ddN4cuda3std3__410__identityEEEvT0_T1_T2_T3_T4_T6_E12temp_storage[80];
	ld.param.u64 	%rd18, [_ZN3cub18CUB_300001_SM_10006detail6reduce28DeviceReduceSingleTileKernelINS2_10policy_hubIdy11max_functorIdEE10Policy1000EN6thrust24THRUST_300001_SM_1000_NS6detail15normal_iteratorINSA_10device_ptrIdEEEEPdyS6_ddN4cuda3std3__410__identityEEEvT0_T1_T2_T3_T4_T6__param_0];
	ld.param.u64 	%rd20, [_ZN3cub18CUB_300001_SM_10006detail6reduce28DeviceReduceSingleTileKernelINS2_10policy_hubIdy11max_functorIdEE10Policy1000EN6thrust24THRUST_300001_SM_1000_NS6detail15normal_iteratorINSA_10device_ptrIdEEEEPdyS6_ddN4cuda3std3__410__identityEEEvT0_T1_T2_T3_T4_T6__param_1];
	ld.param.u64 	%rd19, [_ZN3cub18CUB_300001_SM_10006detail6reduce28DeviceReduceSingleTileKernelINS2_10policy_hubIdy11max_functorIdEE10Policy1000EN6thrust24THRUST_300001_SM_1000_NS6detail15normal_iteratorINSA_10device_ptrIdEEEEPdyS6_ddN4cuda3std3__410__identityEEEvT0_T1_T2_T3_T4_T6__param_2];
	ld.param.f64 	%fd42, [_ZN3cub18CUB_300001_SM_10006detail6reduce28DeviceReduceSingleTileKernelINS2_10policy_hubIdy11max_functorIdEE10Policy1000EN6thrust24THRUST_300001_SM_1000_NS6detail15normal_iteratorINSA_10device_ptrIdEEEEPdyS6_ddN4cuda3std3__410__identityEEEvT0_T1_T2_T3_T4_T6__param_4];
	cvta.to.global.u64 	%rd1, %rd20;
	setp.ne.s64 	%p1, %rd19, 0;
	@%p1 bra 	$L__BB29_3;
	mov.u32 	%r231, %tid.x;
	setp.ne.s32 	%p168, %r231, 0;
	@%p168 bra 	$L__BB29_51;
	st.global.f64 	[%rd1], %fd42;
	bra.uni 	$L__BB29_51;
$L__BB29_3:
	cvta.to.global.u64 	%rd2, %rd18;
	setp.gt.u64 	%p2, %rd19, 2047;
	@%p2 bra 	$L__BB29_28;
	cvt.u32.u64 	%r1, %rd19;
	mov.u32 	%r2, %tid.x;
	setp.ge.u32 	%p80, %r2, %r1;
	mov.f64 	%fd296, 0d0000000000000000;
	mov.u32 	%r235, %r2;
	@%p80 bra 	$L__BB29_6;
	mul.wide.u32 	%rd51, %r2, 8;
	add.s64 	%rd52, %rd2, %rd51;
	ld.global.f64 	%fd296, [%rd52];
	add.s32 	%r235, %r2, 256;
$L__BB29_6:
	setp.ge.u32 	%p81, %r235, %r1;
	@%p81 bra 	$L__BB29_19;
	not.b32 	%r108, %r235;
	add.s32 	%r109, %r108, %r1;
	shr.u32 	%r110, %r109, 8;
	add.s32 	%r5, %r110, 1;
	and.b32  	%r6, %r5, 15;
	setp.lt.u32 	%p82, %r109, 3840;
	@%p82 bra 	$L__BB29_10;
	and.b32  	%r111, %r5, 33554416;
	neg.s32 	%r233, %r111;
	mul.wide.u32 	%rd53, %r235, 8;
	add.s64 	%rd54, %rd53, %rd2;
	add.s64 	%rd81, %rd54, 16384;
$L__BB29_9:
	.pragma "nounroll";
	ld.global.f64 	%fd157, [%rd81+-16384];
	setp.lt.f64 	%p83, %fd296, %fd157;
	selp.f64 	%fd158, %fd157, %fd296, %p83;
	ld.global.f64 	%fd159, [%rd81+-14336];
	setp.lt.f64 	%p84, %fd158, %fd159;
	selp.f64 	%fd160, %fd159, %fd158, %p84;
	ld.global.f64 	%fd161, [%rd81+-12288];
	setp.lt.f64 	%p85, %fd160, %fd161;
	selp.f64 	%fd162, %fd161, %fd160, %p85;
	ld.global.f64 	%fd163, [%rd81+-10240];
	setp.lt.f64 	%p86, %fd162, %fd163;
	selp.f64 	%fd164, %fd163, %fd162, %p86;
	ld.global.f64 	%fd165, [%rd81+-8192];
	setp.lt.f64 	%p87, %fd164, %fd165;
	selp.f64 	%fd166, %fd165, %fd164, %p87;
	ld.global.f64 	%fd167, [%rd81+-6144];
	setp.lt.f64 	%p88, %fd166, %fd167;
	selp.f64 	%fd168, %fd167, %fd166, %p88;
	ld.global.f64 	%fd169, [%rd81+-4096];
	setp.lt.f64 	%p89, %fd168, %fd169;
	selp.f64 	%fd170, %fd169, %fd168, %p89;
	ld.global.f64 	%fd171, [%rd81+-2048];
	setp.lt.f64 	%p90, %fd170, %fd171;
	selp.f64 	%fd172, %fd171, %fd170, %p90;
	ld.global.f64 	%fd173, [%rd81];
	setp.lt.f64 	%p91, %fd172, %fd173;
	selp.f64 	%fd174, %fd173, %fd172, %p91;
	ld.global.f64 	%fd175, [%rd81+2048];
	setp.lt.f64 	%p92, %fd174, %fd175;
	selp.f64 	%fd176, %fd175, %fd174, %p92;
	ld.global.f64 	%fd177, [%rd81+4096];
	setp.lt.f64 	%p93, %fd176, %fd177;
	selp.f64 	%fd178, %fd177, %fd176, %p93;
	ld.global.f64 	%fd179, [%rd81+6144];
	setp.lt.f64 	%p94, %fd178, %fd179;
	selp.f64 	%fd180, %fd179, %fd178, %p94;
	ld.global.f64 	%fd181, [%rd81+8192];
	setp.lt.f64 	%p95, %fd180, %fd181;
	selp.f64 	%fd182, %fd181, %fd180, %p95;
	ld.global.f64 	%fd183, [%rd81+10240];
	setp.lt.f64 	%p96, %fd182, %fd183;
	selp.f64 	%fd184, %fd183, %fd182, %p96;
	ld.global.f64 	%fd185, [%rd81+12288];
	setp.lt.f64 	%p97, %fd184, %fd185;
	selp.f64 	%fd186, %fd185, %fd184, %p97;
	ld.global.f64 	%fd187, [%rd81+14336];
	setp.lt.f64 	%p98, %fd186, %fd187;
	selp.f64 	%fd296, %fd187, %fd186, %p98;
	add.s32 	%r235, %r235, 4096;
	add.s32 	%r233, %r233, 16;
	add.s64 	%rd81, %rd81, 32768;
	setp.ne.s32 	%p99, %r233, 0;
	@%p99 bra 	$L__BB29_9;
$L__BB29_10:
	setp.eq.s32 	%p100, %r6, 0;
	@%p100 bra 	$L__BB29_19;
	and.b32  	%r13, %r5, 7;
	setp.lt.u32 	%p101, %r6, 8;
	@%p101 bra 	$L__BB29_13;
	mul.wide.s32 	%rd55, %r235, 8;
	add.s64 	%rd56, %rd2, %rd55;
	ld.global.f64 	%fd189, [%rd56];
	setp.lt.f64 	%p102, %fd296, %fd189;
	selp.f64 	%fd190, %fd189, %fd296, %p102;
	ld.global.f64 	%fd191, [%rd56+2048];
	setp.lt.f64 	%p103, %fd190, %fd191;
	selp.f64 	%fd192, %fd191, %fd190, %p103;
	ld.global.f64 	%fd193, [%rd56+4096];
	setp.lt.f64 	%p104, %fd192, %fd193;
	selp.f64 	%fd194, %fd193, %fd192, %p104;
	ld.global.f64 	%fd195, [%rd56+6144];
	setp.lt.f64 	%p105, %fd194, %fd195;
	selp.f64 	%fd196, %fd195, %fd194, %p105;
	ld.global.f64 	%fd197, [%rd56+8192];
	setp.lt.f64 	%p106, %fd196, %fd197;
	selp.f64 	%fd198, %fd197, %fd196, %p106;
	ld.global.f64 	%fd199, [%rd56+10240];
	setp.lt.f64 	%p107, %fd198, %fd199;
	selp.f64 	%fd200, %fd199, %fd198, %p107;
	ld.global.f64 	%fd201, [%rd56+12288];
	setp.lt.f64 	%p108, %fd200, %fd201;
	selp.f64 	%fd202, %fd201, %fd200, %p108;
	ld.global.f64 	%fd203, [%rd56+14336];
	setp.lt.f64 	%p109, %fd202, %fd203;
	selp.f64 	%fd296, %fd203, %fd202, %p109;
	add.s32 	%r235, %r235, 2048;
$L__BB29_13:
	setp.eq.s32 	%p110, %r13, 0;
	@%p110 bra 	$L__BB29_19;
	and.b32  	%r16, %r5, 3;
	setp.lt.u32 	%p111, %r13, 4;
	@%p111 bra 	$L__BB29_16;
	mul.wide.s32 	%rd57, %r235, 8;
	add.s64 	%rd58, %rd2, %rd57;
	ld.global.f64 	%fd205, [%rd58];
	setp.lt.f64 	%p112, %fd296, %fd205;
	selp.f64 	%fd206, %fd205, %fd296, %p112;
	ld.global.f64 	%fd207, [%rd58+2048];
	setp.lt.f64 	%p113, %fd206, %fd207;
	selp.f64 	%fd208, %fd207, %fd206, %p113;
	ld.global.f64 	%fd209, [%rd58+4096];
	setp.lt.f64 	%p114, %fd208, %fd209;
	selp.f64 	%fd210, %fd209, %fd208, %p114;
	ld.global.f64 	%fd211, [%rd58+6144];
	setp.lt.f64 	%p115, %fd210, %fd211;
	selp.f64 	%fd296, %fd211, %fd210, %p115;
	add.s32 	%r235, %r235, 1024;
$L__BB29_16:
	setp.eq.s32 	%p116, %r16, 0;
	@%p116 bra 	$L__BB29_19;
	neg.s32 	%r238, %r16;
$L__BB29_18:
	.pragma "nounroll";
	mul.wide.s32 	%rd59, %r235, 8;
	add.s64 	%rd60, %rd2, %rd59;
	ld.global.f64 	%fd212, [%rd60];
	setp.lt.f64 	%p117, %fd296, %fd212;
	selp.f64 	%fd296, %fd212, %fd296, %p117;
	add.s32 	%r235, %r235, 256;
	add.s32 	%r238, %r238, 1;
	setp.ne.s32 	%p118, %r238, 0;
	@%p118 bra 	$L__BB29_18;
$L__BB29_19:
	setp.lt.u64 	%p119, %rd19, 256;
	@%p119 bra 	$L__BB29_24;
	// begin inline asm
	mov.u32 %r175, %laneid;
	// end inline asm
	mov.b64 	%rd71, %fd296;
	mov.b64 	{%r177, %r182}, %rd71;
	mov.b32 	%r183, 1;
	mov.b32 	%r224, 31;
	mov.b32 	%r225, -1;
	// begin inline asm
	shfl.sync.down.b32 %r176, %r177, %r183, %r224, %r225;
	// end inline asm
	// begin inline asm
	shfl.sync.down.b32 %r181, %r182, %r183, %r224, %r225;
	// end inline asm
	mov.b64 	%rd72, {%r176, %r181};
	mov.b64 	%fd260, %rd72;
	setp.gt.s32 	%p147, %r175, 30;
	setp.lt.f64 	%p148, %fd296, %fd260;
	selp.f64 	%fd261, %fd260, %fd296, %p148;
	selp.f64 	%fd262, %fd296, %fd261, %p147;
	mov.b64 	%rd73, %fd262;
	mov.b64 	{%r187, %r192}, %rd73;
	mov.b32 	%r193, 2;
	// begin inline asm
	shfl.sync.down.b32 %r186, %r187, %r193, %r224, %r225;
	// end inline asm
	// begin inline asm
	shfl.sync.down.b32 %r191, %r192, %r193, %r224, %r225;
	// end inline asm
	mov.b64 	%rd74, {%r186, %r191};
	mov.b64 	%fd263, %rd74;
	setp.gt.s32 	%p149, %r175, 29;
	setp.lt.f64 	%p150, %fd262, %fd263;
	selp.f64 	%fd264, %fd263, %fd262, %p150;
	selp.f64 	%fd265, %fd262, %fd264, %p149;
	mov.b64 	%rd75, %fd265;
	mov.b64 	{%r197, %r202}, %rd75;
	mov.b32 	%r203, 4;
	// begin inline asm
	shfl.sync.down.b32 %r196, %r197, %r203, %r224, %r225;
	// end inline asm
	// begin inline asm
	shfl.sync.down.b32 %r201, %r202, %r203, %r224, %r225;
	// end inline asm
	mov.b64 	%rd76, {%r196, %r201};
	mov.b64 	%fd266, %rd76;
	setp.gt.s32 	%p151, %r175, 27;
	setp.lt.f64 	%p152, %fd265, %fd266;
	selp.f64 	%fd267, %fd266, %fd265, %p152;
	selp.f64 	%fd268, %fd265, %fd267, %p151;
	mov.b64 	%rd77, %fd268;
	mov.b64 	{%r207, %r212}, %rd77;
	mov.b32 	%r213, 8;
	// begin inline asm
	shfl.sync.down.b32 %r206, %r207, %r213, %r224, %r225;
	// end inline asm
	// begin inline asm
	shfl.sync.down.b32 %r211, %r212, %r213, %r224, %r225;
	// end inline asm
	mov.b64 	%rd78, {%r206, %r211};
	mov.b64 	%fd269, %rd78;
	setp.gt.s32 	%p153, %r175, 23;
	setp.lt.f64 	%p154, %fd268, %fd269;
	selp.f64 	%fd270, %fd269, %fd268, %p154;
	selp.f64 	%fd271, %fd268, %fd270, %p153;
	mov.b64 	%rd79, %fd271;
	mov.b64 	{%r217, %r222}, %rd79;
	mov.b32 	%r223, 16;
	// begin inline asm
	shfl.sync.down.b32 %r216, %r217, %r223, %r224, %r225;
	// end inline asm
	// begin inline asm
	shfl.sync.down.b32 %r221, %r222, %r223, %r224, %r225;
	// end inline asm
	mov.b64 	%rd80, {%r216, %r221};
	mov.b64 	%fd272, %rd80;
	setp.gt.s32 	%p155, %r175, 15;
	setp.lt.f64 	%p156, %fd271, %fd272;
	selp.f64 	%fd16, %fd272, %fd271, %p156;
	selp.f64 	%fd308, %fd271, %fd16, %p155;
	setp.ne.s32 	%p157, %r175, 0;
	@%p157 bra 	$L__BB29_22;
	shr.u32 	%r226, %r2, 2;
	and.b32  	%r227, %r226, 248;
	mov.u32 	%r228, _ZZN3cub18CUB_300001_SM_10006detail6reduce28DeviceReduceSingleTileKernelINS2_10policy_hubIdy11max_functorIdEE10Policy1000EN6thrust24THRUST_300001_SM_1000_NS6detail15normal_iteratorINSA_10device_ptrIdEEEEPdyS6_ddN4cuda3std3__410__identityEEEvT0_T1_T2_T3_T4_T6_E12temp_storage;
	add.s32 	%r229, %r228, %r227;
	st.shared.f64 	[%r229+8], %fd16;
$L__BB29_22:
	bar.sync 	0;
	setp.ne.s32 	%p158, %r2, 0;
	@%p158 bra 	$L__BB29_49;
	ld.shared.f64 	%fd273, [_ZZN3cub18CUB_300001_SM_10006detail6reduce28DeviceReduceSingleTileKernelINS2_10policy_hubIdy11max_functorIdEE10Policy1000EN6thrust24THRUST_300001_SM_1000_NS6detail15normal_iteratorINSA_10device_ptrIdEEEEPdyS6_ddN4cuda3std3__410__identityEEEvT0_T1_T2_T3_T4_T6_E12temp_storage+16];
	setp.lt.f64 	%p159, %fd308, %fd273;
	selp.f64 	%fd274, %fd273, %fd308, %p159;
	ld.shared.f64 	%fd275, [_ZZN3cub18CUB_300001_SM_10006detail6reduce28DeviceReduceSingleTileKernelINS2_10policy_hubIdy11max_functorIdEE10Policy1000EN6thrust24THRUST_300001_SM_1000_NS6detail15normal_iteratorINSA_10device_ptrIdEEEEPdyS6_ddN4cuda3std3__410__identityEEEvT0_T1_T2_T3_T4_T6_E12temp_storage+24];
	setp.lt.f64 	%p160, %fd274, %fd275;
	selp.f64 	%fd276, %fd275, %fd274, %p160;
	ld.shared.f64 	%fd277, [_ZZN3cub18CUB_300001_SM_10006detail6reduce28DeviceReduceSingleTileKernelINS2_10policy_hubIdy11max_functorIdEE10Policy1000EN6thrust24THRUST_300001_SM_1000_NS6detail15normal_iteratorINSA_10device_ptrIdEEEEPdyS6_ddN4cuda3std3__410__identityEEEvT0_T1_T2_T3_T4_T6_E12temp_storage+32];
	setp.lt.f64 	%p161, %fd276, %fd277;
	selp.f64 	%fd278, %fd277, %fd276, %p161;
	ld.shared.f64 	%fd279, [_ZZN3cub18CUB_300001_SM_10006detail6reduce28DeviceReduceSingleTileKernelINS2_10policy_hubIdy11max_functorIdEE10Policy1000EN6thrust24THRUST_300001_SM_1000_NS6detail15normal_iteratorINSA_10device_ptrIdEEEEPdyS6_ddN4cuda3std3__410__identityEEEvT0_T1_T2_T3_T4_T6_E12temp_storage+40];
	setp.lt.f64 	%p162, %fd278, %fd279;
	selp.f64 	%fd280, %fd279, %fd278, %p162;
	ld.shared.f64 	%fd281, [_ZZN3cub18CUB_300001_SM_10006detail6reduce28DeviceReduceSingleTileKernelINS2_10policy_hubIdy11max_functorIdEE10Policy1000EN6thrust24THRUST_300001_SM_1000_NS6detail15normal_iteratorINSA_10device_ptrIdEEEEPdyS6_ddN4cuda3std3__410__identityEEEvT0_T1_T2_T3_T4_T6_E12temp_storage+48];
	setp.lt.f64 	%p163, %fd280, %fd281;
	selp.f64 	%fd282, %fd281, %fd280, %p163;
	ld.shared.f64 	%fd283, [_ZZN3cub18CUB_300001_SM_10006detail6reduce28DeviceReduceSingleTileKernelINS2_10policy_hubIdy11max_functorIdEE10Policy1000EN6thrust24THRUST_300001_SM_1000_NS6detail15normal_iteratorINSA_10device_ptrIdEEEEPdyS6_ddN4cuda3std3__410__identityEEEvT0_T1_T2_T3_T4_T6_E12temp_storage+56];
	setp.lt.f64 	%p164, %fd282, %fd283;
	selp.f64 	%fd284, %fd283, %fd282, %p164;
	ld.shared.f64 	%fd285, [_ZZN3cub18CUB_300001_SM_10006detail6reduce28DeviceReduceSingleTileKernelINS2_10policy_hubIdy11max_functorIdEE10Policy1000EN6thrust24THRUST_300001_SM_1000_NS6detail15normal_iteratorINSA_10device_ptrIdEEEEPdyS6_ddN4cuda3std3__410__identityEEEvT0_T1_T2_T3_T4_T6_E12temp_storage+64];
	setp.lt.f64 	%p165, %fd284, %fd285;
	selp.f64 	%fd308, %fd285, %fd284, %p165;
	bra.uni 	$L__BB29_49;
$L__BB29_24:
	// begin inline asm
	mov.u32 %r112, %laneid;
	// end inline asm
	and.b32  	%r163, %r2, 992;
	add.s32 	%r164, %r163, 32;
	setp.gt.u32 	%p120, %r164, %r1;
	not.b32 	%r165, %r163;
	add.s32 	%r166, %r1, %r165;
	selp.b32 	%r161, %r166, 31, %p120;
	mov.b64 	%rd61, %fd296;
	mov.b64 	{%r114, %r119}, %rd61;
	mov.b32 	%r120, 1;
	mov.b32 	%r162, -1;
	// begin inline asm
	shfl.sync.down.b32 %r113, %r114, %r120, %r161, %r162;
	// end inline asm
	// begin inline asm
	shfl.sync.down.b32 %r118, %r119, %r120, %r161, %r162;
	// end inline asm
	mov.b64 	%rd62, {%r113, %r118};
	mov.b64 	%fd213, %rd62;
	setp.lt.s32 	%p121, %r112, %r161;
	setp.lt.f64 	%p122, %fd296, %fd213;
	selp.f64 	%fd214, %fd213, %fd296, %p122;
	selp.f64 	%fd215, %fd214, %fd296, %p121;
	mov.b64 	%rd63, %fd215;
	mov.b64 	{%r124, %r129}, %rd63;
	mov.b32 	%r130, 2;
	// begin inline asm
	shfl.sync.down.b32 %r123, %r124, %r130, %r161, %r162;
	// end inline asm
	// begin inline asm
	shfl.sync.down.b32 %r128, %r129, %r130, %r161, %r162;
	// end inline asm
	mov.b64 	%rd64, {%r123, %r128};
	mov.b64 	%fd216, %rd64;
	add.s32 	%r167, %r112, 2;
	setp.gt.s32 	%p123, %r167, %r161;
	setp.lt.f64 	%p124, %fd215, %fd216;
	selp.f64 	%fd217, %fd216, %fd215, %p124;
	selp.f64 	%fd218, %fd215, %fd217, %p123;
	mov.b64 	%rd65, %fd218;
	mov.b64 	{%r134, %r139}, %rd65;
	mov.b32 	%r140, 4;
	// begin inline asm
	shfl.sync.down.b32 %r133, %r134, %r140, %r161, %r162;
	// end inline asm
	// begin inline asm
	shfl.sync.down.b32 %r138, %r139, %r140, %r161, %r162;
	// end inline asm
	mov.b64 	%rd66, {%r133, %r138};
	mov.b64 	%fd219, %rd66;
	add.s32 	%r168, %r112, 4;
	setp.gt.s32 	%p125, %r168, %r161;
	setp.lt.f64 	%p126, %fd218, %fd219;
	selp.f64 	%fd220, %fd219, %fd218, %p126;
	selp.f64 	%fd221, %fd218, %fd220, %p125;
	mov.b64 	%rd67, %fd221;
	mov.b64 	{%r144, %r149}, %rd67;
	mov.b32 	%r150, 8;
	// begin inline asm
	shfl.sync.down.b32 %r143, %r144, %r150, %r161, %r162;
	// end inline asm
	// begin inline asm
	shfl.sync.down.b32 %r148, %r149, %r150, %r161, %r162;
	// end inline asm
	mov.b64 	%rd68, {%r143, %r148};
	mov.b64 	%fd222, %rd68;
	add.s32 	%r169, %r112, 8;
	setp.gt.s32 	%p127, %r169, %r161;
	setp.lt.f64 	%p128, %fd221, %fd222;
	selp.f64 	%fd223, %fd222, %fd221, %p128;
	selp.f64 	%fd224, %fd221, %fd223, %p127;
	mov.b64 	%rd69, %fd224;
	mov.b64 	{%r154, %r159}, %rd69;
	mov.b32 	%r160, 16;
	// begin inline asm
	shfl.sync.down.b32 %r153, %r154, %r160, %r161, %r162;
	// end inline asm
	// begin inline asm
	shfl.sync.down.b32 %r158, %r159, %r160, %r161, %r162;
	// end inline asm
	mov.b64 	%rd70, {%r153, %r158};
	mov.b64 	%fd225, %rd70;
	add.s32 	%r170, %r112, 16;
	setp.gt.s32 	%p129, %r170, %r161;
	setp.lt.f64 	%p130, %fd224, %fd225;
	selp.f64 	%fd226, %fd225, %fd224, %p130;
	selp.f64 	%fd308, %fd224, %fd226, %p129;
	setp.ne.s32 	%p131, %r112, 0;
	@%p131 bra 	$L__BB29_26;
	shr.u32 	%r171, %r2, 2;
	and.b32  	%r172, %r171, 248;
	mov.u32 	%r173, _ZZN3cub18CUB_300001_SM_10006detail6reduce28DeviceReduceSingleTileKernelINS2_10policy_hubIdy11max_functorIdEE10Policy1000EN6thrust24THRUST_300001_SM_1000_NS6detail15normal_iteratorINSA_10device_ptrIdEEEEPdyS6_ddN4cuda3std3__410__identityEEEvT0_T1_T2_T3_T4_T6_E12temp_storage;
	add.s32 	%r174, %r173, %r172;
	st.shared.f64 	[%r174+8], %fd308;
$L__BB29_26:
	bar.sync 	0;
	setp.ne.s32 	%p132, %r2, 0;
	@%p132 bra 	$L__BB29_49;
	setp.gt.u64 	%p133, %rd19, 32;
	ld.shared.f64 	%fd227, [_ZZN3cub18CUB_300001_SM_10006detail6reduce28DeviceReduceSingleTileKernelINS2_10policy_hubIdy11max_functorIdEE10Policy1000EN6thrust24THRUST_300001_SM_1000_NS6detail15normal_iteratorINSA_10device_ptrIdEEEEPdyS6_ddN4cuda3std3__410__identityEEEvT0_T1_T2_T3_T4_T6_E12temp_storage+16];
	setp.lt.f64 	%p134, %fd308, %fd227;
	selp.f64 	%fd229, %fd227, %fd308, %p134;
	selp.f64 	%fd230, %fd229, %fd308, %p133;
	setp.gt.u64 	%p135, %rd19, 64;
	ld.shared.f64 	%fd232, [_ZZN3cub18CUB_300001_SM_10006detail6reduce28DeviceReduceSingleTileKernelINS2_10policy_hubIdy11max_functorIdEE10Policy1000EN6thrust24THRUST_300001_SM_1000_NS6detail15normal_iteratorINSA_10device_ptrIdEEEEPdyS6_ddN4cuda3std3__410__identityEEEvT0_T1_T2_T3_T4_T6_E12temp_storage+24];
	setp.lt.f64 	%p136, %fd230, %fd232;
	selp.f64 	%fd234, %fd232, %fd230, %p136;
	selp.f64 	%fd235, %fd234, %fd230, %p135;
	setp.gt.u64 	%p137, %rd19, 96;
	ld.shared.f64 	%fd237, [_ZZN3cub18CUB_300001_SM_10006detail6reduce28DeviceReduceSingleTileKernelINS2_10policy_hubIdy11max_functorIdEE10Policy1000EN6thrust24THRUST_300001_SM_1000_NS6detail15normal_iteratorINSA_10device_ptrIdEEEEPdyS6_ddN4cuda3std3__410__identityEEEvT0_T1_T2_T3_T4_T6_E12temp_storage+32];
	setp.lt.f64 	%p138, %fd235, %fd237;
	selp.f64 	%fd239, %fd237, %fd235, %p138;
	selp.f64 	%fd240, %fd239, %fd235, %p137;
	setp.gt.u64 	%p139, %rd19, 128;
	ld.shared.f64 	%fd242, [_ZZN3cub18CUB_300001_SM_10006detail6reduce28DeviceReduceSingleTileKernelINS2_10policy_hubIdy11max_functorIdEE10Policy1000EN6thrust24THRUST_300001_SM_1000_NS6detail15normal_iteratorINSA_10device_ptrIdEEEEPdyS6_ddN4cuda3std3__410__identityEEEvT0_T1_T2_T3_T4_T6_E12temp_storage+40];
	setp.lt.f64 	%p140, %fd240, %fd242;
	selp.f64 	%fd244, %fd242, %fd240, %p140;
	selp.f64 	%fd245, %fd244, %fd240, %p139;
	setp.gt.u64 	%p141, %rd19, 160;
	ld.shared.f64 	%fd247, [_ZZN3cub18CUB_300001_SM_10006detail6reduce28DeviceReduceSingleTileKernelINS2_10policy_hubIdy11max_functorIdEE10Policy1000EN6thrust24THRUST_300001_SM_1000_NS6detail15normal_iteratorINSA_10device_ptrIdEEEEPdyS6_ddN4cuda3std3__410__identityEEEvT0_T1_T2_T3_T4_T6_E12temp_storage+48];
	setp.lt.f64 	%p142, %fd245, %fd247;
	selp.f64 	%fd249, %fd247, %fd245, %p142;
	selp.f64 	%fd250, %fd249, %fd245, %p141;
	setp.gt.u64 	%p143, %rd19, 192;
	ld.shared.f64 	%fd252, [_ZZN3cub18CUB_300001_SM_10006detail6reduce28DeviceReduceSingleTileKernelINS2_10policy_hubIdy11max_functorIdEE10Policy1000EN6thrust24THRUST_300001_SM_1000_NS6detail15normal_iteratorINSA_10device_ptrIdEEEEPdyS6_ddN4cuda3std3__410__identityEEEvT0_T1_T2_T3_T4_T6_E12temp_storage+56];
	setp.lt.f64 	%p144, %fd250, %fd252;
	selp.f64 	%fd254, %fd252, %fd250, %p144;
	selp.f64 	%fd255, %fd254, %fd250, %p143;
	setp.gt.u64 	%p145, %rd19, 224;
	ld.shared.f64 	%fd257, [_ZZN3cub18CUB_300001_SM_10006detail6reduce28DeviceReduceSingleTileKernelINS2_10policy_hubIdy11max_functorIdEE10Policy1000EN6thrust24THRUST_300001_SM_1000_NS6detail15normal_iteratorINSA_10device_ptrIdEEEEPdyS6_ddN4cuda3std3__410__identityEEEvT0_T1_T2_T3_T4_T6_E12temp_storage+64];
	setp.lt.f64 	%p146, %fd255, %fd257;
	selp.f64 	%fd259, %fd257, %fd255, %p146;
	selp.f64 	%fd308, %fd259, %fd255, %p145;
	bra.uni 	$L__BB29_49;
$L__BB29_28:
	mov.u32 	%r24, %tid.x;
	cvt.u64.u32 	%rd6, %r24;
	mul.wide.u32 	%rd22, %r24, 8;
	add.s64 	%rd7, %rd2, %rd22;
	ld.global.f64 	%fd43, [%rd7];
	ld.global.f64 	%fd44, [%rd7+2048];
	ld.global.f64 	%fd45, [%rd7+4096];
	ld.global.f64 	%fd46, [%rd7+6144];
	ld.global.f64 	%fd47, [%rd7+8192];
	ld.global.f64 	%fd48, [%rd7+10240];
	ld.global.f64 	%fd49, [%rd7+12288];
	ld.global.f64 	%fd50, [%rd7+14336];
	setp.lt.f64 	%p3, %fd43, %fd44;
	selp.f64 	%fd51, %fd44, %fd43, %p3;
	setp.lt.f64 	%p4, %fd51, %fd45;
	selp.f64 	%fd52, %fd45, %fd51, %p4;
	setp.lt.f64 	%p5, %fd52, %fd46;
	selp.f64 	%fd53, %fd46, %fd52, %p5;
	setp.lt.f64 	%p6, %fd53, %fd47;
	selp.f64 	%fd54, %fd47, %fd53, %p6;
	setp.lt.f64 	%p7, %fd54, %fd48;
	selp.f64 	%fd55, %fd48, %fd54, %p7;
	setp.lt.f64 	%p8, %fd55, %fd49;
	selp.f64 	%fd56, %fd49, %fd55, %p8;
	setp.lt.f64 	%p9, %fd56, %fd50;
	selp.f64 	%fd307, %fd50, %fd56, %p9;
	add.s64 	%rd8, %rd19, -2048;
	setp.lt.u64 	%p10, %rd8, 2048;
	mov.b64 	%rd83, 2048;
	@%p10 bra 	$L__BB29_32;
	mov.b64 	%rd83, 2048;
$L__BB29_30:
	shl.b64 	%rd24, %rd83, 3;
	add.s64 	%rd25, %rd7, %rd24;
	ld.global.f64 	%fd57, [%rd25];
	ld.global.f64 	%fd58, [%rd25+2048];
	ld.global.f64 	%fd59, [%rd25+4096];
	ld.global.f64 	%fd60, [%rd25+6144];
	ld.global.f64 	%fd61, [%rd25+8192];
	ld.global.f64 	%fd62, [%rd25+10240];
	ld.global.f64 	%fd63, [%rd25+12288];
	ld.global.f64 	%fd64, [%rd25+14336];
	setp.lt.f64 	%p11, %fd307, %fd57;
	selp.f64 	%fd65, %fd57, %fd307, %p11;
	setp.lt.f64 	%p12, %fd65, %fd58;
	selp.f64 	%fd66, %fd58, %fd65, %p12;
	setp.lt.f64 	%p13, %fd66, %fd59;
	selp.f64 	%fd67, %fd59, %fd66, %p13;
	setp.lt.f64 	%p14, %fd67, %fd60;
	selp.f64 	%fd68, %fd60, %fd67, %p14;
	setp.lt.f64 	%p15, %fd68, %fd61;
	selp.f64 	%fd69, %fd61, %fd68, %p15;
	setp.lt.f64 	%p16, %fd69, %fd62;
	selp.f64 	%fd70, %fd62, %fd69, %p16;
	setp.lt.f64 	%p17, %fd70, %fd63;
	selp.f64 	%fd71, %fd63, %fd70, %p17;
	setp.lt.f64 	%p18, %fd71, %fd64;
	selp.f64 	%fd307, %fd64, %fd71, %p18;
	sub.s64 	%rd26, %rd19, %rd83;
	setp.lt.u64 	%p19, %rd26, 2048;
	@%p19 bra 	$L__BB29_45;
	add.s64 	%rd83, %rd83, 2048;
	setp.le.u64 	%p20, %rd83, %rd8;
	@%p20 bra 	$L__BB29_30;
$L__BB29_32:
	setp.le.u64 	%p21, %rd19, %rd83;
	cvt.u32.u64 	%r42, %rd83;
	cvt.u32.u64 	%r43, %rd19;
	sub.s32 	%r44, %r43, %r42;
	setp.ge.s32 	%p22, %r24, %r44;
	or.pred  	%p23, %p21, %p22;
	@%p23 bra 	$L__BB29_45;
	not.b32 	%r47, %r24;
	add.s32 	%r48, %r47, %r43;
	sub.s32 	%r50, %r48, %r42;
	shr.u32 	%r51, %r50, 8;
	add.s32 	%r25, %r51, 1;
	and.b32  	%r26, %r25, 15;
	setp.lt.u32 	%p24, %r50, 3840;
	mov.u32 	%r242, %r24;
	@%p24 bra 	$L__BB29_36;
	and.b32  	%r52, %r25, 33554416;
	neg.s32 	%r240, %r52;
	add.s64 	%rd27, %rd83, %rd6;
	shl.b64 	%rd28, %rd27, 3;
	add.s64 	%rd29, %rd28, %rd2;
	add.s64 	%rd84, %rd29, 16384;
	mov.u32 	%r242, %r24;
$L__BB29_35:
	.pragma "nounroll";
	ld.global.f64 	%fd73, [%rd84+-16384];
	setp.lt.f64 	%p25, %fd307, %fd73;
	selp.f64 	%fd74, %fd73, %fd307, %p25;
	ld.global.f64 	%fd75, [%rd84+-14336];
	setp.lt.f64 	%p26, %fd74, %fd75;
	selp.f64 	%fd76, %fd75, %fd74, %p26;
	ld.global.f64 	%fd77, [%rd84+-12288];
	setp.lt.f64 	%p27, %fd76, %fd77;
	selp.f64 	%fd78, %fd77, %fd76, %p27;
	ld.global.f64 	%fd79, [%rd84+-10240];
	setp.lt.f64 	%p28, %fd78, %fd79;
	selp.f64 	%fd80, %fd79, %fd78, %p28;
	ld.global.f64 	%fd81, [%rd84+-8192];
	setp.lt.f64 	%p29, %fd80, %fd81;
	selp.f64 	%fd82, %fd81, %fd80, %p29;
	ld.global.f64 	%fd83, [%rd84+-6144];
	setp.lt.f64 	%p30, %fd82, %fd83;
	selp.f64 	%fd84, %fd83, %fd82, %p30;
	ld.global.f64 	%fd85, [%rd84+-4096];
	setp.lt.f64 	%p31, %fd84, %fd85;
	selp.f64 	%fd86, %fd85, %fd84, %p31;
	ld.global.f64 	%fd87, [%rd84+-2048];
	setp.lt.f64 	%p32, %fd86, %fd87;
	selp.f64 	%fd88, %fd87, %fd86, %p32;
	ld.global.f64 	%fd89, [%rd84];
	setp.lt.f64 	%p33, %fd88, %fd89;
	selp.f64 	%fd90, %fd89, %fd88, %p33;
	ld.global.f64 	%fd91, [%rd84+2048];
	setp.lt.f64 	%p34, %fd90, %fd91;
	selp.f64 	%fd92, %fd91, %fd90, %p34;
	ld.global.f64 	%fd93, [%rd84+4096];
	setp.lt.f64 	%p35, %fd92, %fd93;
	selp.f64 	%fd94, %fd93, %fd92, %p35;
	ld.global.f64 	%fd95, [%rd84+6144];
	setp.lt.f64 	%p36, %fd94, %fd95;
	selp.f64 	%fd96, %fd95, %fd94, %p36;
	ld.global.f64 	%fd97, [%rd84+8192];
	setp.lt.f64 	%p37, %fd96, %fd97;
	selp.f64 	%fd98, %fd97, %fd96, %p37;
	ld.global.f64 	%fd99, [%rd84+10240];
	setp.lt.f64 	%p38, %fd98, %fd99;
	selp.f64 	%fd100, %fd99, %fd98, %p38;
	ld.global.f64 	%fd101, [%rd84+12288];
	setp.lt.f64 	%p39, %fd100, %fd101;
	selp.f64 	%fd102, %fd101, %fd100, %p39;
	ld.global.f64 	%fd103, [%rd84+14336];
	setp.lt.f64 	%p40, %fd102, %fd103;
	selp.f64 	%fd307, %fd103, %fd102, %p40;
	add.s32 	%r242, %r242, 4096;
	add.s32 	%r240, %r240, 16;
	add.s64 	%rd84, %rd84, 32768;
	setp.ne.s32 	%p41, %r240, 0;
	@%p41 bra 	$L__BB29_35;
$L__BB29_36:
	setp.eq.s32 	%p42, %r26, 0;
	@%p42 bra 	$L__BB29_45;
	and.b32  	%r33, %r25, 7;
	setp.lt.u32 	%p43, %r26, 8;
	@%p43 bra 	$L__BB29_39;
	cvt.u64.u32 	%rd30, %r242;
	add.s64 	%rd31, %rd83, %rd30;
	shl.b64 	%rd32, %rd31, 3;
	add.s64 	%rd33, %rd2, %rd32;
	ld.global.f64 	%fd105, [%rd33];
	setp.lt.f64 	%p44, %fd307, %fd105;
	selp.f64 	%fd106, %fd105, %fd307, %p44;
	ld.global.f64 	%fd107, [%rd33+2048];
	setp.lt.f64 	%p45, %fd106, %fd107;
	selp.f64 	%fd108, %fd107, %fd106, %p45;
	ld.global.f64 	%fd109, [%rd33+4096];
	setp.lt.f64 	%p46, %fd108, %fd109;
	selp.f64 	%fd110, %fd109, %fd108, %p46;
	ld.global.f64 	%fd111, [%rd33+6144];
	setp.lt.f64 	%p47, %fd110, %fd111;
	selp.f64 	%fd112, %fd111, %fd110, %p47;
	ld.global.f64 	%fd113, [%rd33+8192];
	setp.lt.f64 	%p48, %fd112, %fd113;
	selp.f64 	%fd114, %fd113, %fd112, %p48;
	ld.global.f64 	%fd115, [%rd33+10240];
	setp.lt.f64 	%p49, %fd114, %fd115;
	selp.f64 	%fd116, %fd115, %fd114, %p49;
	ld.global.f64 	%fd117, [%rd33+12288];
	setp.lt.f64 	%p50, %fd116, %fd117;
	selp.f64 	%fd118, %fd117, %fd116, %p50;
	ld.global.f64 	%fd119, [%rd33+14336];
	setp.lt.f64 	%p51, %fd118, %fd119;
	selp.f64 	%fd307, %fd119, %fd118, %p51;
	add.s32 	%r242, %r242, 2048;
$L__BB29_39:
	setp.eq.s32 	%p52, %r33, 0;
	@%p52 bra 	$L__BB29_45;
	and.b32  	%r36, %r25, 3;
	setp.lt.u32 	%p53, %r33, 4;
	@%p53 bra 	$L__BB29_42;
	cvt.u64.u32 	%rd34, %r242;
	add.s64 	%rd35, %rd83, %rd34;
	shl.b64 	%rd36, %rd35, 3;
	add.s64 	%rd37, %rd2, %rd36;
	ld.global.f64 	%fd121, [%rd37];
	setp.lt.f64 	%p54, %fd307, %fd121;
	selp.f64 	%fd122, %fd121, %fd307, %p54;
	ld.global.f64 	%fd123, [%rd37+2048];
	setp.lt.f64 	%p55, %fd122, %fd123;
	selp.f64 	%fd124, %fd123, %fd122, %p55;
	ld.global.f64 	%fd125, [%rd37+4096];
	setp.lt.f64 	%p56, %fd124, %fd125;
	selp.f64 	%fd126, %fd125, %fd124, %p56;
	ld.global.f64 	%fd127, [%rd37+6144];
	setp.lt.f64 	%p57, %fd126, %fd127;
	selp.f64 	%fd307, %fd127, %fd126, %p57;
	add.s32 	%r242, %r242, 1024;
$L__BB29_42:
	setp.eq.s32 	%p58, %r36, 0;
	@%p58 bra 	$L__BB29_45;
	cvt.u64.u32 	%rd38, %r242;
	add.s64 	%rd39, %rd83, %rd38;
	shl.b64 	%rd40, %rd39, 3;
	add.s64 	%rd85, %rd2, %rd40;
	neg.s32 	%r245, %r36;
$L__BB29_44:
	.pragma "nounroll";
	ld.global.f64 	%fd128, [%rd85];
	setp.lt.f64 	%p59, %fd307, %fd128;
	selp.f64 	%fd307, %fd128, %fd307, %p59;
	add.s64 	%rd85, %rd85, 2048;
	add.s32 	%r245, %r245, 1;
	setp.ne.s32 	%p60, %r245, 0;
	@%p60 bra 	$L__BB29_44;
$L__BB29_45:
	// begin inline asm
	mov.u32 %r53, %laneid;
	// end inline asm
	mov.b64 	%rd41, %fd307;
	mov.b64 	{%r55, %r60}, %rd41;
	mov.b32 	%r61, 1;
	mov.b32 	%r102, 31;
	mov.b32 	%r103, -1;
	// begin inline asm
	shfl.sync.down.b32 %r54, %r55, %r61, %r102, %r103;
	// end inline asm
	// begin inline asm
	shfl.sync.down.b32 %r59, %r60, %r61, %r102, %r103;
	// end inline asm
	mov.b64 	%rd42, {%r54, %r59};
	mov.b64 	%fd129, %rd42;
	setp.gt.s32 	%p61, %r53, 30;
	setp.lt.f64 	%p62, %fd307, %fd129;
	selp.f64 	%fd130, %fd129, %fd307, %p62;
	selp.f64 	%fd131, %fd307, %fd130, %p61;
	mov.b64 	%rd43, %fd131;
	mov.b64 	{%r65, %r70}, %rd43;
	mov.b32 	%r71, 2;
	// begin inline asm
	shfl.sync.down.b32 %r64, %r65, %r71, %r102, %r103;
	// end inline asm
	// begin inline asm
	shfl.sync.down.b32 %r69, %r70, %r71, %r102, %r103;
	// end inline asm
	mov.b64 	%rd44, {%r64, %r69};
	mov.b64 	%fd132, %rd44;
	setp.gt.s32 	%p63, %r53, 29;
	setp.lt.f64 	%p64, %fd131, %fd132;
	selp.f64 	%fd133, %fd132, %fd131, %p64;
	selp.f64 	%fd134, %fd131, %fd133, %p63;
	mov.b64 	%rd45, %fd134;
	mov.b64 	{%r75, %r80}, %rd45;
	mov.b32 	%r81, 4;
	// begin inline asm
	shfl.sync.down.b32 %r74, %r75, %r81, %r102, %r103;
	// end inline asm
	// begin inline asm
	shfl.sync.down.b32 %r79, %r80, %r81, %r102, %r103;
	// end inline asm
	mov.b64 	%rd46, {%r74, %r79};
	mov.b64 	%fd135, %rd46;
	setp.gt.s32 	%p65, %r53, 27;
	setp.lt.f64 	%p66, %fd134, %fd135;
	selp.f64 	%fd136, %fd135, %fd134, %p66;
	selp.f64 	%fd137, %fd134, %fd136, %p65;
	mov.b64 	%rd47, %fd137;
	mov.b64 	{%r85, %r90}, %rd47;
	mov.b32 	%r91, 8;
	// begin inline asm
	shfl.sync.down.b32 %r84, %r85, %r91, %r102, %r103;
	// end inline asm
	// begin inline asm
	shfl.sync.down.b32 %r89, %r90, %r91, %r102, %r103;
	// end inline asm
	mov.b64 	%rd48, {%r84, %r89};
	mov.b64 	%fd138, %rd48;
	setp.gt.s32 	%p67, %r53, 23;
	setp.lt.f64 	%p68, %fd137, %fd138;
	selp.f64 	%fd139, %fd138, %fd137, %p68;
	selp.f64 	%fd140, %fd137, %fd139, %p67;
	mov.b64 	%rd49, %fd140;
	mov.b64 	{%r95, %r100}, %rd49;
	mov.b32 	%r101, 16;
	// begin inline asm
	shfl.sync.down.b32 %r94, %r95, %r101, %r102, %r103;
	// end inline asm
	// begin inline asm
	shfl.sync.down.b32 %r99, %r100, %r101, %r102, %r103;
	// end inline asm
	mov.b64 	%rd50, {%r94, %r99};
	mov.b64 	%fd141, %rd50;
	setp.gt.s32 	%p69, %r53, 15;
	setp.lt.f64 	%p70, %fd140, %fd141;
	selp.f64 	%fd38, %fd141, %fd140, %p70;
	selp.f64 	%fd308, %fd140, %fd38, %p69;
	setp.ne.s32 	%p71, %r53, 0;
	@%p71 bra 	$L__BB29_47;
	shr.u32 	%r104, %r24, 2;
	and.b32  	%r105, %r104, 248;
	mov.u32 	%r106, _ZZN3cub18CUB_300001_SM_10006detail6reduce28DeviceReduceSingleTileKernelINS2_10policy_hubIdy11max_functorIdEE10Policy1000EN6thrust24THRUST_300001_SM_1000_NS6detail15normal_iteratorINSA_10device_ptrIdEEEEPdyS6_ddN4cuda3std3__410__identityEEEvT0_T1_T2_T3_T4_T6_E12temp_storage;
	add.s32 	%r107, %r106, %r105;
	st.shared.f64 	[%r107+8], %fd38;
$L__BB29_47:
	bar.sync 	0;
	setp.ne.s32 	%p72, %r24, 0;
	@%p72 bra 	$L__BB29_49;
	ld.shared.f64 	%fd142, [_ZZN3cub18CUB_300001_SM_10006detail6reduce28DeviceReduceSingleTileKernelINS2_10policy_hubIdy11max_functorIdEE10Policy1000EN6thrust24THRUST_300001_SM_1000_NS6detail15normal_iteratorINSA_10device_ptrIdEEEEPdyS6_ddN4cuda3std3__410__identityEEEvT0_T1_T2_T3_T4_T6_E12temp_storage+16];
	setp.lt.f64 	%p73, %fd308, %fd142;
	selp.f64 	%fd143, %fd142, %fd308, %p73;
	ld.shared.f64 	%fd144, [_ZZN3cub18CUB_300001_SM_10006detail6reduce28DeviceReduceSingleTileKernelINS2_10policy_hubIdy11max_functorIdEE10Policy1000EN6thrust24THRUST_300001_SM_1000_NS6detail15normal_iteratorINSA_10device_ptrIdEEEEPdyS6_ddN4cuda3std3__410__identityEEEvT0_T1_T2_T3_T4_T6_E12temp_storage+24];
	setp.lt.f64 	%p74, %fd143, %fd144;
	selp.f64 	%fd145, %fd144, %fd143, %p74;
	ld.shared.f64 	%fd146, [_ZZN3cub18CUB_300001_SM_10006detail6reduce28DeviceReduceSingleTileKernelINS2_10policy_hubIdy11max_functorIdEE10Policy1000EN6thrust24THRUST_300001_SM_1000_NS6detail15normal_iteratorINSA_10device_ptrIdEEEEPdyS6_ddN4cuda3std3__410__identityEEEvT0_T1_T2_T3_T4_T6_E12temp_storage+32];
	setp.lt.f64 	%p75, %fd145, %fd146;
	selp.f64 	%fd147, %fd146, %fd145, %p75;
	ld.shared.f64 	%fd148, [_ZZN3cub18CUB_300001_SM_10006detail6reduce28DeviceReduceSingleTileKernelINS2_10policy_hubIdy11max_functorIdEE10Policy1000EN6thrust24THRUST_300001_SM_1000_NS6detail15normal_iteratorINSA_10device_ptrIdEEEEPdyS6_ddN4cuda3std3__410__identityEEEvT0_T1_T2_T3_T4_T6_E12temp_storage+40];
	setp.lt.f64 	%p76, %fd147, %fd148;
	selp.f64 	%fd149, %fd148, %fd147, %p76;
	ld.shared.f64 	%fd150, [_ZZN3cub18CUB_300001_SM_10006detail6reduce28DeviceReduceSingleTileKernelINS2_10policy_hubIdy11max_functorIdEE10Policy1000EN6thrust24THRUST_300001_SM_1000_NS6detail15normal_iteratorINSA_10device_ptrIdEEEEPdyS6_ddN4cuda3std3__410__identityEEEvT0_T1_T2_T3_T4_T6_E12temp_storage+48];
	setp.lt.f64 	%p77, %fd149, %fd150;
	selp.f64 	%fd151, %fd150, %fd149, %p77;
	ld.shared.f64 	%fd152, [_ZZN3cub18CUB_300001_SM_10006detail6reduce28DeviceReduceSingleTileKernelINS2_10policy_hubIdy11max_functorIdEE10Policy1000EN6thrust24THRUST_300001_SM_1000_NS6detail15normal_iteratorINSA_10device_ptrIdEEEEPdyS6_ddN4cuda3std3__410__identityEEEvT0_T1_T2_T3_T4_T6_E12temp_storage+56];
	setp.lt.f64 	%p78, %fd151, %fd152;
	selp.f64 	%fd153, %fd152, %fd151, %p78;
	ld.shared.f64 	%fd154, [_ZZN3cub18CUB_300001_SM_10006detail6reduce28DeviceReduceSingleTileKernelINS2_10policy_hubIdy11max_functorIdEE10Policy1000EN6thrust24THRUST_300001_SM_1000_NS6detail15normal_iteratorINSA_10device_ptrIdEEEEPdyS6_ddN4cuda3std3__410__identityEEEvT0_T1_T2_T3_T4_T6_E12temp_storage+64];
	setp.lt.f64 	%p79, %fd153, %fd154;
	selp.f64 	%fd308, %fd154, %fd153, %p79;
$L__BB29_49:
	mov.u32 	%r230, %tid.x;
	setp.ne.s32 	%p166, %r230, 0;
	@%p166 bra 	$L__BB29_51;
	setp.lt.f64 	%p167, %fd42, %fd308;
	selp.f64 	%fd286, %fd308, %fd42, %p167;
	st.global.f64 	[%rd1], %fd286;
$L__BB29_51:
	ret;

}
	// .globl	_ZN3cub18CUB_300001_SM_10006detail6reduce18DeviceReduceKernelINS2_10policy_hubIdy11max_functorIdEE10Policy1000EN6thrust24THRUST_300001_SM_1000_NS6detail15normal_iteratorINSA_10device_ptrIdEEEEyS6_dN4cuda3std3__410__identityEEEvT0_PT3_T1_NS0_13GridEvenShareISN_EET2_T4_
.visible .entry _ZN3cub18CUB_300001_SM_10006detail6reduce18DeviceReduceKernelINS2_10policy_hubIdy11max_functorIdEE10Policy1000EN6thrust24THRUST_300001_SM_1000_NS6detail15normal_iteratorINSA_10device_ptrIdEEEEyS6_dN4cuda3std3__410__identityEEEvT0_PT3_T1_NS0_13GridEvenShareISN_EET2_T4_(
	.param .align 8 .b8 _ZN3cub18CUB_300001_SM_10006detail6reduce18DeviceReduceKernelINS2_10policy_hubIdy11max_functorIdEE10Policy1000EN6thrust24THRUST_300001_SM_1000_NS6detail15normal_iteratorINSA_10device_ptrIdEEEEyS6_dN4cuda3std3__410__identityEEEvT0_PT3_T1_NS0_13GridEvenShareISN_EET2_T4__param_0[8],
	.param .u64 .ptr .align 1 _ZN3cub18CUB_300001_SM_10006detail6reduce18DeviceReduceKernelINS2_10policy_hubIdy11max_functorIdEE10Policy1000EN6thrust24THRUST_300001_SM_1000_NS6detail15normal_iteratorINSA_10device_ptrIdEEEEyS6_dN4cuda3std3__410__identityEEEvT0_PT3_T1_NS0_13GridEvenShareISN_EET2_T4__param_1,
	.param .u64 _ZN3cub18CUB_300001_SM_10006detail6reduce18DeviceReduceKernelINS2_10policy_hubIdy11max_functorIdEE10Policy1000EN6thrust24THRUST_300001_SM_1000_NS6detail15normal_iteratorINSA_10device_ptrIdEEEEyS6_dN4cuda3std3__410__identityEEEvT0_PT3_T1_NS0_13GridEvenShareISN_EET2_T4__param_2,
	.param .align 8 .b8 _ZN3cub18CUB_300001_SM_10006detail6reduce18DeviceReduceKernelINS2_10policy_hubIdy11max_functorIdEE10Policy1000EN6thrust24THRUST_300001_SM_1000_NS6detail15normal_iteratorINSA_10device_ptrIdEEEEyS6_dN4cuda3std3__410__identityEEEvT0_PT3_T1_NS0_13GridEvenShareISN_EET2_T4__param_3[72],
	.param .align 1 .b8 _ZN3cub18CUB_300001_SM_10006detail6reduce18DeviceReduceKernelINS2_10policy_hubIdy11max_functorIdEE10Policy1000EN6thrust24THRUST_300001_SM_1000_NS6detail15normal_iteratorINSA_10device_ptrIdEEEEyS6_dN4cuda3std3__410__identityEEEvT0_PT3_T1_NS0_13GridEvenShareISN_EET2_T4__param_4[1],
	.param .align 1 .b8 _ZN3cub18CUB_300001_SM_10006detail6reduce18DeviceReduceKernelINS2_10policy_hubIdy11max_functorIdEE10Policy1000EN6thrust24THRUST_300001_SM_1000_NS6detail15normal_iteratorINSA_10device_ptrIdEEEEyS6_dN4cuda3std3__410__identityEEEvT0_PT3_T1_NS0_13GridEvenShareISN_EET2_T4__param_5[1]
)
.maxntid 256
{
	.reg .pred 	%p<166>;
	.reg .b16 	%rs<4>;
	.reg .b32 	%r<281>;
	.reg .b64 	%rd<108>;
	.reg .b64 	%fd<305>;
	// demoted variable
	.shared .align 8 .b8 _ZZN3cub18CUB_300001_SM_10006detail6reduce18DeviceReduceKernelINS2_10policy_hubIdy11max_functorIdEE10Policy1000EN6thrust24THRUST_300001_SM_1000_NS6detail15normal_iteratorINSA_10device_ptrIdEEEEyS6_dN4cuda3std3__410__identityEEEvT0_PT3_T1_NS0_13GridEvenShareISN_EET2_T4_E12temp_storage[80];
	ld.param.u64 	%rd1, [_ZN3cub18CUB_300001_SM_10006detail6reduce18DeviceReduceKernelINS2_10policy_hubIdy11max_functorIdEE10Policy1000EN6thrust24THRUST_300001_SM_1000_NS6detail15normal_iteratorINSA_10device_ptrIdEEEEyS6_dN4cuda3std3__410__identityEEEvT0_PT3_T1_NS0_13GridEvenShareISN_EET2_T4__param_3+32];
	ld.param.u32 	%r1, [_ZN3cub18CUB_300001_SM_10006detail6reduce18DeviceReduceKernelINS2_10policy_hubIdy11max_functorIdEE10Policy1000EN6thrust24THRUST_300001_SM_1000_NS6detail15normal_iteratorINSA_10device_ptrIdEEEEyS6_dN4cuda3std3__410__identityEEEvT0_PT3_T1_NS0_13GridEvenShareISN_EET2_T4__param_3+40];
	ld.param.u64 	%rd25, [_ZN3cub18CUB_300001_SM_10006detail6reduce18DeviceReduceKernelINS2_10policy_hubIdy11max_functorIdEE10Policy1000EN6thrust24THRUST_300001_SM_1000_NS6detail15normal_iteratorINSA_10device_ptrIdEEEEyS6_dN4cuda3std3__410__identityEEEvT0_PT3_T1_NS0_13GridEvenShareISN_EET2_T4__param_0];
	cvta.to.global.u64 	%rd2, %rd25;
	mov.u32 	%r2, %ctaid.x;
	shl.b32 	%r50, %r1, 11;
	cvt.s64.s32 	%rd3, %r50;
	shl.b32 	%r51, %r2, 11;
	cvt.u64.u32 	%rd4, %r51;
	sub.s64 	%rd5, %rd1, %rd4;
	setp.gt.u64 	%p1, %rd5, 2047;
	@%p1 bra 	$L__BB30_25;
	cvt.u32.u64 	%r137, %rd4;
	cvt.u32.u64 	%r3, %rd1;
	sub.s32 	%r4, %r3, %r137;
	mov.u32 	%r5, %tid.x;
	setp.ge.s32 	%p79, %r5, %r4;
	mov.f64 	%fd293, 0d0000000000000000;
	mov.u32 	%r268, %r5;
	@%p79 bra 	$L__BB30_3;
	add.s32 	%r139, %r137, %r5;
	mul.wide.u32 	%rd61, %r139, 8;
	add.s64 	%rd62, %rd2, %rd61;
	ld.global.f64 	%fd293, [%rd62];
	add.s32 	%r268, %r5, 256;
$L__BB30_3:
	setp.ge.s32 	%p80, %r268, %r4;
	@%p80 bra 	$L__BB30_16;
	not.b32 	%r141, %r268;
	add.s32 	%r142, %r141, %r3;
	sub.s32 	%r143, %r142, %r137;
	shr.u32 	%r144, %r143, 8;
	add.s32 	%r8, %r144, 1;
	and.b32  	%r9, %r8, 15;
	setp.lt.u32 	%p81, %r143, 3840;
	@%p81 bra 	$L__BB30_7;
	and.b32  	%r145, %r8, 33554416;
	neg.s32 	%r266, %r145;
	mul.wide.u32 	%rd63, %r2, 16384;
	mul.wide.u32 	%rd64, %r268, 8;
	or.b64  	%rd65, %rd63, %rd64;
	add.s64 	%rd66, %rd65, %rd2;
	add.s64 	%rd102, %rd66, 16384;
$L__BB30_6:
	.pragma "nounroll";
	ld.global.f64 	%fd155, [%rd102+-16384];
	setp.lt.f64 	%p82, %fd293, %fd155;
	selp.f64 	%fd156, %fd155, %fd293, %p82;
	ld.global.f64 	%fd157, [%rd102+-14336];
	setp.lt.f64 	%p83, %fd156, %fd157;
	selp.f64 	%fd158, %fd157, %fd156, %p83;
	ld.global.f64 	%fd159, [%rd102+-12288];
	setp.lt.f64 	%p84, %fd158, %fd159;
	selp.f64 	%fd160, %fd159, %fd158, %p84;
	ld.global.f64 	%fd161, [%rd102+-10240];
	setp.lt.f64 	%p85, %fd160, %fd161;
	selp.f64 	%fd162, %fd161, %fd160, %p85;
	ld.global.f64 	%fd163, [%rd102+-8192];
	setp.lt.f64 	%p86, %fd162, %fd163;
	selp.f64 	%fd164, %fd163, %fd162, %p86;
	ld.global.f64 	%fd165, [%rd102+-6144];
	setp.lt.f64 	%p87, %fd164, %fd165;
	selp.f64 	%fd166, %fd165, %fd164, %p87;
	ld.global.f64 	%fd167, [%rd102+-4096];
	setp.lt.f64 	%p88, %fd166, %fd167;
	selp.f64 	%fd168, %fd167, %fd166, %p88;
	ld.global.f64 	%fd169, [%rd102+-2048];
	setp.lt.f64 	%p89, %fd168, %fd169;
	selp.f64 	%fd170, %fd169, %fd168, %p89;
	ld.global.f64 	%fd171, [%rd102];
	setp.lt.f64 	%p90, %fd170, %fd171;
	selp.f64 	%fd172, %fd171, %fd170, %p90;
	ld.global.f64 	%fd173, [%rd102+2048];
	setp.lt.f64 	%p91, %fd172, %fd173;
	selp.f64 	%fd174, %fd173, %fd172, %p91;
	ld.global.f64 	%fd175, [%rd102+4096];
	setp.lt.f64 	%p92, %fd174, %fd175;
	selp.f64 	%fd176, %fd175, %fd174, %p92;
	ld.global.f64 	%fd177, [%rd102+6144];
	setp.lt.f64 	%p93, %fd176, %fd177;
	selp.f64 	%fd178, %fd177, %fd176, %p93;
	ld.global.f64 	%fd179, [%rd102+8192];
	setp.lt.f64 	%p94, %fd178, %fd179;
	selp.f64 	%fd180, %fd179, %fd178, %p94;
	ld.global.f64 	%fd181, [%rd102+10240];
	setp.lt.f64 	%p95, %fd180, %fd181;
	selp.f64 	%fd182, %fd181, %fd180, %p95;
	ld.global.f64 	%fd183, [%rd102+12288];
	setp.lt.f64 	%p96, %fd182, %fd183;
	selp.f64 	%fd184, %fd183, %fd182, %p96;
	ld.global.f64 	%fd185, [%rd102+14336];
	setp.lt.f64 	%p97, %fd184, %fd185;
	selp.f64 	%fd293, %fd185, %fd184, %p97;
	add.s32 	%r268, %r268, 4096;
	add.s32 	%r266, %r266, 16;
	add.s64 	%rd102, %rd102, 32768;
	setp.ne.s32 	%p98, %r266, 0;
	@%p98 bra 	$L__BB30_6;
$L__BB30_7:
	setp.eq.s32 	%p99, %r9, 0;
	@%p99 bra 	$L__BB30_16;
	and.b32  	%r16, %r8, 7;
	setp.lt.u32 	%p100, %r9, 8;
	@%p100 bra 	$L__BB30_10;
	cvt.s64.s32 	%rd67, %r268;
	add.s64 	%rd68, %rd67, %rd4;
	shl.b64 	%rd69, %rd68, 3;
	add.s64 	%rd70, %rd2, %rd69;
	ld.global.f64 	%fd187, [%rd70];
	setp.lt.f64 	%p101, %fd293, %fd187;
	selp.f64 	%fd188, %fd187, %fd293, %p101;
	ld.global.f64 	%fd189, [%rd70+2048];
	setp.lt.f64 	%p102, %fd188, %fd189;
	selp.f64 	%fd190, %fd189, %fd188, %p102;
	ld.global.f64 	%fd191, [%rd70+4096];
	setp.lt.f64 	%p103, %fd190, %fd191;
	selp.f64 	%fd192, %fd191, %fd190, %p103;
	ld.global.f64 	%fd193, [%rd70+6144];
	setp.lt.f64 	%p104, %fd192, %fd193;
	selp.f64 	%fd194, %fd193, %fd192, %p104;
	ld.global.f64 	%fd195, [%rd70+8192];
	setp.lt.f64 	%p105, %fd194, %fd195;
	selp.f64 	%fd196, %fd195, %fd194, %p105;
	ld.global.f64 	%fd197, [%rd70+10240];
	setp.lt.f64 	%p106, %fd196, %fd197;
	selp.f64 	%fd198, %fd197, %fd196, %p106;
	ld.global.f64 	%fd199, [%rd70+12288];
	setp.lt.f64 	%p107, %fd198, %fd199;
	selp.f64 	%fd200, %fd199, %fd198, %p107;
	ld.global.f64 	%fd201, [%rd70+14336];
	setp.lt.f64 	%p108, %fd200, %fd201;
	selp.f64 	%fd293, %fd201, %fd200, %p108;
	add.s32 	%r268, %r268, 2048;
$L__BB30_10:
	setp.eq.s32 	%p109, %r16, 0;
	@%p109 bra 	$L__BB30_16;
	and.b32  	%r19, %r8, 3;
	setp.lt.u32 	%p110, %r16, 4;
	@%p110 bra 	$L__BB30_13;
	cvt.s64.s32 	%rd71, %r268;
	add.s64 	%rd72, %rd71, %rd4;
	shl.b64 	%rd73, %rd72, 3;
	add.s64 	%rd74, %rd2, %rd73;
	ld.global.f64 	%fd203, [%rd74];
	setp.lt.f64 	%p111, %fd293, %fd203;
	selp.f64 	%fd204, %fd203, %fd293, %p111;
	ld.global.f64 	%fd205, [%rd74+2048];
	setp.lt.f64 	%p112, %fd204, %fd205;
	selp.f64 	%fd206, %fd205, %fd204, %p112;
	ld.global.f64 	%fd207, [%rd74+4096];
	setp.lt.f64 	%p113, %fd206, %fd207;
	selp.f64 	%fd208, %fd207, %fd206, %p113;
	ld.global.f64 	%fd209, [%rd74+6144];
	setp.lt.f64 	%p114, %fd208, %fd209;
	selp.f64 	%fd293, %fd209, %fd208, %p114;
	add.s32 	%r268, %r268, 1024;
$L__BB30_13:
	setp.eq.s32 	%p115, %r19, 0;
	@%p115 bra 	$L__BB30_16;
	mul.wide.u32 	%rd75, %r2, 16384;
	add.s64 	%rd9, %rd2, %rd75;
	neg.s32 	%r271, %r19;
$L__BB30_15:
	.pragma "nounroll";
	mul.wide.s32 	%rd76, %r268, 8;
	add.s64 	%rd77, %rd9, %rd76;
	ld.global.f64 	%fd210, [%rd77];
	setp.lt.f64 	%p116, %fd293, %fd210;
	selp.f64 	%fd293, %fd210, %fd293, %p116;
	add.s32 	%r268, %r268, 256;
	add.s32 	%r271, %r271, 1;
	setp.ne.s32 	%p117, %r271, 0;
	@%p117 bra 	$L__BB30_15;
$L__BB30_16:
	setp.lt.s32 	%p118, %r4, 256;
	@%p118 bra 	$L__BB30_21;
	// begin inline asm
	mov.u32 %r209, %laneid;
	// end inline asm
	mov.b64 	%rd88, %fd293;
	mov.b64 	{%r211, %r216}, %rd88;
	mov.b32 	%r217, 1;
	mov.b32 	%r258, 31;
	mov.b32 	%r259, -1;
	// begin inline asm
	shfl.sync.down.b32 %r210, %r211, %r217, %r258, %r259;
	// end inline asm
	// begin inline asm
	shfl.sync.down.b32 %r215, %r216, %r217, %r258, %r259;
	// end inline asm
	mov.b64 	%rd89, {%r210, %r215};
	mov.b64 	%fd258, %rd89;
	setp.gt.s32 	%p146, %r209, 30;
	setp.lt.f64 	%p147, %fd293, %fd258;
	selp.f64 	%fd259, %fd258, %fd293, %p147;
	selp.f64 	%fd260, %fd293, %fd259, %p146;
	mov.b64 	%rd90, %fd260;
	mov.b64 	{%r221, %r226}, %rd90;
	mov.b32 	%r227, 2;
	// begin inline asm
	shfl.sync.down.b32 %r220, %r221, %r227, %r258, %r259;
	// end inline asm
	// begin inline asm
	shfl.sync.down.b32 %r225, %r226, %r227, %r258, %r259;
	// end inline asm
	mov.b64 	%rd91, {%r220, %r225};
	mov.b64 	%fd261, %rd91;
	setp.gt.s32 	%p148, %r209, 29;
	setp.lt.f64 	%p149, %fd260, %fd261;
	selp.f64 	%fd262, %fd261, %fd260, %p149;
	selp.f64 	%fd263, %fd260, %fd262, %p148;
	mov.b64 	%rd92, %fd263;
	mov.b64 	{%r231, %r236}, %rd92;
	mov.b32 	%r237, 4;
	// begin inline asm
	shfl.sync.down.b32 %r230, %r231, %r237, %r258, %r259;
	// end inline asm
	// begin inline asm
	shfl.sync.down.b32 %r235, %r236, %r237, %r258, %r259;
	// end inline asm
	mov.b64 	%rd93, {%r230, %r235};
	mov.b64 	%fd264, %rd93;
	setp.gt.s32 	%p150, %r209, 27;
	setp.lt.f64 	%p151, %fd263, %fd264;
	selp.f64 	%fd265, %fd264, %fd263, %p151;
	selp.f64 	%fd266, %fd263, %fd265, %p150;
	mov.b64 	%rd94, %fd266;
	mov.b64 	{%r241, %r246}, %rd94;
	mov.b32 	%r247, 8;
	// begin inline asm
	shfl.sync.down.b32 %r240, %r241, %r247, %r258, %r259;
	// end inline asm
	// begin inline asm
	shfl.sync.down.b32 %r245, %r246, %r247, %r258, %r259;
	// end inline asm
	mov.b64 	%rd95, {%r240, %r245};
	mov.b64 	%fd267, %rd95;
	setp.gt.s32 	%p152, %r209, 23;
	setp.lt.f64 	%p153, %fd266, %fd267;
	selp.f64 	%fd268, %fd267, %fd266, %p153;
	selp.f64 	%fd269, %fd266, %fd268, %p152;
	mov.b64 	%rd96, %fd269;
	mov.b64 	{%r251, %r256}, %rd96;
	mov.b32 	%r257, 16;
	// begin inline asm
	shfl.sync.down.b32 %r250, %r251, %r257, %r258, %r259;
	// end inline asm
	// begin inline asm
	shfl.sync.down.b32 %r255, %r256, %r257, %r258, %r259;
	// end inline asm
	mov.b64 	%rd97, {%r250, %r255};
	mov.b64 	%fd270, %rd97;
	setp.gt.s32 	%p154, %r209, 15;
	setp.lt.f64 	%p155, %fd269, %fd270;
	selp.f64 	%fd16, %fd270, %fd269, %p155;
	selp.f64 	%fd304, %fd269, %fd16, %p154;
	setp.ne.s32 	%p156, %r209, 0;
	@%p156 bra 	$L__BB30_19;
	shr.u32 	%r260, %r5, 2;
	and.b32  	%r261, %r260, 248;
	mov.u32 	%r262, _ZZN3cub18CUB_300001_SM_10006detail6reduce18DeviceReduceKernelINS2_10policy_hubIdy11max_functorIdEE10Policy1000EN6thrust24THRUST_300001_SM_1000_NS6detail15normal_iteratorINSA_10device_ptrIdEEEEyS6_dN4cuda3std3__410__identityEEEvT0_PT3_T1_NS0_13GridEvenShareISN_EET2_T4_E12temp_storage;
	add.s32 	%r263, %r262, %r261;
	st.shared.f64 	[%r263+8], %fd16;
$L__BB30_19:
	bar.sync 	0;
	setp.ne.s32 	%p157, %r5, 0;
	@%p157 bra 	$L__BB30_46;
	ld.shared.f64 	%fd271, [_ZZN3cub18CUB_300001_SM_10006detail6reduce18DeviceReduceKernelINS2_10policy_hubIdy11max_functorIdEE10Policy1000EN6thrust24THRUST_300001_SM_1000_NS6detail15normal_iteratorINSA_10device_ptrIdEEEEyS6_dN4cuda3std3__410__identityEEEvT0_PT3_T1_NS0_13GridEvenShareISN_EET2_T4_E12temp_storage+16];
	setp.lt.f64 	%p158, %fd304, %fd271;
	selp.f64 	%fd272, %fd271, %fd304, %p158;
	ld.shared.f64 	%fd273, [_ZZN3cub18CUB_300001_SM_10006detail6reduce18DeviceReduceKernelINS2_10policy_hubIdy11max_functorIdEE10Policy1000EN6thrust24THRUST_300001_SM_1000_NS6detail15normal_iteratorINSA_10device_ptrIdEEEEyS6_dN4cuda3std3__410__identityEEEvT0_PT3_T1_NS0_13GridEvenShareISN_EET2_T4_E12temp_storage+24];
	setp.lt.f64 	%p159, %fd272, %fd273;
	selp.f64 	%fd274, %fd273, %fd272, %p159;
	ld.shared.f64 	%fd275, [_ZZN3cub18CUB_300001_SM_10006detail6reduce18DeviceReduceKernelINS2_10policy_hubIdy11max_functorIdEE10Policy1000EN6thrust24THRUST_300001_SM_1000_NS6detail15normal_iteratorINSA_10device_ptrIdEEEEyS6_dN4cuda3std3__410__identityEEEvT0_PT3_T1_NS0_13GridEvenShareISN_EET2_T4_E12temp_storage+32];
	setp.lt.f64 	%p160, %fd274, %fd275;
	selp.f64 	%fd276, %fd275, %fd274, %p160;
	ld.shared.f64 	%fd277, [_ZZN3cub18CUB_300001_SM_10006detail6reduce18DeviceReduceKernelINS2_10policy_hubIdy11max_functorIdEE10Policy1000EN6thrust24THRUST_300001_SM_1000_NS6detail15normal_iteratorINSA_10device_ptrIdEEEEyS6_dN4cuda3std3__410__identityEEEvT0_PT3_T1_NS0_13GridEvenShareISN_EET2_T4_E12temp_storage+40];
	setp.lt.f64 	%p161, %fd276, %fd277;
	selp.f64 	%fd278, %fd277, %fd276, %p161;
	ld.shared.f64 	%fd279, [_ZZN3cub18CUB_300001_SM_10006detail6reduce18DeviceReduceKernelINS2_10policy_hubIdy11max_functorIdEE10Policy1000EN6thrust24THRUST_300001_SM_1000_NS6detail15normal_iteratorINSA_10device_ptrIdEEEEyS6_dN4cuda3std3__410__identityEEEvT0_PT3_T1_NS0_13GridEvenShareISN_EET2_T4_E12temp_storage+48];
	setp.lt.f64 	%p162, %fd278, %fd279;
	selp.f64 	%fd280, %fd279, %fd278, %p162;
	ld.shared.f64 	%fd281, [_ZZN3cub18CUB_300001_SM_10006detail6reduce18DeviceReduceKernelINS2_10policy_hubIdy11max_functorIdEE10Policy1000EN6thrust24THRUST_300001_SM_1000_NS6detail15normal_iteratorINSA_10device_ptrIdEEEEyS6_dN4cuda3std3__410__identityEEEvT0_PT3_T1_NS0_13GridEvenShareISN_EET2_T4_E12temp_storage+56];
	setp.lt.f64 	%p163, %fd280, %fd281;
	selp.f64 	%fd282, %fd281, %fd280, %p163;
	ld.shared.f64 	%fd283, [_ZZN3cub18CUB_300001_SM_10006detail6reduce18DeviceReduceKernelINS2_10policy_hubIdy11max_functorIdEE10Policy1000EN6thrust24THRUST_300001_SM_1000_NS6detail15normal_iteratorINSA_10device_ptrIdEEEEyS6_dN4cuda3std3__410__identityEEEvT0_PT3_T1_NS0_13GridEvenShareISN_EET2_T4_E12temp_storage+64];
	setp.lt.f64 	%p164, %fd282, %fd283;
	selp.f64 	%fd304, %fd283, %fd282, %p164;
	bra.uni 	$L__BB30_46;
$L__BB30_21:
	// begin inline asm
	mov.u32 %r146, %laneid;
	// end inline asm
	and.b32  	%r197, %r5, 992;
	add.s32 	%r198, %r197, 32;
	setp.gt.s32 	%p119, %r198, %r4;
	not.b32 	%r199, %r197;
	add.s32 	%r200, %r4, %r199;
	selp.b32 	%r195, %r200, 31, %p119;
	mov.b64 	%rd78, %fd293;
	mov.b64 	{%r148, %r153}, %rd78;
	mov.b32 	%r154, 1;
	mov.b32 	%r196, -1;
	// begin inline asm
	shfl.sync.down.b32 %r147, %r148, %r154, %r195, %r196;
	// end inline asm
	// begin inline asm
	shfl.sync.down.b32 %r152, %r153, %r154, %r195, %r196;
	// end inline asm
	mov.b64 	%rd79, {%r147, %r152};
	mov.b64 	%fd211, %rd79;
	setp.lt.s32 	%p120, %r146, %r195;
	setp.lt.f64 	%p121, %fd293, %fd211;
	selp.f64 	%fd212, %fd211, %fd293, %p121;
	selp.f64 	%fd213, %fd212, %fd293, %p120;
	mov.b64 	%rd80, %fd213;
	mov.b64 	{%r158, %r163}, %rd80;
	mov.b32 	%r164, 2;
	// begin inline asm
	shfl.sync.down.b32 %r157, %r158, %r164, %r195, %r196;
	// end inline asm
	// begin inline asm
	shfl.sync.down.b32 %r162, %r163, %r164, %r195, %r196;
	// end inline asm
	mov.b64 	%rd81, {%r157, %r162};
	mov.b64 	%fd214, %rd81;
	add.s32 	%r201, %r146, 2;
	setp.gt.s32 	%p122, %r201, %r195;
	setp.lt.f64 	%p123, %fd213, %fd214;
	selp.f64 	%fd215, %fd214, %fd213, %p123;
	selp.f64 	%fd216, %fd213, %fd215, %p122;
	mov.b64 	%rd82, %fd216;
	mov.b64 	{%r168, %r173}, %rd82;
	mov.b32 	%r174, 4;
	// begin inline asm
	shfl.sync.down.b32 %r167, %r168, %r174, %r195, %r196;
	// end inline asm
	// begin inline asm
	shfl.sync.down.b32 %r172, %r173, %r174, %r195, %r196;
	// end inline asm
	mov.b64 	%rd83, {%r167, %r172};
	mov.b64 	%fd217, %rd83;
	add.s32 	%r202, %r146, 4;
	setp.gt.s32 	%p124, %r202, %r195;
	setp.lt.f64 	%p125, %fd216, %fd217;
	selp.f64 	%fd218, %fd217, %fd216, %p125;
	selp.f64 	%fd219, %fd216, %fd218, %p124;
	mov.b64 	%rd84, %fd219;
	mov.b64 	{%r178, %r183}, %rd84;
	mov.b32 	%r184, 8;
	// begin inline asm
	shfl.sync.down.b32 %r177, %r178, %r184, %r195, %r196;
	// end inline asm
	// begin inline asm
	shfl.sync.down.b32 %r182, %r183, %r184, %r195, %r196;
	// end inline asm
	mov.b64 	%rd85, {%r177, %r182};
	mov.b64 	%fd220, %rd85;
	add.s32 	%r203, %r146, 8;
	setp.gt.s32 	%p126, %r203, %r195;
	setp.lt.f64 	%p127, %fd219, %fd220;
	selp.f64 	%fd221, %fd220, %fd219, %p127;
	selp.f64 	%fd222, %fd219, %fd221, %p126;
	mov.b64 	%rd86, %fd222;
	mov.b64 	{%r188, %r193}, %rd86;
	mov.b32 	%r194, 16;
	// begin inline asm
	shfl.sync.down.b32 %r187, %r188, %r194, %r195, %r196;
	// end inline asm
	// begin inline asm
	shfl.sync.down.b32 %r192, %r193, %r194, %r195, %r196;
	// end inline asm
	mov.b64 	%rd87, {%r187, %r192};
	mov.b64 	%fd223, %rd87;
	add.s32 	%r204, %r146, 16;
	setp.gt.s32 	%p128, %r204, %r195;
	setp.lt.f64 	%p129, %fd222, %fd223;
	selp.f64 	%fd224, %fd223, %fd222, %p129;
	selp.f64 	%fd304, %fd222, %fd224, %p128;
	setp.ne.s32 	%p130, %r146, 0;
	@%p130 bra 	$L__BB30_23;
	shr.u32 	%r205, %r5, 2;
	and.b32  	%r206, %r205, 248;
	mov.u32 	%r207, _ZZN3cub18CUB_300001_SM_10006detail6reduce18DeviceReduceKernelINS2_10policy_hubIdy11max_functorIdEE10Policy1000EN6thrust24THRUST_300001_SM_1000_NS6detail15normal_iteratorINSA_10device_ptrIdEEEEyS6_dN4cuda3std3__410__identityEEEvT0_PT3_T1_NS0_13GridEvenShareISN_EET2_T4_E12temp_storage;
	add.s32 	%r208, %r207, %r206;
	st.shared.f64 	[%r208+8], %fd304;
$L__BB30_23:
	bar.sync 	0;
	setp.ne.s32 	%p131, %r5, 0;
	@%p131 bra 	$L__BB30_46;
	setp.gt.s32 	%p132, %r4, 32;
	ld.shared.f64 	%fd225, [_ZZN3cub18CUB_300001_SM_10006detail6reduce18DeviceReduceKernelINS2_10policy_hubIdy11max_functorIdEE10Policy1000EN6thrust24THRUST_300001_SM_1000_NS6detail15normal_iteratorINSA_10device_ptrIdEEEEyS6_dN4cuda3std3__410__identityEEEvT0_PT3_T1_NS0_13GridEvenShareISN_EET2_T4_E12temp_storage+16];
	setp.lt.f64 	%p133, %fd304, %fd225;
	selp.f64 	%fd227, %fd225, %fd304, %p133;
	selp.f64 	%fd228, %fd227, %fd304, %p132;
	setp.gt.s32 	%p134, %r4, 64;
	ld.shared.f64 	%fd230, [_ZZN3cub18CUB_300001_SM_10006detail6reduce18DeviceReduceKernelINS2_10policy_hubIdy11max_functorIdEE10Policy1000EN6thrust24THRUST_300001_SM_1000_NS6detail15normal_iteratorINSA_10device_ptrIdEEEEyS6_dN4cuda3std3__410__identityEEEvT0_PT3_T1_NS0_13GridEvenShareISN_EET2_T4_E12temp_storage+24];
	setp.lt.f64 	%p135, %fd228, %fd230;
	selp.f64 	%fd232, %fd230, %fd228, %p135;
	selp.f64 	%fd233, %fd232, %fd228, %p134;
	setp.gt.s32 	%p136, %r4, 96;
	ld.shared.f64 	%fd235, [_ZZN3cub18CUB_300001_SM_10006detail6reduce18DeviceReduceKernelINS2_10policy_hubIdy11max_functorIdEE10Policy1000EN6thrust24THRUST_300001_SM_1000_NS6detail15normal_iteratorINSA_10device_ptrIdEEEEyS6_dN4cuda3std3__410__identityEEEvT0_PT3_T1_NS0_13GridEvenShareISN_EET2_T4_E12temp_storage+32];
	setp.lt.f64 	%p137, %fd233, %fd235;
	selp.f64 	%fd237, %fd235, %fd233, %p137;
	selp.f64 	%fd238, %fd237, %fd233, %p136;
	setp.gt.s32 	%p138, %r4, 128;
	ld.shared.f64 	%fd240, [_ZZN3cub18CUB_300001_SM_10006detail6reduce18DeviceReduceKernelINS2_10policy_hubIdy11max_functorIdEE10Policy1000EN6thrust24THRUST_300001_SM_1000_NS6detail15normal_iteratorINSA_10device_ptrIdEEEEyS6_dN4cuda3std3__410__identityEEEvT0_PT3_T1_NS0_13GridEvenShareISN_EET2_T4_E12temp_storage+40];
	setp.lt.f64 	%p139, %fd238, %fd240;
	selp.f64 	%fd242, %fd240, %fd238, %p139;
	selp.f64 	%fd243, %fd242, %fd238, %p138;
	setp.gt.s32 	%p140, %r4, 160;
	ld.shared.f64 	%fd245, [_ZZN3cub18CUB_300001_SM_10006detail6reduce18DeviceReduceKernelINS2_10policy_hubIdy11max_functorIdEE10Policy1000EN6thrust24THRUST_300001_SM_1000_NS6detail15normal_iteratorINSA_10device_ptrIdEEEEyS6_dN4cuda3std3__410__identityEEEvT0_PT3_T1_NS0_13GridEvenShareISN_EET2_T4_E12temp_storage+48];
	setp.lt.f64 	%p141, %fd243, %fd245;
	selp.f64 	%fd247, %fd245, %fd243, %p141;
	selp.f64 	%fd248, %fd247, %fd243, %p140;
	setp.gt.s32 	%p142, %r4, 192;
	ld.shared.f64 	%fd250, [_ZZN3cub18CUB_300001_SM_10006detail6reduce18DeviceReduceKernelINS2_10policy_hubIdy11max_functorIdEE10Policy1000EN6thrust24THRUST_300001_SM_1000_NS6detail15normal_iteratorINSA_10device_ptrIdEEEEyS6_dN4cuda3std3__410__identityEEEvT0_PT3_T1_NS0_13GridEvenShareISN_EET2_T4_E12temp_storage+56];
	setp.lt.f64 	%p143, %fd248, %fd250;
	selp.f64 	%fd252, %fd250, %fd248, %p143;
	selp.f64 	%fd253, %fd252, %fd248, %p142;
	setp.gt.s32 	%p144, %r4, 224;
	ld.shared.f64 	%fd255, [_ZZN3cub18CUB_300001_SM_10006detail6reduce18DeviceReduceKernelINS2_10policy_hubIdy11max_functorIdEE10Policy1000EN6thrust24THRUST_300001_SM_1000_NS6detail15normal_iteratorINSA_10device_ptrIdEEEEyS6_dN4cuda3std3__410__identityEEEvT0_PT3_T1_NS0_13GridEvenShareISN_EET2_T4_E12temp_storage+64];
	setp.lt.f64 	%p145, %fd253, %fd255;
	selp.f64 	%fd257, %fd255, %fd253, %p145;
	selp.f64 	%fd304, %fd257, %fd253, %p144;
	bra.uni 	$L__BB30_46;
$L__BB30_25:
	cvt.u32.u64 	%r52, %rd4;
	mov.u32 	%r27, %tid.x;
	add.s32 	%r53, %r27, %r52;
	mul.wide.u32 	%rd26, %r53, 8;
	add.s64 	%rd27, %rd2, %rd26;
	ld.global.f64 	%fd41, [%rd27];
	ld.global.f64 	%fd42, [%rd27+2048];
	ld.global.f64 	%fd43, [%rd27+4096];
	ld.global.f64 	%fd44, [%rd27+6144];
	ld.global.f64 	%fd45, [%rd27+8192];
	ld.global.f64 	%fd46, [%rd27+10240];
	ld.global.f64 	%fd47, [%rd27+12288];
	ld.global.f64 	%fd48, [%rd27+14336];
	setp.lt.f64 	%p2, %fd41, %fd42;
	selp.f64 	%fd49, %fd42, %fd41, %p2;
	setp.lt.f64 	%p3, %fd49, %fd43;
	selp.f64 	%fd50, %fd43, %fd49, %p3;
	setp.lt.f64 	%p4, %fd50, %fd44;
	selp.f64 	%fd51, %fd44, %fd50, %p4;
	setp.lt.f64 	%p5, %fd51, %fd45;
	selp.f64 	%fd52, %fd45, %fd51, %p5;
	setp.lt.f64 	%p6, %fd52, %fd46;
	selp.f64 	%fd53, %fd46, %fd52, %p6;
	setp.lt.f64 	%p7, %fd53, %fd47;
	selp.f64 	%fd54, %fd47, %fd53, %p7;
	setp.lt.f64 	%p8, %fd54, %fd48;
	selp.f64 	%fd303, %fd48, %fd54, %p8;
	setp.lt.u64 	%p9, %rd5, %rd3;
	@%p9 bra 	$L__BB30_42;
	cvt.u32.u64 	%r55, %rd3;
	cvt.u64.u32 	%rd28, %r27;
	add.s64 	%rd104, %rd4, %rd3;
	cvt.u32.u64 	%r28, %rd1;
	not.b32 	%r57, %r27;
	add.s32 	%r58, %r57, %r28;
	sub.s32 	%r59, %r58, %r55;
	sub.s32 	%r273, %r59, %r52;
	add.s64 	%rd29, %rd104, %rd28;
	shl.b64 	%rd30, %rd29, 3;
	add.s64 	%rd31, %rd30, %rd2;
	add.s64 	%rd103, %rd31, 16384;
	mov.b32 	%r274, 0;
	mov.u64 	%rd105, %rd4;
$L__BB30_27:
	cvt.s64.s32 	%rd15, %r50;
	add.s64 	%rd105, %rd105, %rd15;
	add.s64 	%rd32, %rd1, -2048;
	setp.gt.u64 	%p10, %rd105, %rd32;
	@%p10 bra 	$L__BB30_29;
	shl.b32 	%r61, %r1, 11;
	cvt.s64.s32 	%rd33, %r61;
	cvt.u64.u32 	%rd34, %r27;
	add.s64 	%rd35, %rd105, %rd34;
	shl.b64 	%rd36, %rd35, 3;
	add.s64 	%rd37, %rd2, %rd36;
	ld.global.f64 	%fd55, [%rd37];
	ld.global.f64 	%fd56, [%rd37+2048];
	ld.global.f64 	%fd57, [%rd37+4096];
	ld.global.f64 	%fd58, [%rd37+6144];
	ld.global.f64 	%fd59, [%rd37+8192];
	ld.global.f64 	%fd60, [%rd37+10240];
	ld.global.f64 	%fd61, [%rd37+12288];
	ld.global.f64 	%fd62, [%rd37+14336];
	setp.lt.f64 	%p11, %fd303, %fd55;
	selp.f64 	%fd63, %fd55, %fd303, %p11;
	setp.lt.f64 	%p12, %fd63, %fd56;
	selp.f64 	%fd64, %fd56, %fd63, %p12;
	setp.lt.f64 	%p13, %fd64, %fd57;
	selp.f64 	%fd65, %fd57, %fd64, %p13;
	setp.lt.f64 	%p14, %fd65, %fd58;
	selp.f64 	%fd66, %fd58, %fd65, %p14;
	setp.lt.f64 	%p15, %fd66, %fd59;
	selp.f64 	%fd67, %fd59, %fd66, %p15;
	setp.lt.f64 	%p16, %fd67, %fd60;
	selp.f64 	%fd68, %fd60, %fd67, %p16;
	setp.lt.f64 	%p17, %fd68, %fd61;
	selp.f64 	%fd69, %fd61, %fd68, %p17;
	setp.lt.f64 	%p18, %fd69, %fd62;
	selp.f64 	%fd303, %fd62, %fd69, %p18;
	sub.s64 	%rd38, %rd1, %rd105;
	setp.lt.u64 	%p19, %rd38, %rd33;
	add.s32 	%r274, %r274, 1;
	add.s64 	%rd104, %rd104, %rd33;
	sub.s32 	%r273, %r273, %r61;
	mul.wide.s32 	%rd39, %r61, 8;
	add.s64 	%rd103, %rd103, %rd39;
	@%p19 bra 	$L__BB30_42;
	bra.uni 	$L__BB30_27;
$L__BB30_29:
	setp.le.u64 	%p20, %rd1, %rd105;
	cvt.u32.u64 	%r62, %rd105;
	cvt.u32.u64 	%r63, %rd1;
	sub.s32 	%r64, %r63, %r62;
	setp.ge.s32 	%p21, %r27, %r64;
	or.pred  	%p22, %p20, %p21;
	@%p22 bra 	$L__BB30_42;
	cvt.u32.u64 	%r66, %rd15;
	cvt.u32.u64 	%r67, %rd4;
	not.b32 	%r68, %r27;
	add.s32 	%r69, %r68, %r28;
	add.s32 	%r70, %r66, %r67;
	sub.s32 	%r71, %r69, %r70;
	mul.lo.s32 	%r72, %r1, %r274;
	shl.b32 	%r73, %r72, 11;
	sub.s32 	%r74, %r71, %r73;
	shr.u32 	%r75, %r74, 8;
	add.s32 	%r34, %r75, 1;
	and.b32  	%r35, %r34, 15;
	setp.lt.u32 	%p23, %r74, 3840;
	mov.u32 	%r277, %r27;
	@%p23 bra 	$L__BB30_33;
	shr.u32 	%r76, %r273, 8;
	add.s32 	%r77, %r76, 1;
	and.b32  	%r78, %r77, 33554416;
	neg.s32 	%r275, %r78;
	mov.u32 	%r277, %r27;
$L__BB30_32:
	.pragma "nounroll";
	ld.global.f64 	%fd71, [%rd103+-16384];
	setp.lt.f64 	%p24, %fd303, %fd71;
	selp.f64 	%fd72, %fd71, %fd303, %p24;
	ld.global.f64 	%fd73, [%rd103+-14336];
	setp.lt.f64 	%p25, %fd72, %fd73;
	selp.f64 	%fd74, %fd73, %fd72, %p25;
	ld.global.f64 	%fd75, [%rd103+-12288];
	setp.lt.f64 	%p26, %fd74, %fd75;
	selp.f64 	%fd76, %fd75, %fd74, %p26;
	ld.global.f64 	%fd77, [%rd103+-10240];
	setp.lt.f64 	%p27, %fd76, %fd77;
	selp.f64 	%fd78, %fd77, %fd76, %p27;
	ld.global.f64 	%fd79, [%rd103+-8192];
	setp.lt.f64 	%p28, %fd78, %fd79;
	selp.f64 	%fd80, %fd79, %fd78, %p28;
	ld.global.f64 	%fd81, [%rd103+-6144];
	setp.lt.f64 	%p29, %fd80, %fd81;
	selp.f64 	%fd82, %fd81, %fd80, %p29;
	ld.global.f64 	%fd83, [%rd103+-4096];
	setp.lt.f64 	%p30, %fd82, %fd83;
	selp.f64 	%fd84, %fd83, %fd82, %p30;
	ld.global.f64 	%fd85, [%rd103+-2048];
	setp.lt.f64 	%p31, %fd84, %fd85;
	selp.f64 	%fd86, %fd85, %fd84, %p31;
	ld.global.f64 	%fd87, [%rd103];
	setp.lt.f64 	%p32, %fd86, %fd87;
	selp.f64 	%fd88, %fd87, %fd86, %p32;
	ld.global.f64 	%fd89, [%rd103+2048];
	setp.lt.f64 	%p33, %fd88, %fd89;
	selp.f64 	%fd90, %fd89, %fd88, %p33;
	ld.global.f64 	%fd91, [%rd103+4096];
	setp.lt.f64 	%p34, %fd90, %fd91;
	selp.f64 	%fd92, %fd91, %fd90, %p34;
	ld.global.f64 	%fd93, [%rd103+6144];
	setp.lt.f64 	%p35, %fd92, %fd93;
	selp.f64 	%fd94, %fd93, %fd92, %p35;
	ld.global.f64 	%fd95, [%rd103+8192];
	setp.lt.f64 	%p36, %fd94, %fd95;
	selp.f64 	%fd96, %fd95, %fd94, %p36;
	ld.global.f64 	%fd97, [%rd103+10240];
	setp.lt.f64 	%p37, %fd96, %fd97;
	selp.f64 	%fd98, %fd97, %fd96, %p37;
	ld.global.f64 	%fd99, [%rd103+12288];
	setp.lt.f64 	%p38, %fd98, %fd99;
	selp.f64 	%fd100, %fd99, %fd98, %p38;
	ld.global.f64 	%fd101, [%rd103+14336];
	setp.lt.f64 	%p39, %fd100, %fd101;
	selp.f64 	%fd303, %fd101, %fd100, %p39;
	add.s32 	%r277, %r277, 4096;
	add.s32 	%r275, %r275, 16;
	add.s64 	%rd103, %rd103, 32768;
	setp.ne.s32 	%p40, %r275, 0;
	@%p40 bra 	$L__BB30_32;
$L__BB30_33:
	setp.eq.s32 	%p41, %r35, 0;
	@%p41 bra 	$L__BB30_42;
	and.b32  	%r42, %r34, 7;
	setp.lt.u32 	%p42, %r35, 8;
	@%p42 bra 	$L__BB30_36;
	cvt.u64.u32 	%rd40, %r277;
	add.s64 	%rd41, %rd105, %rd40;
	shl.b64 	%rd42, %rd41, 3;
	add.s64 	%rd43, %rd2, %rd42;
	ld.global.f64 	%fd103, [%rd43];
	setp.lt.f64 	%p43, %fd303, %fd103;
	selp.f64 	%fd104, %fd103, %fd303, %p43;
	ld.global.f64 	%fd105, [%rd43+2048];
	setp.lt.f64 	%p44, %fd104, %fd105;
	selp.f64 	%fd106, %fd105, %fd104, %p44;
	ld.global.f64 	%fd107, [%rd43+4096];
	setp.lt.f64 	%p45, %fd106, %fd107;
	selp.f64 	%fd108, %fd107, %fd106, %p45;
	ld.global.f64 	%fd109, [%rd43+6144];
	setp.lt.f64 	%p46, %fd108, %fd109;
	selp.f64 	%fd110, %fd109, %fd108, %p46;
	ld.global.f64 	%fd111, [%rd43+8192];
	setp.lt.f64 	%p47, %fd110, %fd111;
	selp.f64 	%fd112, %fd111, %fd110, %p47;
	ld.global.f64 	%fd113, [%rd43+10240];
	setp.lt.f64 	%p48, %fd112, %fd113;
	selp.f64 	%fd114, %fd113, %fd112, %p48;
	ld.global.f64 	%fd115, [%rd43+12288];
	setp.lt.f64 	%p49, %fd114, %fd115;
	selp.f64 	%fd116, %fd115, %fd114, %p49;
	ld.global.f64 	%fd117, [%rd43+14336];
	setp.lt.f64 	%p50, %fd116, %fd117;
	selp.f64 	%fd303, %fd117, %fd116, %p50;
	add.s32 	%r277, %r277, 2048;
$L__BB30_36:
	setp.eq.s32 	%p51, %r42, 0;
	@%p51 bra 	$L__BB30_42;
	setp.lt.u32 	%p52, %r42, 4;
	@%p52 bra 	$L__BB30_39;
	cvt.u64.u32 	%rd44, %r277;
	add.s64 	%rd45, %rd105, %rd44;
	shl.b64 	%rd46, %rd45, 3;
	add.s64 	%rd47, %rd2, %rd46;
	ld.global.f64 	%fd119, [%rd47];
	setp.lt.f64 	%p53, %fd303, %fd119;
	selp.f64 	%fd120, %fd119, %fd303, %p53;
	ld.global.f64 	%fd121, [%rd47+2048];
	setp.lt.f64 	%p54, %fd120, %fd121;
	selp.f64 	%fd122, %fd121, %fd120, %p54;
	ld.global.f64 	%fd123, [%rd47+4096];
	setp.lt.f64 	%p55, %fd122, %fd123;
	selp.f64 	%fd124, %fd123, %fd122, %p55;
	ld.global.f64 	%fd125, [%rd47+6144];
	setp.lt.f64 	%p56, %fd124, %fd125;
	selp.f64 	%fd303, %fd125, %fd124, %p56;
	add.s32 	%r277, %r277, 1024;
$L__BB30_39:
	and.b32  	%r79, %r34, 3;
	setp.eq.s32 	%p57, %r79, 0;
	@%p57 bra 	$L__BB30_42;
	cvt.u64.u32 	%rd48, %r277;
	add.s64 	%rd49, %rd48, %rd104;
	shl.b64 	%rd50, %rd49, 3;
	add.s64 	%rd107, %rd2, %rd50;
	cvt.u16.u32 	%rs1, %r273;
	shr.u16 	%rs2, %rs1, 8;
	add.s16 	%rs3, %rs2, 1;
	cvt.u32.u16 	%r80, %rs3;
	and.b32  	%r81, %r80, 3;
	neg.s32 	%r280, %r81;
$L__BB30_41:
	.pragma "nounroll";
	ld.global.f64 	%fd126, [%rd107];
	setp.lt.f64 	%p58, %fd303, %fd126;
	selp.f64 	%fd303, %fd126, %fd303, %p58;
	add.s64 	%rd107, %rd107, 2048;
	add.s32 	%r280, %r280, 1;
	setp.ne.s32 	%p59, %r280, 0;
	@%p59 bra 	$L__BB30_41;
$L__BB30_42:
	// begin inline asm
	mov.u32 %r82, %laneid;
	// end inline asm
	mov.b64 	%rd51, %fd303;
	mov.b64 	{%r84, %r89}, %rd51;
	mov.b32 	%r90, 1;
	mov.b32 	%r131, 31;
	mov.b32 	%r132, -1;
	// begin inline asm
	shfl.sync.down.b32 %r83, %r84, %r90, %r131, %r132;
	// end inline asm
	// begin inline asm
	shfl.sync.down.b32 %r88, %r89, %r90, %r131, %r132;
	// end inline asm
	mov.b64 	%rd52, {%r83, %r88};
	mov.b64 	%fd127, %rd52;
	setp.gt.s32 	%p60, %r82, 30;
	setp.lt.f64 	%p61, %fd303, %fd127;
	selp.f64 	%fd128, %fd127, %fd303, %p61;
	selp.f64 	%fd129, %fd303, %fd128, %p60;
	mov.b64 	%rd53, %fd129;
	mov.b64 	{%r94, %r99}, %rd53;
	mov.b32 	%r100, 2;
	// begin inline asm
	shfl.sync.down.b32 %r93, %r94, %r100, %r131, %r132;
	// end inline asm
	// begin inline asm
	shfl.sync.down.b32 %r98, %r99, %r100, %r131, %r132;
	// end inline asm
	mov.b64 	%rd54, {%r93, %r98};
	mov.b64 	%fd130, %rd54;
	setp.gt.s32 	%p62, %r82, 29;
	setp.lt.f64 	%p63, %fd129, %fd130;
	selp.f64 	%fd131, %fd130, %fd129, %p63;
	selp.f64 	%fd132, %fd129, %fd131, %p62;
	mov.b64 	%rd55, %fd132;
	mov.b64 	{%r104, %r109}, %rd55;
	mov.b32 	%r110, 4;
	// begin inline asm
	shfl.sync.down.b32 %r103, %r104, %r110, %r131, %r132;
	// end inline asm
	// begin inline asm
	shfl.sync.down.b32 %r108, %r109, %r110, %r131, %r132;
	// end inline asm
	mov.b64 	%rd56, {%r103, %r108};
	mov.b64 	%fd133, %rd56;
	setp.gt.s32 	%p64, %r82, 27;
	setp.lt.f64 	%p65, %fd132, %fd133;
	selp.f64 	%fd134, %fd133, %fd132, %p65;
	selp.f64 	%fd135, %fd132, %fd134, %p64;
	mov.b64 	%rd57, %fd135;
	mov.b64 	{%r114, %r119}, %rd57;
	mov.b32 	%r120, 8;
	// begin inline asm
	shfl.sync.down.b32 %r113, %r114, %r120, %r131, %r132;
	// end inline asm
	// begin inline asm
	shfl.sync.down.b32 %r118, %r119, %r120, %r131, %r132;
	// end inline asm
	mov.b64 	%rd58, {%r113, %r118};
	mov.b64 	%fd136, %rd58;
	setp.gt.s32 	%p66, %r82, 23;
	setp.lt.f64 	%p67, %fd135, %fd136;
	selp.f64 	%fd137, %fd136, %fd135, %p67;
	selp.f64 	%fd138, %fd135, %fd137, %p66;
	mov.b64 	%rd59, %fd138;
	mov.b64 	{%r124, %r129}, %rd59;
	mov.b32 	%r130, 16;
	// begin inline asm
	shfl.sync.down.b32 %r123, %r124, %r130, %r131, %r132;
	// end inline asm
	// begin inline asm
	shfl.sync.down.b32 %r128, %r129, %r130, %r131, %r132;
	// end inline asm
	mov.b64 	%rd60, {%r123, %r128};
	mov.b64 	%fd139, %rd60;
	setp.gt.s32 	%p68, %r82, 15;
	setp.lt.f64 	%p69, %fd138, %fd139;
	selp.f64 	%fd37, %fd139, %fd138, %p69;
	selp.f64 	%fd304, %fd138, %fd37, %p68;
	setp.ne.s32 	%p70, %r82, 0;
	@%p70 bra 	$L__BB30_44;
	shr.u32 	%r133, %r27, 2;
	and.b32  	%r134, %r133, 248;
	mov.u32 	%r135, _ZZN3cub18CUB_300001_SM_10006detail6reduce18DeviceReduceKernelINS2_10policy_hubIdy11max_functorIdEE10Policy1000EN6thrust24THRUST_300001_SM_1000_NS6detail15normal_iteratorINSA_10device_ptrIdEEEEyS6_dN4cuda3std3__410__identityEEEvT0_PT3_T1_NS0_13GridEvenShareISN_EET2_T4_E12temp_storage;
	add.s32 	%r136, %r135, %r134;
	st.shared.f64 	[%r136+8], %fd37;
$L__BB30_44:
	bar.sync 	0;
	setp.ne.s32 	%p71, %r27, 0;
	@%p71 bra 	$L__BB30_46;
	ld.shared.f64 	%fd140, [_ZZN3cub18CUB_300001_SM_10006detail6reduce18DeviceReduceKernelINS2_10policy_hubIdy11max_functorIdEE10Policy1000EN6thrust24THRUST_300001_SM_1000_NS6detail15normal_iteratorINSA_10device_ptrIdEEEEyS6_dN4cuda3std3__410__identityEEEvT0_PT3_T1_NS0_13GridEvenShareISN_EET2_T4_E12temp_storage+16];
	setp.lt.f64 	%p72, %fd304, %fd140;
	selp.f64 	%fd141, %fd140, %fd304, %p72;
	ld.shared.f64 	%fd142, [_ZZN3cub18CUB_300001_SM_10006detail6reduce18DeviceReduceKernelINS2_10policy_hubIdy11max_functorIdEE10Policy1000EN6thrust24THRUST_300001_SM_1000_NS6detail15normal_iteratorINSA_10device_ptrIdEEEEyS6_dN4cuda3std3__410__identityEEEvT0_PT3_T1_NS0_13GridEvenShareISN_EET2_T4_E12temp_storage+24];
	setp.lt.f64 	%p73, %fd141, %fd142;
	selp.f64 	%fd143, %fd142, %fd141, %p73;
	ld.shared.f64 	%fd144, [_ZZN3cub18CUB_300001_SM_10006detail6reduce18DeviceReduceKernelINS2_10policy_hubIdy11max_functorIdEE10Policy1000EN6thrust24THRUST_300001_SM_1000_NS6detail15normal_iteratorINSA_10device_ptrIdEEEEyS6_dN4cuda3std3__410__identityEEEvT0_PT3_T1_NS0_13GridEvenShareISN_EET2_T4_E12temp_storage+32];
	setp.lt.f64 	%p74, %fd143, %fd144;
	selp.f64 	%fd145, %fd144, %fd143, %p74;
	ld.shared.f64 	%fd146, [_ZZN3cub18CUB_300001_SM_10006detail6reduce18DeviceReduceKernelINS2_10policy_hubIdy11max_functorIdEE10Policy1000EN6thrust24THRUST_300001_SM_1000_NS6detail15normal_iteratorINSA_10device_ptrIdEEEEyS6_dN4cuda3std3__410__identityEEEvT0_PT3_T1_NS0_13GridEvenShareISN_EET2_T4_E12temp_storage+40];
	setp.lt.f64 	%p75, %fd145, %fd146;
	selp.f64 	%fd147, %fd146, %fd145, %p75;
	ld.shared.f64 	%fd148, [_ZZN3cub18CUB_300001_SM_10006detail6reduce18DeviceReduceKernelINS2_10policy_hubIdy11max_functorIdEE10Policy1000EN6thrust24THRUST_300001_SM_1000_NS6detail15normal_iteratorINSA_10device_ptrIdEEEEyS6_dN4cuda3std3__410__identityEEEvT0_PT3_T1_NS0_13GridEvenShareISN_EET2_T4_E12temp_storage+48];
	setp.lt.f64 	%p76, %fd147, %fd148;
	selp.f64 	%fd149, %fd148, %fd147, %p76;
	ld.shared.f64 	%fd150, [_ZZN3cub18CUB_300001_SM_10006detail6reduce18DeviceReduceKernelINS2_10policy_hubIdy11max_functorIdEE10Policy1000EN6thrust24THRUST_300001_SM_1000_NS6detail15normal_iteratorINSA_10device_ptrIdEEEEyS6_dN4cuda3std3__410__identityEEEvT0_PT3_T1_NS0_13GridEvenShareISN_EET2_T4_E12temp_storage+56];
	setp.lt.f64 	%p77, %fd149, %fd150;
	selp.f64 	%fd151, %fd150, %fd149, %p77;
	ld.shared.f64 	%fd152, [_ZZN3cub18CUB_300001_SM_10006detail6reduce18DeviceReduceKernelINS2_10policy_hubIdy11max_functorIdEE10Policy1000EN6thrust24THRUST_300001_SM_1000_NS6detail15normal_iteratorINSA_10device_ptrIdEEEEyS6_dN4cuda3std3__410__identityEEEvT0_PT3_T1_NS0_13GridEvenShareISN_EET2_T4_E12temp_storage+64];
	setp.lt.f64 	%p78, %fd151, %fd152;
	selp.f64 	%fd304, %fd152, %fd151, %p78;
$L__BB30_46:
	mov.u32 	%r264, %tid.x;
	setp.ne.s32 	%p165, %r264, 0;
	@%p165 bra 	$L__BB30_48;
	ld.param.u64 	%rd101, [_ZN3cub18CUB_300001_SM_10006detail6reduce18DeviceReduceKernelINS2_10policy_hubIdy11max_functorIdEE10Policy1000EN6thrust24THRUST_300001_SM_1000_NS6detail15normal_iteratorINSA_10device_ptrIdEEEEyS6_dN4cuda3std3__410__identityEEEvT0_PT3_T1_NS0_13GridEvenShareISN_EET2_T4__param_1];
	cvta.to.global.u64 	%rd98, %rd101;
	mul.wide.u32 	%rd99, %r2, 8;
	add.s64 	%rd100, %rd98, %rd99;
	st.global.f64 	[%rd100], %fd304;
$L__BB30_48:
	ret;

}
	// .globl	_ZN3cub18CUB_300001_SM_10006detail6reduce28DeviceReduceSingleTileKernelINS2_10policy_hubImj11mul_functorImEE10Policy1000EN6thrust24THRUST_300001_SM_1000_NS6detail15normal_iteratorINSA_10device_ptrImEEEEPmjS6_mm11inc_functorImEEEvT0_T1_T2_T3_T4_T6_
.visible .entry _ZN3cub18CUB_300001_SM_10006detail6reduce28DeviceReduceSingleTileKernelINS2_10policy_hubImj11mul_functorImEE10Policy1000EN6thrust24THRUST_300001_SM_1000_NS6detail15normal_iteratorINSA_10device_ptrImEEEEPmjS6_mm11inc_functorImEEEvT0_T1_T2_T3_T4_T6_(
	.param .align 8 .b8 _ZN3cub18CUB_300001_SM_10006detail6reduce28DeviceReduceSingleTileKernelINS2_10policy_hubImj11mul_functorImEE10Policy1000EN6thrust24THRUST_300001_SM_1000_NS6detail15normal_iteratorINSA_10device_ptrImEEEEPmjS6_mm11inc_functorImEEEvT0_T1_T2_T3_T4_T6__param_0[8],
	.param .u64 .ptr .align 1 _ZN3cub18CUB_300001_SM_10006detail6reduce28DeviceReduceSingleTileKernelINS2_10policy_hubImj11mul_functorImEE10Policy1000EN6thrust24THRUST_300001_SM_1000_NS6detail15normal_iteratorINSA_10device_ptrImEEEEPmjS6_mm11inc_functorImEEEvT0_T1_T2_T3_T4_T6__param_1,
	.param .u32 _ZN3cub18CUB_300001_SM_10006detail6reduce28DeviceReduceSingleTileKernelINS2_10policy_hubImj11mul_functorImEE10Policy1000EN6thrust24THRUST_300001_SM_1000_NS6detail15normal_iteratorINSA_10device_ptrImEEEEPmjS6_mm11inc_functorImEEEvT0_T1_T2_T3_T4_T6__param_2,
	.param .align 1 .b8 _ZN3cub18CUB_300001_SM_10006detail6reduce28DeviceReduceSingleTileKernelINS2_10policy_hubImj11mul_functorImEE10Policy1000EN6thrust24THRUST_300001_SM_1000_NS6detail15normal_iteratorINSA_10device_ptrImEEEEPmjS6_mm11inc_functorImEEEvT0_T1_T2_T3_T4_T6__param_3[1],
	.param .u64 _ZN3cub18CUB_300001_SM_10006detail6reduce28DeviceReduceSingleTileKernelINS2_10policy_hubImj11mul_functorImEE10Policy1000EN6thrust24THRUST_300001_SM_1000_NS6detail15normal_iteratorINSA_10device_ptrImEEEEPmjS6_mm11inc_functorImEEEvT0_T1_T2_T3_T4_T6__param_4,
	.param .align 1 .b8 _ZN3cub18CUB_300001_SM_10006detail6reduce28DeviceReduceSingleTileKernelINS2_10policy_hubImj11mul_functorImEE10Policy1000EN6thrust24THRUST_300001_SM_1000_NS6detail15normal_iteratorINSA_10device_ptrImEEEEPmjS6_mm11inc_functorImEEEvT0_T1_T2_T3_T4_T6__param_5[1]
)
.maxntid 256
.minnctapersm 1
{
	.reg .pred 	%p<59>;
	.reg .b32 	%r<286>;
	.reg .b64 	%rd<388>;
	// demoted variable
	.shared .align 8 .b8 _ZZN3cub18CUB_300001_SM_10006detail6reduce28DeviceReduceSingleTileKernelINS2_10policy_hubImj11mul_functorImEE10Policy1000EN6thrust24THRUST_300001_SM_1000_NS6detail15normal_iteratorINSA_10device_ptrImEEEEPmjS6_mm11inc_functorImEEEvT0_T1_T2_T3_T4_T6_E12temp_storage[80];
	ld.param.u64 	%rd48, [_ZN3cub18CUB_300001_SM_10006detail6reduce28DeviceReduceSingleTileKernelINS2_10policy_hubImj11mul_functorImEE10Policy1000EN6thrust24THRUST_300001_SM_1000_NS6detail15normal_iteratorINSA_10device_ptrImEEEEPmjS6_mm11inc_functorImEEEvT0_T1_T2_T3_T4_T6__param_0];
	ld.param.u64 	%rd50, [_ZN3cub18CUB_300001_SM_10006detail6reduce28DeviceReduceSingleTileKernelINS2_10policy_hubImj11mul_functorImEE10Policy1000EN6thrust24THRUST_300001_SM_1000_NS6detail15normal_iteratorINSA_10device_ptrImEEEEPmjS6_mm11inc_functorImEEEvT0_T1_T2_T3_T4_T6__param_1];
	ld.param.u32 	%r51, [_ZN3cub18CUB_300001_SM_10006detail6reduce28DeviceReduceSingleTileKernelINS2_10policy_hubImj11mul_functorImEE10Policy1000EN6thrust24THRUST_300001_SM_1000_NS6detail15normal_iteratorINSA_10device_ptrImEEEEPmjS6_mm11inc_functorImEEEvT0_T1_T2_T3_T4_T6__param_2];
	ld.param.u64 	%rd49, [_ZN3cub18CUB_300001_SM_10006detail6reduce28DeviceReduceSingleTileKernelINS2_10policy_hubImj11mul_functorImEE10Policy1000EN6thrust24THRUST_300001_SM_1000_NS6detail15normal_iteratorINSA_10device_ptrImEEEEPmjS6_mm11inc_functorImEEEvT0_T1_T2_T3_T4_T6__param_4];
	cvta.to.global.u64 	%rd1, %rd50;
	setp.ne.s32 	%p1, %r51, 0;
	@%p1 bra 	$L__BB31_3;
	mov.u32 	%r268, %tid.x;
	setp.ne.s32 	%p58, %r268, 0;
	@%p58 bra 	$L__BB31_52;
	st.global.u64 	[%rd1], %rd49;
	bra.uni 	$L__BB31_52;
$L__BB31_3:
	cvta.to.global.u64 	%rd2, %rd48;
	setp.gt.u32 	%p2, %r51, 2047;
	@%p2 bra 	$L__BB31_28;
	mov.u32 	%r1, %tid.x;
	setp.ge.u32 	%p24, %r1, %r51;
	mov.b64 	%rd375, 0;
	mov.u32 	%r272, %r1;
	@%p24 bra 	$L__BB31_6;
	mul.wide.u32 	%rd235, %r1, 8;
	add.s64 	%rd236, %rd2, %rd235;
	ld.global.u64 	%rd237, [%rd236];
	add.s64 	%rd375, %rd237, 1;
	add.s32 	%r272, %r1, 256;
$L__BB31_6:
	setp.ge.u32 	%p25, %r272, %r51;
	@%p25 bra 	$L__BB31_19;
	not.b32 	%r145, %r272;
	add.s32 	%r146, %r51, %r145;
	shr.u32 	%r147, %r146, 8;
	add.s32 	%r4, %r147, 1;
	and.b32  	%r5, %r4, 15;
	setp.lt.u32 	%p26, %r146, 3840;
	@%p26 bra 	$L__BB31_10;
	and.b32  	%r148, %r4, 33554416;
	neg.s32 	%r270, %r148;
	mul.wide.u32 	%rd239, %r272, 8;
	add.s64 	%rd240, %rd239, %rd2;
	add.s64 	%rd365, %rd240, 16384;
$L__BB31_9:
	.pragma "nounroll";
	ld.global.u64 	%rd241, [%rd365+-16384];
	mad.lo.s64 	%rd242, %rd375, %rd241, %rd375;
	ld.global.u64 	%rd243, [%rd365+-14336];
	mad.lo.s64 	%rd244, %rd242, %rd243, %rd242;
	ld.global.u64 	%rd245, [%rd365+-12288];
	mad.lo.s64 	%rd246, %rd244, %rd245, %rd244;
	ld.global.u64 	%rd247, [%rd365+-10240];
	mad.lo.s64 	%rd248, %rd246, %rd247, %rd246;
	ld.global.u64 	%rd249, [%rd365+-8192];
	mad.lo.s64 	%rd250, %rd248, %rd249, %rd248;
	ld.global.u64 	%rd251, [%rd365+-6144];
	mad.lo.s64 	%rd252, %rd250, %rd251, %rd250;
	ld.global.u64 	%rd253, [%rd365+-4096];
	mad.lo.s64 	%rd254, %rd252, %rd253, %rd252;
	ld.global.u64 	%rd255, [%rd365+-2048];
	mad.lo.s64 	%rd256, %rd254, %rd255, %rd254;
	ld.global.u64 	%rd257, [%rd365];
	mad.lo.s64 	%rd258, %rd256, %rd257, %rd256;
	ld.global.u64 	%rd259, [%rd365+2048];
	mad.lo.s64 	%rd260, %rd258, %rd259, %rd258;
	ld.global.u64 	%rd261, [%rd365+4096];
	mad.lo.s64 	%rd262, %rd260, %rd261, %rd260;
	ld.global.u64 	%rd263, [%rd365+6144];
	mad.lo.s64 	%rd264, %rd262, %rd263, %rd262;
	ld.global.u64 	%rd265, [%rd365+8192];
	mad.lo.s64 	%rd266, %rd264, %rd265, %rd264;
	ld.global.u64 	%rd267, [%rd365+10240];
	mad.lo.s64 	%rd268, %rd266, %rd267, %rd266;
	ld.global.u64 	%rd269, [%rd365+12288];
	mad.lo.s64 	%rd270, %rd268, %rd269, %rd268;
	ld.global.u64 	%rd271, [%rd365+14336];
	mad.lo.s64 	%rd375, %rd270, %rd271, %rd270;
	add.s32 	%r272, %r272, 4096;
	add.s32 	%r270, %r270, 16;
	add.s64 	%rd365, %rd365, 32768;
	setp.ne.s32 	%p27, %r270, 0;
	@%p27 bra 	$L__BB31_9;
$L__BB31_10:
	setp.eq.s32 	%p28, %r5, 0;
	@%p28 bra 	$L__BB31_19;
	and.b32  	%r12, %r4, 7;
	setp.lt.u32 	%p29, %r5, 8;
	@%p29 bra 	$L__BB31_13;
	mul.wide.u32 	%rd273, %r272, 8;
	add.s64 	%rd274, %rd2, %rd273;
	ld.global.u64 	%rd275, [%rd274];
	mad.lo.s64 	%rd276, %rd375, %rd275, %rd375;
	ld.global.u64 	%rd277, [%rd274+2048];
	mad.lo.s64 	%rd278, %rd276, %rd277, %rd276;
	ld.global.u64 	%rd279, [%rd274+4096];
	mad.lo.s64 	%rd280, %rd278, %rd279, %rd278;
	ld.global.u64 	%rd281, [%rd274+6144];
	mad.lo.s64 	%rd282, %rd280, %rd281, %rd280;
	ld.global.u64 	%rd283, [%rd274+8192];
	mad.lo.s64 	%rd284, %rd282, %rd283, %rd282;
	ld.global.u64 	%rd285, [%rd274+10240];
	mad.lo.s64 	%rd286, %rd284, %rd285, %rd284;
	ld.global.u64 	%rd287, [%rd274+12288];
	mad.lo.s64 	%rd288, %rd286, %rd287, %rd286;
	ld.global.u64 	%rd289, [%rd274+14336];
	mad.lo.s64 	%rd375, %rd288, %rd289, %rd288;
	add.s32 	%r272, %r272, 2048;
$L__BB31_13:
	setp.eq.s32 	%p30, %r12, 0;
	@%p30 bra 	$L__BB31_19;
	and.b32  	%r15, %r4, 3;
	setp.lt.u32 	%p31, %r12, 4;
	@%p31 bra 	$L__BB31_16;
	mul.wide.u32 	%rd291, %r272, 8;
	add.s64 	%rd292, %rd2, %rd291;
	ld.global.u64 	%rd293, [%rd292];
	mad.lo.s64 	%rd294, %rd375, %rd293, %rd375;
	ld.global.u64 	%rd295, [%rd292+2048];
	mad.lo.s64 	%rd296, %rd294, %rd295, %rd294;
	ld.global.u64 	%rd297, [%rd292+4096];
	mad.lo.s64 	%rd298, %rd296, %rd297, %rd296;
	ld.global.u64 	%rd299, [%rd292+6144];
	mad.lo.s64 	%rd375, %rd298, %rd299, %rd298;
	add.s32 	%r272, %r272, 1024;
$L__BB31_16:
	setp.eq.s32 	%p32, %r15, 0;
	@%p32 bra 	$L__BB31_19;
	mul.wide.u32 	%rd300, %r272, 8;
	add.s64 	%rd373, %rd2, %rd300;
	neg.s32 	%r275, %r15;
$L__BB31_18:
	.pragma "nounroll";
	ld.global.u64 	%rd301, [%rd373];
	mad.lo.s64 	%rd375, %rd375, %rd301, %rd375;
	add.s64 	%rd373, %rd373, 2048;
	add.s32 	%r275, %r275, 1;
	setp.ne.s32 	%p33, %r275, 0;
	@%p33 bra 	$L__BB31_18;
$L__BB31_19:
	setp.lt.u32 	%p34, %r51, 256;
	@%p34 bra 	$L__BB31_24;
	// begin inline asm
	mov.u32 %r212, %laneid;
	// end inline asm
	mov.b64 	{%r214, %r219}, %rd375;
	mov.b32 	%r220, 1;
	mov.b32 	%r261, 31;
	mov.b32 	%r262, -1;
	// begin inline asm
	shfl.sync.down.b32 %r213, %r214, %r220, %r261, %r262;
	// end inline asm
	// begin inline asm
	shfl.sync.down.b32 %r218, %r219, %r220, %r261, %r262;
	// end inline asm
	mov.b64 	%rd336, {%r213, %r218};
	setp.gt.s32 	%p50, %r212, 30;
	selp.b64 	%rd337, 1, %rd336, %p50;
	mul.lo.s64 	%rd338, %rd337, %rd375;
	mov.b64 	{%r224, %r229}, %rd338;
	mov.b32 	%r230, 2;
	// begin inline asm
	shfl.sync.down.b32 %r223, %r224, %r230, %r261, %r262;
	// end inline asm
	// begin inline asm
	shfl.sync.down.b32 %r228, %r229, %r230, %r261, %r262;
	// end inline asm
	mov.b64 	%rd339, {%r223, %r228};
	setp.gt.s32 	%p51, %r212, 29;
	selp.b64 	%rd340, 1, %rd339, %p51;
	mul.lo.s64 	%rd341, %rd340, %rd338;
	mov.b64 	{%r234, %r239}, %rd341;
	mov.b32 	%r240, 4;
	// begin inline asm
	shfl.sync.down.b32 %r233, %r234, %r240, %r261, %r262;
	// end inline asm
	// begin inline asm
	shfl.sync.down.b32 %r238, %r239, %r240, %r261, %r262;
	// end inline asm
	mov.b64 	%rd342, {%r233, %r238};
	setp.gt.s32 	%p52, %r212, 27;
	selp.b64 	%rd343, 1, %rd342, %p52;
	mul.lo.s64 	%rd344, %rd343, %rd341;
	mov.b64 	{%r244, %r249}, %rd344;
	mov.b32 	%r250, 8;
	// begin inline asm
	shfl.sync.down.b32 %r243, %r244, %r250, %r261, %r262;
	// end inline asm
	// begin inline asm
	shfl.sync.down.b32 %r248, %r249, %r250, %r261, %r262;
	// end inline asm
	mov.b64 	%rd345, {%r243, %r248};
	setp.gt.s32 	%p53, %r212, 23;
	selp.b64 	%rd346, 1, %rd345, %p53;
	mul.lo.s64 	%rd347, %rd346, %rd344;
	mov.b64 	{%r254, %r259}, %rd347;
	mov.b32 	%r260, 16;
	// begin inline asm
	shfl.sync.down.b32 %r253, %r254, %r260, %r261, %r262;
	// end inline asm
	// begin inline asm
	shfl.sync.down.b32 %r258, %r259, %r260, %r261, %r262;
	// end inline asm
	mov.b64 	%rd348, {%r253, %r258};
	setp.gt.s32 	%p54, %r212, 15;
	selp.b64 	%rd349, 1, %rd348, %p54;
	mul.lo.s64 	%rd387, %rd349, %rd347;
	setp.ne.s32 	%p55, %r212, 0;
	@%p55 bra 	$L__BB31_22;
	shr.u32 	%r263, %r1, 2;
	and.b32  	%r264, %r263, 248;
	mov.u32 	%r265, _ZZN3cub18CUB_300001_SM_10006detail6reduce28DeviceReduceSingleTileKernelINS2_10policy_hubImj11mul_functorImEE10Policy1000EN6thrust24THRUST_300001_SM_1000_NS6detail15normal_iteratorINSA_10device_ptrImEEEEPmjS6_mm11inc_functorImEEEvT0_T1_T2_T3_T4_T6_E12temp_storage;
	add.s32 	%r266, %r265, %r264;
	st.shared.u64 	[%r266+8], %rd387;
$L__BB31_22:
	bar.sync 	0;
	setp.ne.s32 	%p56, %r1, 0;
	@%p56 bra 	$L__BB31_50;
	ld.shared.u64 	%rd350, [_ZZN3cub18CUB_300001_SM_10006detail6reduce28DeviceReduceSingleTileKernelINS2_10policy_hubImj11mul_functorImEE10Policy1000EN6thrust24THRUST_300001_SM_1000_NS6detail15normal_iteratorINSA_10device_ptrImEEEEPmjS6_mm11inc_functorImEEEvT0_T1_T2_T3_T4_T6_E12temp_storage+16];
	mul.lo.s64 	%rd351, %rd350, %rd387;
	ld.shared.u64 	%rd352, [_ZZN3cub18CUB_300001_SM_10006detail6reduce28DeviceReduceSingleTileKernelINS2_10policy_hubImj11mul_functorImEE10Policy1000EN6thrust24THRUST_300001_SM_1000_NS6detail15normal_iteratorINSA_10device_ptrImEEEEPmjS6_mm11inc_functorImEEEvT0_T1_T2_T3_T4_T6_E12temp_storage+24];
	mul.lo.s64 	%rd353, %rd351, %rd352;
	ld.shared.u64 	%rd354, [_ZZN3cub18CUB_300001_SM_10006detail6reduce28DeviceReduceSingleTileKernelINS2_10policy_hubImj11mul_functorImEE10Policy1000EN6thrust24THRUST_300001_SM_1000_NS6detail15normal_iteratorINSA_10device_ptrImEEEEPmjS6_mm11inc_functorImEEEvT0_T1_T2_T3_T4_T6_E12temp_storage+32];
	mul.lo.s64 	%rd355, %rd353, %rd354;
	ld.shared.u64 	%rd356, [_ZZN3cub18CUB_300001_SM_10006detail6reduce28DeviceReduceSingleTileKernelINS2_10policy_hubImj11mul_functorImEE10Policy1000EN6thrust24THRUST_300001_SM_1000_NS6detail15normal_iteratorINSA_10device_ptrImEEEEPmjS6_mm11inc_functorImEEEvT0_T1_T2_T3_T4_T6_E12temp_storage+40];
	mul.lo.s64 	%rd357, %rd355, %rd356;
	ld.shared.u64 	%rd358, [_ZZN3cub18CUB_300001_SM_10006detail6reduce28DeviceReduceSingleTileKernelINS2_10policy_hubImj11mul_functorImEE10Policy1000EN6thrust24THRUST_300001_SM_1000_NS6detail15normal_iteratorINSA_10device_ptrImEEEEPmjS6_mm11inc_functorImEEEvT0_T1_T2_T3_T4_T6_E12temp_storage+48];
	mul.lo.s64 	%rd359, %rd357, %rd358;
	ld.shared.u64 	%rd360, [_ZZN3cub18CUB_300001_SM_10006detail6reduce28DeviceReduceSingleTileKernelINS2_10policy_hubImj11mul_functorImEE10Policy1000EN6thrust24THRUST_300001_SM_1000_NS6detail15normal_iteratorINSA_10device_ptrImEEEEPmjS6_mm11inc_functorImEEEvT0_T1_T2_T3_T4_T6_E12temp_storage+56];
	mul.lo.s64 	%rd361, %rd359, %rd360;
	ld.shared.u64 	%rd362, [_ZZN3cub18CUB_300001_SM_10006detail6reduce28DeviceReduceSingleTileKernelINS2_10policy_hubImj11mul_functorImEE10Policy1000EN6thrust24THRUST_300001_SM_1000_NS6detail15normal_iteratorINSA_10device_ptrImEEEEPmjS6_mm11inc_functorImEEEvT0_T1_T2_T3_T4_T6_E12temp_storage+64];
	mul.lo.s64 	%rd387, %rd361, %rd362;
	bra.uni 	$L__BB31_50;
$L__BB31_24:
	// begin inline asm
	mov.u32 %r149, %laneid;
	// end inline asm
	and.b32  	%r200, %r1, 992;
	add.s32 	%r201, %r200, 32;
	setp.gt.u32 	%p35, %r201, %r51;
	not.b32 	%r202, %r200;
	add.s32 	%r203, %r51, %r202;
	selp.b32 	%r198, %r203, 31, %p35;
	mov.b64 	{%r151, %r156}, %rd375;
	mov.b32 	%r157, 1;
	mov.b32 	%r199, -1;
	// begin inline asm
	shfl.sync.down.b32 %r150, %r151, %r157, %r198, %r199;
	// end inline asm
	// begin inline asm
	shfl.sync.down.b32 %r155, %r156, %r157, %r198, %r199;
	// end inline asm
	mov.b64 	%rd302, {%r150, %r155};
	setp.lt.s32 	%p36, %r149, %r198;
	selp.b64 	%rd303, %rd302, 1, %p36;
	mul.lo.s64 	%rd304, %rd303, %rd375;
	mov.b64 	{%r161, %r166}, %rd304;
	mov.b32 	%r167, 2;
	// begin inline asm
	shfl.sync.down.b32 %r160, %r161, %r167, %r198, %r199;
	// end inline asm
	// begin inline asm
	shfl.sync.down.b32 %r165, %r166, %r167, %r198, %r199;
	// end inline asm
	mov.b64 	%rd305, {%r160, %r165};
	add.s32 	%r204, %r149, 2;
	setp.gt.s32 	%p37, %r204, %r198;
	selp.b64 	%rd306, 1, %rd305, %p37;
	mul.lo.s64 	%rd307, %rd306, %rd304;
	mov.b64 	{%r171, %r176}, %rd307;
	mov.b32 	%r177, 4;
	// begin inline asm
	shfl.sync.down.b32 %r170, %r171, %r177, %r198, %r199;
	// end inline asm
	// begin inline asm
	shfl.sync.down.b32 %r175, %r176, %r177, %r198, %r199;
	// end inline asm
	mov.b64 	%rd308, {%r170, %r175};
	add.s32 	%r205, %r149, 4;
	setp.gt.s32 	%p38, %r205, %r198;
	selp.b64 	%rd309, 1, %rd308, %p38;
	mul.lo.s64 	%rd310, %rd309, %rd307;
	mov.b64 	{%r181, %r186}, %rd310;
	mov.b32 	%r187, 8;
	// begin inline asm
	shfl.sync.down.b32 %r180, %r181, %r187, %r198, %r199;
	// end inline asm
	// begin inline asm
	shfl.sync.down.b32 %r185, %r186, %r187, %r198, %r199;
	// end inline asm
	mov.b64 	%rd311, {%r180, %r185};
	add.s32 	%r206, %r149, 8;
	setp.gt.s32 	%p39, %r206, %r198;
	selp.b64 	%rd312, 1, %rd311, %p39;
	mul.lo.s64 	%rd313, %rd312, %rd310;
	mov.b64 	{%r191, %r196}, %rd313;
	mov.b32 	%r197, 16;
	// begin inline asm
	shfl.sync.down.b32 %r190, %r191, %r197, %r198, %r199;
	// end inline asm
	// begin inline asm
	shfl.sync.down.b32 %r195, %r196, %r197, %r198, %r199;
	// end inline asm
	mov.b64 	%rd314, {%r190, %r195};
	add.s32 	%r207, %r149, 16;
	setp.gt.s32 	%p40, %r207, %r198;
	selp.b64 	%rd315, 1, %rd314, %p40;
	mul.lo.s64 	%rd387, %rd315, %rd313;
	setp.ne.s32 	%p41, %r149, 0;
	@%p41 bra 	$L__BB31_26;
	shr.u32 	%r208, %r1, 2;
	and.b32  	%r209, %r208, 248;
	mov.u32 	%r210, _ZZN3cub18CUB_300001_SM_10006detail6reduce28DeviceReduceSingleTileKernelINS2_10policy_hubImj11mul_functorImEE10Policy1000EN6thrust24THRUST_300001_SM_1000_NS6detail15normal_iteratorINSA_10device_ptrImEEEEPmjS6_mm11inc_functorImEEEvT0_T1_T2_T3_T4_T6_E12temp_storage;
	add.s32 	%r211, %r210, %r209;
	st.shared.u64 	[%r211+8], %rd387;
$L__BB31_26:
	bar.sync 	0;
	setp.ne.s32 	%p42, %r1, 0;
	@%p42 bra 	$L__BB31_50;
	setp.gt.u32 	%p43, %r51, 32;
	ld.shared.u64 	%rd316, [_ZZN3cub18CUB_300001_SM_10006detail6reduce28DeviceReduceSingleTileKernelINS2_10policy_hubImj11mul_functorImEE10Policy1000EN6thrust24THRUST_300001_SM_1000_NS6detail15normal_iteratorINSA_10device_ptrImEEEEPmjS6_mm11inc_functorImEEEvT0_T1_T2_T3_T4_T6_E12temp_storage+16];
	selp.b64 	%rd317, %rd316, 1, %p43;
	mul.lo.s64 	%rd318, %rd317, %rd387;
	setp.gt.u32 	%p44, %r51, 64;
	ld.shared.u64 	%rd319, [_ZZN3cub18CUB_300001_SM_10006detail6reduce28DeviceReduceSingleTileKernelINS2_10policy_hubImj11mul_functorImEE10Policy1000EN6thrust24THRUST_300001_SM_1000_NS6detail15normal_iteratorINSA_10device_ptrImEEEEPmjS6_mm11inc_functorImEEEvT0_T1_T2_T3_T4_T6_E12temp_storage+24];
	selp.b64 	%rd320, %rd319, 1, %p44;
	mul.lo.s64 	%rd321, %rd318, %rd320;
	setp.gt.u32 	%p45, %r51, 96;
	ld.shared.u64 	%rd322, [_ZZN3cub18CUB_300001_SM_10006detail6reduce28DeviceReduceSingleTileKernelINS2_10policy_hubImj11mul_functorImEE10Policy1000EN6thrust24THRUST_300001_SM_1000_NS6detail15normal_iteratorINSA_10device_ptrImEEEEPmjS6_mm11inc_functorImEEEvT0_T1_T2_T3_T4_T6_E12temp_storage+32];
	selp.b64 	%rd323, %rd322, 1, %p45;
	mul.lo.s64 	%rd324, %rd321, %rd323;
	setp.gt.u32 	%p46, %r51, 128;
	ld.shared.u64 	%rd325, [_ZZN3cub18CUB_300001_SM_10006detail6reduce28DeviceReduceSingleTileKernelINS2_10policy_hubImj11mul_functorImEE10Policy1000EN6thrust24THRUST_300001_SM_1000_NS6detail15normal_iteratorINSA_10device_ptrImEEEEPmjS6_mm11inc_functorImEEEvT0_T1_T2_T3_T4_T6_E12temp_storage+40];
	selp.b64 	%rd326, %rd325, 1, %p46;
	mul.lo.s64 	%rd327, %rd324, %rd326;
	setp.gt.u32 	%p47, %r51, 160;
	ld.shared.u64 	%rd328, [_ZZN3cub18CUB_300001_SM_10006detail6reduce28DeviceReduceSingleTileKernelINS2_10policy_hubImj11mul_functorImEE10Policy1000EN6thrust24THRUST_300001_SM_1000_NS6detail15normal_iteratorINSA_10device_ptrImEEEEPmjS6_mm11inc_functorImEEEvT0_T1_T2_T3_T4_T6_E12temp_storage+48];
	selp.b64 	%rd329, %rd328, 1, %p47;
	mul.lo.s64 	%rd330, %rd327, %rd329;
	setp.gt.u32 	%p48, %r51, 192;
	ld.shared.u64 	%rd331, [_ZZN3cub18CUB_300001_SM_10006detail6reduce28DeviceReduceSingleTileKernelINS2_10policy_hubImj11mul_functorImEE10Policy1000EN6thrust24THRUST_300001_SM_1000_NS6detail15normal_iteratorINSA_10device_ptrImEEEEPmjS6_mm11inc_functorImEEEvT0_T1_T2_T3_T4_T6_E12temp_storage+56];
	selp.b64 	%rd332, %rd331, 1, %p48;
	mul.lo.s64 	%rd333, %rd330, %rd332;
	setp.gt.u32 	%p49, %r51, 224;
	ld.shared.u64 	%rd334, [_ZZN3cub18CUB_300001_SM_10006detail6reduce28DeviceReduceSingleTileKernelINS2_10policy_hubImj11mul_functorImEE10Policy1000EN6thrust24THRUST_300001_SM_1000_NS6detail15normal_iteratorINSA_10device_ptrImEEEEPmjS6_mm11inc_functorImEEEvT0_T1_T2_T3_T4_T6_E12temp_storage+64];
	selp.b64 	%rd335, %rd334, 1, %p49;
	mul.lo.s64 	%rd387, %rd333, %rd335;
	bra.uni 	$L__BB31_50;
$L__BB31_28:
	mov.u32 	%r21, %tid.x;
	mul.wide.u32 	%rd51, %r21, 8;
	add.s64 	%rd52, %rd2, %rd51;
	ld.global.u64 	%rd53, [%rd52];
	ld.global.u64 	%rd54, [%rd52+2048];
	mad.lo.s64 	%rd55, %rd53, %rd54, %rd53;
	add.s64 	%rd56, %rd54, %rd55;
	ld.global.u64 	%rd57, [%rd52+4096];
	ld.global.u64 	%rd58, [%rd52+6144];
	ld.global.u64 	%rd59, [%rd52+8192];
	ld.global.u64 	%rd60, [%rd52+10240];
	ld.global.u64 	%rd61, [%rd52+12288];
	ld.global.u64 	%rd62, [%rd52+14336];
	mad.lo.s64 	%rd63, %rd57, %rd56, %rd57;
	add.s64 	%rd64, %rd56, %rd63;
	mad.lo.s64 	%rd65, %rd58, %rd64, %rd58;
	add.s64 	%rd66, %rd64, %rd65;
	mad.lo.s64 	%rd67, %rd59, %rd66, %rd59;
	add.s64 	%rd68, %rd66, %rd67;
	mad.lo.s64 	%rd69, %rd60, %rd68, %rd60;
	add.s64 	%rd70, %rd68, %rd69;
	mad.lo.s64 	%rd71, %rd61, %rd70, %rd61;
	add.s64 	%rd72, %rd70, %rd71;
	mad.lo.s64 	%rd73, %rd62, %rd72, %rd62;
	add.s64 	%rd74, %rd72, %rd73;
	add.s64 	%rd386, %rd74, 1;
	add.s32 	%r22, %r51, -2048;
	setp.lt.u32 	%p3, %r22, 2048;
	mov.b32 	%r277, 2048;
	@%p3 bra 	$L__BB31_32;
	mov.b32 	%r277, 2048;
$L__BB31_30:
	add.s32 	%r54, %r21, %r277;
	mul.wide.u32 	%rd75, %r54, 8;
	add.s64 	%rd76, %rd2, %rd75;
	ld.global.u64 	%rd77, [%rd76];
	ld.global.u64 	%rd78, [%rd76+2048];
	ld.global.u64 	%rd79, [%rd76+4096];
	ld.global.u64 	%rd80, [%rd76+6144];
	ld.global.u64 	%rd81, [%rd76+8192];
	ld.global.u64 	%rd82, [%rd76+10240];
	ld.global.u64 	%rd83, [%rd76+12288];
	ld.global.u64 	%rd84, [%rd76+14336];
	mad.lo.s64 	%rd85, %rd386, %rd77, %rd386;
	mad.lo.s64 	%rd86, %rd85, %rd78, %rd85;
	mad.lo.s64 	%rd87, %rd86, %rd79, %rd86;
	mad.lo.s64 	%rd88, %rd87, %rd80, %rd87;
	mad.lo.s64 	%rd89, %rd88, %rd81, %rd88;
	mad.lo.s64 	%rd90, %rd89, %rd82, %rd89;
	mad.lo.s64 	%rd91, %rd90, %rd83, %rd90;
	mad.lo.s64 	%rd386, %rd91, %rd84, %rd91;
	sub.s32 	%r55, %r51, %r277;
	setp.lt.u32 	%p4, %r55, 2048;
	@%p4 bra 	$L__BB31_46;
	add.s32 	%r277, %r277, 2048;
	setp.le.u32 	%p5, %r277, %r22;
	@%p5 bra 	$L__BB31_30;
$L__BB31_32:
	setp.le.u32 	%p6, %r51, %r277;
	sub.s32 	%r56, %r51, %r277;
	setp.ge.s32 	%p7, %r21, %r56;
	or.pred  	%p8, %p6, %p7;
	@%p8 bra 	$L__BB31_46;
	not.b32 	%r58, %r21;
	add.s32 	%r59, %r51, %r58;
	sub.s32 	%r60, %r59, %r277;
	shr.u32 	%r61, %r60, 8;
	add.s32 	%r26, %r61, 1;
	and.b32  	%r27, %r26, 15;
	setp.lt.u32 	%p9, %r60, 3840;
	mov.u32 	%r282, %r21;
	@%p9 bra 	$L__BB31_37;
	or.b32  	%r280, %r21, 2048;
	add.s32 	%r279, %r21, %r277;
	and.b32  	%r62, %r26, 33554416;
	neg.s32 	%r278, %r62;
$L__BB31_35:
	.pragma "nounroll";
	mul.wide.u32 	%rd93, %r279, 8;
	add.s64 	%rd94, %rd2, %rd93;
	ld.global.u64 	%rd95, [%rd94];
	mad.lo.s64 	%rd96, %rd386, %rd95, %rd386;
	add.s32 	%r63, %r279, 256;
	mul.wide.u32 	%rd97, %r63, 8;
	add.s64 	%rd98, %rd2, %rd97;
	ld.global.u64 	%rd99, [%rd98];
	mad.lo.s64 	%rd100, %rd96, %rd99, %rd96;
	add.s32 	%r64, %r279, 512;
	mul.wide.u32 	%rd101, %r64, 8;
	add.s64 	%rd102, %rd2, %rd101;
	ld.global.u64 	%rd103, [%rd102];
	mad.lo.s64 	%rd104, %rd100, %rd103, %rd100;
	add.s32 	%r65, %r279, 768;
	mul.wide.u32 	%rd105, %r65, 8;
	add.s64 	%rd106, %rd2, %rd105;
	ld.global.u64 	%rd107, [%rd106];
	mad.lo.s64 	%rd108, %rd104, %rd107, %rd104;
	add.s32 	%r66, %r279, 1024;
	mul.wide.u32 	%rd109, %r66, 8;
	add.s64 	%rd110, %rd2, %rd109;
	ld.global.u64 	%rd111, [%rd110];
	mad.lo.s64 	%rd112, %rd108, %rd111, %rd108;
	add.s32 	%r67, %r279, 1280;
	mul.wide.u32 	%rd113, %r67, 8;
	add.s64 	%rd114, %rd2, %rd113;
	ld.global.u64 	%rd115, [%rd114];
	mad.lo.s64 	%rd116, %rd112, %rd115, %rd112;
	add.s32 	%r68, %r279, 1536;
	mul.wide.u32 	%rd117, %r68, 8;
	add.s64 	%rd118, %rd2, %rd117;
	ld.global.u64 	%rd119, [%rd118];
	mad.lo.s64 	%rd120, %rd116, %rd119, %rd116;
	add.s32 	%r69, %r279, 1792;
	mul.wide.u32 	%rd121, %r69, 8;
	add.s64 	%rd122, %rd2, %rd121;
	ld.global.u64 	%rd123, [%rd122];
	mad.lo.s64 	%rd124, %rd120, %rd123, %rd120;
	add.s32 	%r70, %r279, 2048;
	mul.wide.u32 	%rd125, %r70, 8;
	add.s64 	%rd126, %rd2, %rd125;
	ld.global.u64 	%rd127, [%rd126];
	mad.lo.s64 	%rd128, %rd124, %rd127, %rd124;
	add.s32 	%r71, %r279, 2304;
	mul.wide.u32 	%rd129, %r71, 8;
	add.s64 	%rd130, %rd2, %rd129;
	ld.global.u64 	%rd131, [%rd130];
	mad.lo.s64 	%rd132, %rd128, %rd131, %rd128;
	add.s32 	%r72, %r279, 2560;
	mul.wide.u32 	%rd133, %r72, 8;
	add.s64 	%rd134, %rd2, %rd133;
	ld.global.u64 	%rd135, [%rd134];
	mad.lo.s64 	%rd136, %rd132, %rd135, %rd132;
	add.s32 	%r73, %r279, 2816;
	mul.wide.u32 	%rd137, %r73, 8;
	add.s64 	%rd138, %rd2, %rd137;
	ld.global.u64 	%rd139, [%rd138];
	mad.lo.s64 	%rd140, %rd136, %rd139, %rd136;
	add.s32 	%r74, %r279, 3072;
	mul.wide.u32 	%rd141, %r74, 8;
	add.s64 	%rd142, %rd2, %rd141;
	ld.global.u64 	%rd143, [%rd142];
	mad.lo.s64 	%rd144, %rd140, %rd143, %rd140;
	add.s32 	%r75, %r279, 3328;
	mul.wide.u32 	%rd145, %r75, 8;
	add.s64 	%rd146, %rd2, %rd145;
	ld.global.u64 	%rd147, [%rd146];
	mad.lo.s64 	%rd148, %rd144, %rd147, %rd144;
	add.s32 	%r76, %r279, 3584;
	mul.wide.u32 	%rd149, %r76, 8;
	add.s64 	%rd150, %rd2, %rd149;
	ld.global.u64 	%rd151, [%rd150];
	mad.lo.s64 	%rd152, %rd148, %rd151, %rd148;
	add.s32 	%r77, %r279, 3840;
	mul.wide.u32 	%rd153, %r77, 8;
	add.s64 	%rd154, %rd2, %rd153;
	ld.global.u64 	%rd155, [%rd154];
	mad.lo.s64 	%rd386, %rd152, %rd155, %rd152;
	add.s32 	%r280, %r280, 4096;
	add.s32 	%r279, %r279, 4096;
	add.s32 	%r278, %r278, 16;
	setp.ne.s32 	%p10, %r278, 0;
	@%p10 bra 	$L__BB31_35;
	add.s32 	%r282, %r280, -2048;
$L__BB31_37:
	setp.eq.s32 	%p11, %r27, 0;
	@%p11 bra 	$L__BB31_46;
	and.b32  	%r39, %r26, 7;
	setp.lt.u32 	%p12, %r27, 8;
	@%p12 bra 	$L__BB31_40;
	add.s32 	%r78, %r282, %r277;
	mul.wide.u32 	%rd157, %r78, 8;
	add.s64 	%rd158, %rd2, %rd157;
	ld.global.u64 	%rd159, [%rd158];
	mad.lo.s64 	%rd160, %rd386, %rd159, %rd386;
	add.s32 	%r79, %r78, 256;
	mul.wide.u32 	%rd161, %r79, 8;
	add.s64 	%rd162, %rd2, %rd161;
	ld.global.u64 	%rd163, [%rd162];
	mad.lo.s64 	%rd164, %rd160, %rd163, %rd160;
	add.s32 	%r80, %r78, 512;
	mul.wide.u32 	%rd165, %r80, 8;
	add.s64 	%rd166, %rd2, %rd165;
	ld.global.u64 	%rd167, [%rd166];
	mad.lo.s64 	%rd168, %rd164, %rd167, %rd164;
	add.s32 	%r81, %r78, 768;
	mul.wide.u32 	%rd169, %r81, 8;
	add.s64 	%rd170, %rd2, %rd169;
	ld.global.u64 	%rd171, [%rd170];
	mad.lo.s64 	%rd172, %rd168, %rd171, %rd168;
	add.s32 	%r82, %r78, 1024;
	mul.wide.u32 	%rd173, %r82, 8;
	add.s64 	%rd174, %rd2, %rd173;
	ld.global.u64 	%rd175, [%rd174];
	mad.lo.s64 	%rd176, %rd172, %rd175, %rd172;
	add.s32 	%r83, %r78, 1280;
	mul.wide.u32 	%rd177, %r83, 8;
	add.s64 	%rd178, %rd2, %rd177;
	ld.global.u64 	%rd179, [%rd178];
	mad.lo.s64 	%rd180, %rd176, %rd179, %rd176;
	add.s32 	%r84, %r78, 1536;
	mul.wide.u32 	%rd181, %r84, 8;
	add.s64 	%rd182, %rd2, %rd181;
	ld.global.u64 	%rd183, [%rd182];
	mad.lo.s64 	%rd184, %rd180, %rd183, %rd180;
	add.s32 	%r85, %r78, 1792;
	mul.wide.u32 	%rd185, %r85, 8;
	add.s64 	%rd186, %rd2, %rd185;
	ld.global.u64 	%rd187, [%rd186];
	mad.lo.s64 	%rd386, %rd184, %rd187, %rd184;
	add.s32 	%r282, %r282, 2048;
$L__BB31_40:
	setp.eq.s32 	%p13, %r39, 0;
	@%p13 bra 	$L__BB31_46;
	and.b32  	%r42, %r26, 3;
	setp.lt.u32 	%p14, %r39, 4;
	@%p14 bra 	$L__BB31_43;
	add.s32 	%r86, %r282, %r277;
	mul.wide.u32 	%rd189, %r86, 8;
	add.s64 	%rd190, %rd2, %rd189;
	ld.global.u64 	%rd191, [%rd190];
	mad.lo.s64 	%rd192, %rd386, %rd191, %rd386;
	add.s32 	%r87, %r86, 256;
	mul.wide.u32 	%rd193, %r87, 8;
	add.s64 	%rd194, %rd2, %rd193;
	ld.global.u64 	%rd195, [%rd194];
	mad.lo.s64 	%rd196, %rd192, %rd195, %rd192;
	add.s32 	%r88, %r86, 512;
	mul.wide.u32 	%rd197, %r88, 8;
	add.s64 	%rd198, %rd2, %rd197;
	ld.global.u64 	%rd199, [%rd198];
	mad.lo.s64 	%rd200, %rd196, %rd199, %rd196;
	add.s32 	%r89, %r86, 768;
	mul.wide.u32 	%rd201, %r89, 8;
	add.s64 	%rd202, %rd2, %rd201;
	ld.global.u64 	%rd203, [%rd202];
	mad.lo.s64 	%rd386, %rd200, %rd203, %rd200;
	add.s32 	%r282, %r282, 1024;
$L__BB31_43:
	setp.eq.s32 	%p15, %r42, 0;
	@%p15 bra 	$L__BB31_46;
	add.s32 	%r285, %r282, %r277;
	neg.s32 	%r284, %r42;
$L__BB31_45:
	.pragma "nounroll";
	mul.wide.u32 	%rd204, %r285, 8;
	add.s64 	%rd205, %rd2, %rd204;
	ld.global.u64 	%rd206, [%rd205];
	mad.lo.s64 	%rd386, %rd386, %rd206, %rd386;
	add.s32 	%r285, %r285, 256;
	add.s32 	%r284, %r284, 1;
	setp.ne.s32 	%p16, %r284, 0;
	@%p16 bra 	$L__BB31_45;
$L__BB31_46:
	// begin inline asm
	mov.u32 %r90, %laneid;
	// end inline asm
	mov.b64 	{%r92, %r97}, %rd386;
	mov.b32 	%r98, 1;
	mov.b32 	%r139, 31;
	mov.b32 	%r140, -1;
	// begin inline asm
	shfl.sync.down.b32 %r91, %r92, %r98, %r139, %r140;
	// end inline asm
	// begin inline asm
	shfl.sync.down.b32 %r96, %r97, %r98, %r139, %r140;
	// end inline asm
	mov.b64 	%rd207, {%r91, %r96};
	setp.gt.s32 	%p17, %r90, 30;
	selp.b64 	%rd208, 1, %rd207, %p17;
	mul.lo.s64 	%rd209, %rd208, %rd386;
	mov.b64 	{%r102, %r107}, %rd209;
	mov.b32 	%r108, 2;
	// begin inline asm
	shfl.sync.down.b32 %r101, %r102, %r108, %r139, %r140;
	// end inline asm
	// begin inline asm
	shfl.sync.down.b32 %r106, %r107, %r108, %r139, %r140;
	// end inline asm
	mov.b64 	%rd210, {%r101, %r106};
	setp.gt.s32 	%p18, %r90, 29;
	selp.b64 	%rd211, 1, %rd210, %p18;
	mul.lo.s64 	%rd212, %rd211, %rd209;
	mov.b64 	{%r112, %r117}, %rd212;
	mov.b32 	%r118, 4;
	// begin inline asm
	shfl.sync.down.b32 %r111, %r112, %r118, %r139, %r140;
	// end inline asm
	// begin inline asm
	shfl.sync.down.b32 %r116, %r117, %r118, %r139, %r140;
	// end inline asm
	mov.b64 	%rd213, {%r111, %r116};
	setp.gt.s32 	%p19, %r90, 27;
	selp.b64 	%rd214, 1, %rd213, %p19;
	mul.lo.s64 	%rd215, %rd214, %rd212;
	mov.b64 	{%r122, %r127}, %rd215;
	mov.b32 	%r128, 8;
	// begin inline asm
	shfl.sync.down.b32 %r121, %r122, %r128, %r139, %r140;
	// end inline asm
	// begin inline asm
	shfl.sync.down.b32 %r126, %r127, %r128, %r139, %r140;
	// end inline asm
	mov.b64 	%rd216, {%r121, %r126};
	setp.gt.s32 	%p20, %r90, 23;
	selp.b64 	%rd217, 1, %rd216, %p20;
	mul.lo.s64 	%rd218, %rd217, %rd215;
	mov.b64 	{%r132, %r137}, %rd218;
	mov.b32 	%r138, 16;
	// begin inline asm
	shfl.sync.down.b32 %r131, %r132, %r138, %r139, %r140;
	// end inline asm
	// begin inline asm
	shfl.sync.down.b32 %r136, %r137, %r138, %r139, %r140;
	// end inline asm
	mov.b64 	%rd219, {%r131, %r136};
	setp.gt.s32 	%p21, %r90, 15;
	selp.b64 	%rd220, 1, %rd219, %p21;
	mul.lo.s64 	%rd387, %rd220, %rd218;
	setp.ne.s32 	%p22, %r90, 0;
	@%p22 bra 	$L__BB31_48;
	shr.u32 	%r141, %r21, 2;
	and.b32  	%r142, %r141, 248;
	mov.u32 	%r143, _ZZN3cub18CUB_300001_SM_10006detail6reduce28DeviceReduceSingleTileKernelINS2_10policy_hubImj11mul_functorImEE10Policy1000EN6thrust24THRUST_300001_SM_1000_NS6detail15normal_iteratorINSA_10device_ptrImEEEEPmjS6_mm11inc_functorImEEEvT0_T1_T2_T3_T4_T6_E12temp_storage;
	add.s32 	%r144, %r143, %r142;
	st.shared.u64 	[%r144+8], %rd387;
$L__BB31_48:
	bar.sync 	0;
	setp.ne.s32 	%p23, %r21, 0;
	@%p23 bra 	$L__BB31_50;
	ld.shared.u64 	%rd221, [_ZZN3cub18CUB_300001_SM_10006detail6reduce28DeviceReduceSingleTileKernelINS2_10policy_hubImj11mul_functorImEE10Policy1000EN6thrust24THRUST_300001_SM_1000_NS6detail15normal_iteratorINSA_10device_ptrImEEEEPmjS6_mm11inc_functorImEEEvT0_T1_T2_T3_T4_T6_E12temp_storage+16];
	mul.lo.s64 	%rd222, %rd221, %rd387;
	ld.shared.u64 	%rd223, [_ZZN3cub18CUB_300001_SM_10006detail6reduce28DeviceReduceSingleTileKernelINS2_10policy_hubImj11mul_functorImEE10Policy1000EN6thrust24THRUST_300001_SM_1000_NS6detail15normal_iteratorINSA_10device_ptrImEEEEPmjS6_mm11inc_functorImEEEvT0_T1_T2_T3_T4_T6_E12temp_storage+24];
	mul.lo.s64 	%rd224, %rd222, %rd223;
	ld.shared.u64 	%rd225, [_ZZN3cub18CUB_300001_SM_10006detail6reduce28DeviceReduceSingleTileKernelINS2_10policy_hubImj11mul_functorImEE10Policy1000EN6thrust24THRUST_300001_SM_1000_NS6detail15normal_iteratorINSA_10device_ptrImEEEEPmjS6_mm11inc_functorImEEEvT0_T1_T2_T3_T4_T6_E12temp_storage+32];
	mul.lo.s64 	%rd226, %rd224, %rd225;
	ld.shared.u64 	%rd227, [_ZZN3cub18CUB_300001_SM_10006detail6reduce28DeviceReduceSingleTileKernelINS2_10policy_hubImj11mul_functorImEE10Policy1000EN6thrust24THRUST_300001_SM_1000_NS6detail15normal_iteratorINSA_10device_ptrImEEEEPmjS6_mm11inc_functorImEEEvT0_T1_T2_T3_T4_T6_E12temp_storage+40];
	mul.lo.s64 	%rd228, %rd226, %rd227;
	ld.shared.u64 	%rd229, [_ZZN3cub18CUB_300001_SM_10006detail6reduce28DeviceReduceSingleTileKernelINS2_10policy_hubImj11mul_functorImEE10Policy1000EN6thrust24THRUST_300001_SM_1000_NS6detail15normal_iteratorINSA_10device_ptrImEEEEPmjS6_mm11inc_functorImEEEvT0_T1_T2_T3_T4_T6_E12temp_storage+48];
	mul.lo.s64 	%rd230, %rd228, %rd229;
	ld.shared.u64 	%rd231, [_ZZN3cub18CUB_300001_SM_10006detail6reduce28DeviceReduceSingleTileKernelINS2_10policy_hubImj11mul_functorImEE10Policy1000EN6thrust24THRUST_300001_SM_1000_NS6detail15normal_iteratorINSA_10device_ptrImEEEEPmjS6_mm11inc_functorImEEEvT0_T1_T2_T3_T4_T6_E12temp_storage+56];
	mul.lo.s64 	%rd232, %rd230, %rd231;
	ld.shared.u64 	%rd233, [_ZZN3cub18CUB_300001_SM_10006detail6reduce28DeviceReduceSingleTileKernelINS2_10policy_hubImj11mul_functorImEE10Policy1000EN6thrust24THRUST_300001_SM_1000_NS6detail15normal_iteratorINSA_10device_ptrImEEEEPmjS6_mm11inc_functorImEEEvT0_T1_T2_T3_T4_T6_E12temp_storage+64];
	mul.lo.s64 	%rd387, %rd232, %rd233;
$L__BB31_50:
	mov.u32 	%r267, %tid.x;
	setp.ne.s32 	%p57, %r267, 0;
	@%p57 bra 	$L__BB31_52;
	mul.lo.s64 	%rd363, %rd387, %rd49;
	st.global.u64 	[%rd1], %rd363;
$L__BB31_52:
	ret;

}
	// .globl	_ZN3cub18CUB_300001_SM_10006detail6reduce18DeviceReduceKernelINS2_10policy_hubImj11mul_functorImEE10Policy1000EN6thrust24THRUST_300001_SM_1000_NS6detail15normal_iteratorINSA_10device_ptrImEEEEjS6_m11inc_functorImEEEvT0_PT3_T1_NS0_13GridEvenShareISL_EET2_T4_
.visible .entry _ZN3cub18CUB_300001_SM_10006detail6reduce18DeviceReduceKernelINS2_10policy_hubImj11mul_functorImEE10Policy1000EN6thrust24THRUST_300001_SM_1000_NS6detail15normal_iteratorINSA_10device_ptrImEEEEjS6_m11inc_functorImEEEvT0_PT3_T1_NS0_13GridEvenShareISL_EET2_T4_(
	.param .align 8 .b8 _ZN3cub18CUB_300001_SM_10006detail6reduce18DeviceReduceKernelINS2_10policy_hubImj11mul_functorImEE10Policy1000EN6thrust24THRUST_300001_SM_1000_NS6detail15normal_iteratorINSA_10device_ptrImEEEEjS6_m11inc_functorImEEEvT0_PT3_T1_NS0_13GridEvenShareISL_EET2_T4__param_0[8],
	.param .u64 .ptr .align 1 _ZN3cub18CUB_300001_SM_10006detail6reduce18DeviceReduceKernelINS2_10policy_hubImj11mul_functorImEE10Policy1000EN6thrust24THRUST_300001_SM_1000_NS6detail15normal_iteratorINSA_10device_ptrImEEEEjS6_m11inc_functorImEEEvT0_PT3_T1_NS0_13GridEvenShareISL_EET2_T4__param_1,
	.param .u32 _ZN3cub18CUB_300001_SM_10006detail6reduce18DeviceReduceKernelINS2_10policy_hubImj11mul_functorImEE10Policy1000EN6thrust24THRUST_300001_SM_1000_NS6detail15normal_iteratorINSA_10device_ptrImEEEEjS6_m11inc_functorImEEEvT0_PT3_T1_NS0_13GridEvenShareISL_EET2_T4__param_2,
	.param .align 4 .b8 _ZN3cub18CUB_300001_SM_10006detail6reduce18DeviceReduceKernelINS2_10policy_hubImj11mul_functorImEE10Policy1000EN6thrust24THRUST_300001_SM_1000_NS6detail15normal_iteratorINSA_10device_ptrImEEEEjS6_m11inc_functorImEEEvT0_PT3_T1_NS0_13GridEvenShareISL_EET2_T4__param_3[40],
	.param .align 1 .b8 _ZN3cub18CUB_300001_SM_10006detail6reduce18DeviceReduceKernelINS2_10policy_hubImj11mul_functorImEE10Policy1000EN6thrust24THRUST_300001_SM_1000_NS6detail15normal_iteratorINSA_10device_ptrImEEEEjS6_m11inc_functorImEEEvT0_PT3_T1_NS0_13GridEvenShareISL_EET2_T4__param_4[1],
	.param .align 1 .b8 _ZN3cub18CUB_300001_SM_10006detail6reduce18DeviceReduceKernelINS2_10policy_hubImj11mul_functorImEE10Policy1000EN6thrust24THRUST_300001_SM_1000_NS6detail15normal_iteratorINSA_10device_ptrImEEEEjS6_m11inc_functorImEEEvT0_PT3_T1_NS0_13GridEvenShareISL_EET2_T4__param_5[1]
)
.maxntid 256
{
	.reg .pred 	%p<57>;
	.reg .b16 	%rs<4>;
	.reg .b32 	%r<354>;
	.reg .b64 	%rd<430>;
	// demoted variable
	.shared .align 8 .b8 _ZZN3cub18CUB_300001_SM_10006detail6reduce18DeviceReduceKernelINS2_10policy_hubImj11mul_functorImEE10Policy1000EN6thrust24THRUST_300001_SM_1000_NS6detail15normal_iteratorINSA_10device_ptrImEEEEjS6_m11inc_functorImEEEvT0_PT3_T1_NS0_13GridEvenShareISL_EET2_T4_E12temp_storage[80];
	ld.param.u32 	%r1, [_ZN3cub18CUB_300001_SM_10006detail6reduce18DeviceReduceKernelINS2_10policy_hubImj11mul_functorImEE10Policy1000EN6thrust24THRUST_300001_SM_1000_NS6detail15normal_iteratorINSA_10device_ptrImEEEEjS6_m11inc_functorImEEEvT0_PT3_T1_NS0_13GridEvenShareISL_EET2_T4__param_3+20];
	ld.param.u32 	%r2, [_ZN3cub18CUB_300001_SM_10006detail6reduce18DeviceReduceKernelINS2_10policy_hubImj11mul_functorImEE10Policy1000EN6thrust24THRUST_300001_SM_1000_NS6detail15normal_iteratorINSA_10device_ptrImEEEEjS6_m11inc_functorImEEEvT0_PT3_T1_NS0_13GridEvenShareISL_EET2_T4__param_3+24];
	ld.param.u64 	%rd41, [_ZN3cub18CUB_300001_SM_10006detail6reduce18DeviceReduceKernelINS2_10policy_hubImj11mul_functorImEE10Policy1000EN6thrust24THRUST_300001_SM_1000_NS6detail15normal_iteratorINSA_10device_ptrImEEEEjS6_m11inc_functorImEEEvT0_PT3_T1_NS0_13GridEvenShareISL_EET2_T4__param_0];
	cvta.to.global.u64 	%rd1, %rd41;
	mov.u32 	%r3, %ctaid.x;
	shl.b32 	%r4, %r2, 11;
	shl.b32 	%r345, %r3, 11;
	sub.s32 	%r6, %r1, %r345;
	setp.gt.u32 	%p1, %r6, 2047;
	@%p1 bra 	$L__BB32_26;
	mov.u32 	%r7, %tid.x;
	setp.ge.u32 	%p23, %r7, %r6;
	mov.b64 	%rd418, 0;
	mov.u32 	%r336, %r7;
	@%p23 bra 	$L__BB32_3;
	add.s32 	%r180, %r345, %r7;
	mul.wide.u32 	%rd226, %r180, 8;
	add.s64 	%rd227, %rd1, %rd226;
	ld.global.u64 	%rd228, [%rd227];
	add.s64 	%rd418, %rd228, 1;
	add.s32 	%r336, %r7, 256;
$L__BB32_3:
	setp.ge.u32 	%p24, %r336, %r6;
	@%p24 bra 	$L__BB32_17;
	not.b32 	%r181, %r336;
	add.s32 	%r182, %r1, %r181;
	sub.s32 	%r183, %r182, %r345;
	shr.u32 	%r184, %r183, 8;
	add.s32 	%r10, %r184, 1;
	and.b32  	%r11, %r10, 15;
	setp.lt.u32 	%p25, %r183, 3840;
	@%p25 bra 	$L__BB32_8;
	or.b32  	%r335, %r336, 2048;
	add.s32 	%r334, %r336, %r345;
	and.b32  	%r185, %r10, 33554416;
	neg.s32 	%r333, %r185;
$L__BB32_6:
	.pragma "nounroll";
	mul.wide.u32 	%rd230, %r334, 8;
	add.s64 	%rd231, %rd1, %rd230;
	ld.global.u64 	%rd232, [%rd231];
	mad.lo.s64 	%rd233, %rd418, %rd232, %rd418;
	add.s32 	%r186, %r334, 256;
	mul.wide.u32 	%rd234, %r186, 8;
	add.s64 	%rd235, %rd1, %rd234;
	ld.global.u64 	%rd236, [%rd235];
	mad.lo.s64 	%rd237, %rd233, %rd236, %rd233;
	add.s32 	%r187, %r334, 512;
	mul.wide.u32 	%rd238, %r187, 8;
	add.s64 	%rd239, %rd1, %rd238;
	ld.global.u64 	%rd240, [%rd239];
	mad.lo.s64 	%rd241, %rd237, %rd240, %rd237;
	add.s32 	%r188, %r334, 768;
	mul.wide.u32 	%rd242, %r188, 8;
	add.s64 	%rd243, %rd1, %rd242;
	ld.global.u64 	%rd244, [%rd243];
	mad.lo.s64 	%rd245, %rd241, %rd244, %rd241;
	add.s32 	%r189, %r334, 1024;
	mul.wide.u32 	%rd246, %r189, 8;
	add.s64 	%rd247, %rd1, %rd246;
	ld.global.u64 	%rd248, [%rd247];
	mad.lo.s64 	%rd249, %rd245, %rd248, %rd245;
	add.s32 	%r190, %r334, 1280;
	mul.wide.u32 	%rd250, %r190, 8;
	add.s64 	%rd251, %rd1, %rd250;
	ld.global.u64 	%rd252, [%rd251];
	mad.lo.s64 	%rd253, %rd249, %rd252, %rd249;
	add.s32 	%r191, %r334, 1536;
	mul.wide.u32 	%rd254, %r191, 8;
	add.s64 	%rd255, %rd1, %rd254;
	ld.global.u64 	%rd256, [%rd255];
	mad.lo.s64 	%rd257, %rd253, %rd256, %rd253;
	add.s32 	%r192, %r334, 1792;
	mul.wide.u32 	%rd258, %r192, 8;
	add.s64 	%rd259, %rd1, %rd258;
	ld.global.u64 	%rd260, [%rd259];
	mad.lo.s64 	%rd261, %rd257, %rd260, %rd257;
	add.s32 	%r193, %r334, 2048;
	mul.wide.u32 	%rd262, %r193, 8;
	add.s64 	%rd263, %rd1, %rd262;
	ld.global.u64 	%rd264, [%rd263];
	mad.lo.s64 	%rd265, %rd261, %rd264, %rd261;
	add.s32 	%r194, %r334, 2304;
	mul.wide.u32 	%rd266, %r194, 8;
	add.s64 	%rd267, %rd1, %rd266;
	ld.global.u64 	%rd268, [%rd267];
	mad.lo.s64 	%rd269, %rd265, %rd268, %rd265;
	add.s32 	%r195, %r334, 2560;
	mul.wide.u32 	%rd270, %r195, 8;
	add.s64 	%rd271, %rd1, %rd270;
	ld.global.u64 	%rd272, [%rd271];
	mad.lo.s64 	%rd273, %rd269, %rd272, %rd269;
	add.s32 	%r196, %r334, 2816;
	mul.wide.u32 	%rd274, %r196, 8;
	add.s64 	%rd275, %rd1, %rd274;
	ld.global.u64 	%rd276, [%rd275];
	mad.lo.s64 	%rd277, %rd273, %rd276, %rd273;
	add.s32 	%r197, %r334, 3072;
	mul.wide.u32 	%rd278, %r197, 8;
	add.s64 	%rd279, %rd1, %rd278;
	ld.global.u64 	%rd280, [%rd279];
	mad.lo.s64 	%rd281, %rd277, %rd280, %rd277;
	add.s32 	%r198, %r334, 3328;
	mul.wide.u32 	%rd282, %r198, 8;
	add.s64 	%rd283, %rd1, %rd282;
	ld.global.u64 	%rd284, [%rd283];
	mad.lo.s64 	%rd285, %rd281, %rd284, %rd281;
	add.s32 	%r199, %r334, 3584;
	mul.wide.u32 	%rd286, %r199, 8;
	add.s64 	%rd287, %rd1, %rd286;
	ld.global.u64 	%rd288, [%rd287];
	mad.lo.s64 	%rd289, %rd285, %rd288, %rd285;
	add.s32 	%r200, %r334, 3840;
	mul.wide.u32 	%rd290, %r200, 8;
	add.s64 	%rd291, %rd1, %rd290;
	ld.global.u64 	%rd292, [%rd291];
	mad.lo.s64 	%rd418, %rd289, %rd292, %rd289;
	add.s32 	%r335, %r335, 4096;
	add.s32 	%r334, %r334, 4096;
	add.s32 	%r333, %r333, 16;
	setp.ne.s32 	%p26, %r333, 0;
	@%p26 bra 	$L__BB32_6;
	add.s32 	%r336, %r335, -2048;
$L__BB32_8:
	setp.eq.s32 	%p27, %r11, 0;
	@%p27 bra 	$L__BB32_17;
	and.b32  	%r23, %r10, 7;
	setp.lt.u32 	%p28, %r11, 8;
	@%p28 bra 	$L__BB32_11;
	add.s32 	%r201, %r345, %r336;
	mul.wide.u32 	%rd294, %r201, 8;
	add.s64 	%rd295, %rd1, %rd294;
	ld.global.u64 	%rd296, [%rd295];
	mad.lo.s64 	%rd297, %rd418, %rd296, %rd418;
	add.s32 	%r202, %r201, 256;
	mul.wide.u32 	%rd298, %r202, 8;
	add.s64 	%rd299, %rd1, %rd298;
	ld.global.u64 	%rd300, [%rd299];
	mad.lo.s64 	%rd301, %rd297, %rd300, %rd297;
	add.s32 	%r203, %r201, 512;
	mul.wide.u32 	%rd302, %r203, 8;
	add.s64 	%rd303, %rd1, %rd302;
	ld.global.u64 	%rd304, [%rd303];
	mad.lo.s64 	%rd305, %rd301, %rd304, %rd301;
	add.s32 	%r204, %r201, 768;
	mul.wide.u32 	%rd306, %r204, 8;
	add.s64 	%rd307, %rd1, %rd306;
	ld.global.u64 	%rd308, [%rd307];
	mad.lo.s64 	%rd309, %rd305, %rd308, %rd305;
	add.s32 	%r205, %r201, 1024;
	mul.wide.u32 	%rd310, %r205, 8;
	add.s64 	%rd311, %rd1, %rd310;
	ld.global.u64 	%rd312, [%rd311];
	mad.lo.s64 	%rd313, %rd309, %rd312, %rd309;
	add.s32 	%r206, %r201, 1280;
	mul.wide.u32 	%rd314, %r206, 8;
	add.s64 	%rd315, %rd1, %rd314;
	ld.global.u64 	%rd316, [%rd315];
	mad.lo.s64 	%rd317, %rd313, %rd316, %rd313;
	add.s32 	%r207, %r201, 1536;
	mul.wide.u32 	%rd318, %r207, 8;
	add.s64 	%rd319, %rd1, %rd318;
	ld.global.u64 	%rd320, [%rd319];
	mad.lo.s64 	%rd321, %rd317, %rd320, %rd317;
	add.s32 	%r208, %r201, 1792;
	mul.wide.u32 	%rd322, %r208, 8;
	add.s64 	%rd323, %rd1, %rd322;
	ld.global.u64 	%rd324, [%rd323];
	mad.lo.s64 	%rd418, %rd321, %rd324, %rd321;
	add.s32 	%r336, %r336, 2048;
$L__BB32_11:
	setp.eq.s32 	%p29, %r23, 0;
	@%p29 bra 	$L__BB32_17;
	and.b32  	%r26, %r10, 3;
	setp.lt.u32 	%p30, %r23, 4;
	@%p30 bra 	$L__BB32_14;
	add.s32 	%r209, %r345, %r336;
	mul.wide.u32 	%rd326, %r209, 8;
	add.s64 	%rd327, %rd1, %rd326;
	ld.global.u64 	%rd328, [%rd327];
	mad.lo.s64 	%rd329, %rd418, %rd328, %rd418;
	add.s32 	%r210, %r209, 256;
	mul.wide.u32 	%rd330, %r210, 8;
	add.s64 	%rd331, %rd1, %rd330;
	ld.global.u64 	%rd332, [%rd331];
	mad.lo.s64 	%rd333, %rd329, %rd332, %rd329;
	add.s32 	%r211, %r209, 512;
	mul.wide.u32 	%rd334, %r211, 8;
	add.s64 	%rd335, %rd1, %rd334;
	ld.global.u64 	%rd336, [%rd335];
	mad.lo.s64 	%rd337, %rd333, %rd336, %rd333;
	add.s32 	%r212, %r209, 768;
	mul.wide.u32 	%rd338, %r212, 8;
	add.s64 	%rd339, %rd1, %rd338;
	ld.global.u64 	%rd340, [%rd339];
	mad.lo.s64 	%rd418, %rd337, %rd340, %rd337;
	add.s32 	%r336, %r336, 1024;
$L__BB32_14:
	setp.eq.s32 	%p31, %r26, 0;
	@%p31 bra 	$L__BB32_17;
	add.s32 	%r340, %r336, %r345;
	neg.s32 	%r339, %r26;
$L__BB32_16:
	.pragma "nounroll";
	mul.wide.u32 	%rd341, %r340, 8;
	add.s64 	%rd342, %rd1, %rd341;
	ld.global.u64 	%rd343, [%rd342];
	mad.lo.s64 	%rd418, %rd418, %rd343, %rd418;
	add.s32 	%r340, %r340, 256;
	add.s32 	%r339, %r339, 1;
	setp.ne.s32 	%p32, %r339, 0;
	@%p32 bra 	$L__BB32_16;
$L__BB32_17:
	setp.lt.u32 	%p33, %r6, 256;
	@%p33 bra 	$L__BB32_22;
	// begin inline asm
	mov.u32 %r276, %laneid;
	// end inline asm
	mov.b64 	{%r278, %r283}, %rd418;
	mov.b32 	%r284, 1;
	mov.b32 	%r325, 31;
	mov.b32 	%r326, -1;
	// begin inline asm
	shfl.sync.down.b32 %r277, %r278, %r284, %r325, %r326;
	// end inline asm
	// begin inline asm
	shfl.sync.down.b32 %r282, %r283, %r284, %r325, %r326;
	// end inline asm
	mov.b64 	%rd378, {%r277, %r282};
	setp.gt.s32 	%p49, %r276, 30;
	selp.b64 	%rd379, 1, %rd378, %p49;
	mul.lo.s64 	%rd380, %rd379, %rd418;
	mov.b64 	{%r288, %r293}, %rd380;
	mov.b32 	%r294, 2;
	// begin inline asm
	shfl.sync.down.b32 %r287, %r288, %r294, %r325, %r326;
	// end inline asm
	// begin inline asm
	shfl.sync.down.b32 %r292, %r293, %r294, %r325, %r326;
	// end inline asm
	mov.b64 	%rd381, {%r287, %r292};
	setp.gt.s32 	%p50, %r276, 29;
	selp.b64 	%rd382, 1, %rd381, %p50;
	mul.lo.s64 	%rd383, %rd382, %rd380;
	mov.b64 	{%r298, %r303}, %rd383;
	mov.b32 	%r304, 4;
	// begin inline asm
	shfl.sync.down.b32 %r297, %r298, %r304, %r325, %r326;
	// end inline asm
	// begin inline asm
	shfl.sync.down.b32 %r302, %r303, %r304, %r325, %r326;
	// end inline asm
	mov.b64 	%rd384, {%r297, %r302};
	setp.gt.s32 	%p51, %r276, 27;
	selp.b64 	%rd385, 1, %rd384, %p51;
	mul.lo.s64 	%rd386, %rd385, %rd383;
	mov.b64 	{%r308, %r313}, %rd386;
	mov.b32 	%r314, 8;
	// begin inline asm
	shfl.sync.down.b32 %r307, %r308, %r314, %r325, %r326;
	// end inline asm
	// begin inline asm
	shfl.sync.down.b32 %r312, %r313, %r314, %r325, %r326;
	// end inline asm
	mov.b64 	%rd387, {%r307, %r312};
	setp.gt.s32 	%p52, %r276, 23;
	selp.b64 	%rd388, 1, %rd387, %p52;
	mul.lo.s64 	%rd389, %rd388, %rd386;
	mov.b64 	{%r318, %r323}, %rd389;
	mov.b32 	%r324, 16;
	// begin inline asm
	shfl.sync.down.b32 %r317, %r318, %r324, %r325, %r326;
	// end inline asm
	// begin inline asm
	shfl.sync.down.b32 %r322, %r323, %r324, %r325, %r326;
	// end inline asm
	mov.b64 	%rd390, {%r317, %r322};
	setp.gt.s32 	%p53, %r276, 15;
	selp.b64 	%rd391, 1, %rd390, %p53;
	mul.lo.s64 	%rd429, %rd391, %rd389;
	setp.ne.s32 	%p54, %r276, 0;
	@%p54 bra 	$L__BB32_20;
	shr.u32 	%r327, %r7, 2;
	and.b32  	%r328, %r327, 248;
	mov.u32 	%r329, _ZZN3cub18CUB_300001_SM_10006detail6reduce18DeviceReduceKernelINS2_10policy_hubImj11mul_functorImEE10Policy1000EN6thrust24THRUST_300001_SM_1000_NS6detail15normal_iteratorINSA_10device_ptrImEEEEjS6_m11inc_functorImEEEvT0_PT3_T1_NS0_13GridEvenShareISL_EET2_T4_E12temp_storage;
	add.s32 	%r330, %r329, %r328;
	st.shared.u64 	[%r330+8], %rd429;
$L__BB32_20:
	bar.sync 	0;
	setp.ne.s32 	%p55, %r7, 0;
	@%p55 bra 	$L__BB32_48;
	ld.shared.u64 	%rd392, [_ZZN3cub18CUB_300001_SM_10006detail6reduce18DeviceReduceKernelINS2_10policy_hubImj11mul_functorImEE10Policy1000EN6thrust24THRUST_300001_SM_1000_NS6detail15normal_iteratorINSA_10device_ptrImEEEEjS6_m11inc_functorImEEEvT0_PT3_T1_NS0_13GridEvenShareISL_EET2_T4_E12temp_storage+16];
	mul.lo.s64 	%rd393, %rd392, %rd429;
	ld.shared.u64 	%rd394, [_ZZN3cub18CUB_300001_SM_10006detail6reduce18DeviceReduceKernelINS2_10policy_hubImj11mul_functorImEE10Policy1000EN6thrust24THRUST_300001_SM_1000_NS6detail15normal_iteratorINSA_10device_ptrImEEEEjS6_m11inc_functorImEEEvT0_PT3_T1_NS0_13GridEvenShareISL_EET2_T4_E12temp_storage+24];
	mul.lo.s64 	%rd395, %rd393, %rd394;
	ld.shared.u64 	%rd396, [_ZZN3cub18CUB_300001_SM_10006detail6reduce18DeviceReduceKernelINS2_10policy_hubImj11mul_functorImEE10Policy1000EN6thrust24THRUST_300001_SM_1000_NS6detail15normal_iteratorINSA_10device_ptrImEEEEjS6_m11inc_functorImEEEvT0_PT3_T1_NS0_13GridEvenShareISL_EET2_T4_E12temp_storage+32];
	mul.lo.s64 	%rd397, %rd395, %rd396;
	ld.shared.u64 	%rd398, [_ZZN3cub18CUB_300001_SM_10006detail6reduce18DeviceReduceKernelINS2_10policy_hubImj11mul_functorImEE10Policy1000EN6thrust24THRUST_300001_SM_1000_NS6detail15normal_iteratorINSA_10device_ptrImEEEEjS6_m11inc_functorImEEEvT0_PT3_T1_NS0_13GridEvenShareISL_EET2_T4_E12temp_storage+40];
	mul.lo.s64 	%rd399, %rd397, %rd398;
	ld.shared.u64 	%rd400, [_ZZN3cub18CUB_300001_SM_10006detail6reduce18DeviceReduceKernelINS2_10policy_hubImj11mul_functorImEE10Policy1000EN6thrust24THRUST_300001_SM_1000_NS6detail15normal_iteratorINSA_10device_ptrImEEEEjS6_m11inc_functorImEEEvT0_PT3_T1_NS0_13GridEvenShareISL_EET2_T4_E12temp_storage+48];
	mul.lo.s64 	%rd401, %rd399, %rd400;
	ld.shared.u64 	%rd402, [_ZZN3cub18CUB_300001_SM_10006detail6reduce18DeviceReduceKernelINS2_10policy_hubImj11mul_functorImEE10Policy1000EN6thrust24THRUST_300001_SM_1000_NS6detail15normal_iteratorINSA_10device_ptrImEEEEjS6_m11inc_functorImEEEvT0_PT3_T1_NS0_13GridEvenShareISL_EET2_T4_E12temp_storage+56];
	mul.lo.s64 	%rd403, %rd401, %rd402;
	ld.shared.u64 	%rd404, [_ZZN3cub18CUB_300001_SM_10006detail6reduce18DeviceReduceKernelINS2_10policy_hubImj11mul_functorImEE10Policy1000EN6thrust24THRUST_300001_SM_1000_NS6detail15normal_iteratorINSA_10device_ptrImEEEEjS6_m11inc_functorImEEEvT0_PT3_T1_NS0_13GridEvenShareISL_EET2_T4_E12temp_storage+64];
	mul.lo.s64 	%rd429, %rd403, %rd404;
	bra.uni 	$L__BB32_48;
$L__BB32_22:
	// begin inline asm
	mov.u32 %r213, %laneid;
	// end inline asm
	and.b32  	%r264, %r7, 992;
	add.s32 	%r265, %r264, 32;
	setp.gt.u32 	%p34, %r265, %r6;
	not.b32 	%r266, %r264;
	add.s32 	%r267, %r6, %r266;
	selp.b32 	%r262, %r267, 31, %p34;
	mov.b64 	{%r215, %r220}, %rd418;
	mov.b32 	%r221, 1;
	mov.b32 	%r263, -1;
	// begin inline asm
	shfl.sync.down.b32 %r214, %r215, %r221, %r262, %r263;
	// end inline asm
	// begin inline asm
	shfl.sync.down.b32 %r219, %r220, %r221, %r262, %r263;
	// end inline asm
	mov.b64 	%rd344, {%r214, %r219};
	setp.lt.s32 	%p35, %r213, %r262;
	selp.b64 	%rd345, %rd344, 1, %p35;
	mul.lo.s64 	%rd346, %rd345, %rd418;
	mov.b64 	{%r225, %r230}, %rd346;
	mov.b32 	%r231, 2;
	// begin inline asm
	shfl.sync.down.b32 %r224, %r225, %r231, %r262, %r263;
	// end inline asm
	// begin inline asm
	shfl.sync.down.b32 %r229, %r230, %r231, %r262, %r263;
	// end inline asm
	mov.b64 	%rd347, {%r224, %r229};
	add.s32 	%r268, %r213, 2;
	setp.gt.s32 	%p36, %r268, %r262;
	selp.b64 	%rd348, 1, %rd347, %p36;
	mul.lo.s64 	%rd349, %rd348, %rd346;
	mov.b64 	{%r235, %r240}, %rd349;
	mov.b32 	%r241, 4;
	// begin inline asm
	shfl.sync.down.b32 %r234, %r235, %r241, %r262, %r263;
	// end inline asm
	// begin inline asm
	shfl.sync.down.b32 %r239, %r240, %r241, %r262, %r263;
	// end inline asm
	mov.b64 	%rd350, {%r234, %r239};
	add.s32 	%r269, %r213, 4;
	setp.gt.s32 	%p37, %r269, %r262;
	selp.b64 	%rd351, 1, %rd350, %p37;
	mul.lo.s64 	%rd352, %rd351, %rd349;
	mov.b64 	{%r245, %r250}, %rd352;
	mov.b32 	%r251, 8;
	// begin inline asm
	shfl.sync.down.b32 %r244, %r245, %r251, %r262, %r263;
	// end inline asm
	// begin inline asm
	shfl.sync.down.b32 %r249, %r250, %r251, %r262, %r263;
	// end inline asm
	mov.b64 	%rd353, {%r244, %r249};
	add.s32 	%r270, %r213, 8;
	setp.gt.s32 	%p38, %r270, %r262;
	selp.b64 	%rd354, 1, %rd353, %p38;
	mul.lo.s64 	%rd355, %rd354, %rd352;
	mov.b64 	{%r255, %r260}, %rd355;
	mov.b32 	%r261, 16;
	// begin inline asm
	shfl.sync.down.b32 %r254, %r255, %r261, %r262, %r263;
	// end inline asm
	// begin inline asm
	shfl.sync.down.b32 %r259, %r260, %r261, %r262, %r263;
	// end inline asm
	mov.b64 	%rd356, {%r254, %r259};
	add.s32 	%r271, %r213, 16;
	setp.gt.s32 	%p39, %r271, %r262;
	selp.b64 	%rd357, 1, %rd356, %p39;
	mul.lo.s64 	%rd429, %rd357, %rd355;
	setp.ne.s32 	%p40, %r213, 0;
	@%p40 bra 	$L__BB32_24;
	shr.u32 	%r272, %r7, 2;
	and.b32  	%r273, %r272, 248;
	mov.u32 	%r274, _ZZN3cub18CUB_300001_SM_10006detail6reduce18DeviceReduceKernelINS2_10policy_hubImj11mul_functorImEE10Policy1000EN6thrust24THRUST_300001_SM_1000_NS6detail15normal_iteratorINSA_10device_ptrImEEEEjS6_m11inc_functorImEEEvT0_PT3_T1_NS0_13GridEvenShareISL_EET2_T4_E12temp_storage;
	add.s32 	%r275, %r274, %r273;
	st.shared.u64 	[%r275+8], %rd429;
$L__BB32_24:
	bar.sync 	0;
	setp.ne.s32 	%p41, %r7, 0;
	@%p41 bra 	$L__BB32_48;
	setp.gt.u32 	%p42, %r6, 32;
	ld.shared.u64 	%rd358, [_ZZN3cub18CUB_300001_SM_10006detail6reduce18DeviceReduceKernelINS2_10policy_hubImj11mul_functorImEE10Policy1000EN6thrust24THRUST_300001_SM_1000_NS6detail15normal_iteratorINSA_10device_ptrImEEEEjS6_m11inc_functorImEEEvT0_PT3_T1_NS0_13GridEvenShareISL_EET2_T4_E12temp_storage+16];
	selp.b64 	%rd359, %rd358, 1, %p42;
	mul.lo.s64 	%rd360, %rd359, %rd429;
	setp.gt.u32 	%p43, %r6, 64;
	ld.shared.u64 	%rd361, [_ZZN3cub18CUB_300001_SM_10006detail6reduce18DeviceReduceKernelINS2_10policy_hubImj11mul_functorImEE10Policy1000EN6thrust24THRUST_300001_SM_1000_NS6detail15normal_iteratorINSA_10device_ptrImEEEEjS6_m11inc_functorImEEEvT0_PT3_T1_NS0_13GridEvenShareISL_EET2_T4_E12temp_storage+24];
	selp.b64 	%rd362, %rd361, 1, %p43;
	mul.lo.s64 	%rd363, %rd360, %rd362;
	setp.gt.u32 	%p44, %r6, 96;
	ld.shared.u64 	%rd364, [_ZZN3cub18CUB_300001_SM_10006detail6reduce18DeviceReduceKernelINS2_10policy_hubImj11mul_functorImEE10Policy1000EN6thrust24THRUST_300001_SM_1000_NS6detail15normal_iteratorINSA_10device_ptrImEEEEjS6_m11inc_functorImEEEvT0_PT3_T1_NS0_13GridEvenShareISL_EET2_T4_E12temp_storage+32];
	selp.b64 	%rd365, %rd364, 1, %p44;
	mul.lo.s64 	%rd366, %rd363, %rd365;
	setp.gt.u32 	%p45, %r6, 128;
	ld.shared.u64 	%rd367, [_ZZN3cub18CUB_300001_SM_10006detail6reduce18DeviceReduceKernelINS2_10policy_hubImj11mul_functorImEE10Policy1000EN6thrust24THRUST_300001_SM_1000_NS6detail15normal_iteratorINSA_10device_ptrImEEEEjS6_m11inc_functorImEEEvT0_PT3_T1_NS0_13GridEvenShareISL_EET2_T4_E12temp_storage+40];
	selp.b64 	%rd368, %rd367, 1, %p45;
	mul.lo.s64 	%rd369, %rd366, %rd368;
	setp.gt.u32 	%p46, %r6, 160;
	ld.shared.u64 	%rd370, [_ZZN3cub18CUB_300001_SM_10006detail6reduce18DeviceReduceKernelINS2_10policy_hubImj11mul_functorImEE10Policy1000EN6thrust24THRUST_300001_SM_1000_NS6detail15normal_iteratorINSA_10device_ptrImEEEEjS6_m11inc_functorImEEEvT0_PT3_T1_NS0_13GridEvenShareISL_EET2_T4_E12temp_storage+48];
	selp.b64 	%rd371, %rd370, 1, %p46;
	mul.lo.s64 	%rd372, %rd369, %rd371;
	setp.gt.u32 	%p47, %r6, 192;
	ld.shared.u64 	%rd373, [_ZZN3cub18CUB_300001_SM_10006detail6reduce18DeviceReduceKernelINS2_10policy_hubImj11mul_functorImEE10Policy1000EN6thrust24THRUST_300001_SM_1000_NS6detail15normal_iteratorINSA_10device_ptrImEEEEjS6_m11inc_functorImEEEvT0_PT3_T1_NS0_13GridEvenShareISL_EET2_T4_E12temp_storage+56];
	selp.b64 	%rd374, %rd373, 1, %p47;
	mul.lo.s64 	%rd375, %rd372, %rd374;
	setp.gt.u32 	%p48, %r6, 224;
	ld.shared.u64 	%rd376, [_ZZN3cub18CUB_300001_SM_10006detail6reduce18DeviceReduceKernelINS2_10policy_hubImj11mul_functorImEE10Policy1000EN6thrust24THRUST_300001_SM_1000_NS6detail15normal_iteratorINSA_10device_ptrImEEEEjS6_m11inc_functorImEEEvT0_PT3_T1_NS0_13GridEvenShareISL_EET2_T4_E12temp_storage+64];
	selp.b64 	%rd377, %rd376, 1, %p48;
	mul.lo.s64 	%rd429, %rd375, %rd377;
	bra.uni 	$L__BB32_48;
$L__BB32_26:
	mov.u32 	%r35, %tid.x;
	add.s32 	%r72, %r35, %r345;
	mul.wide.u32 	%rd42, %r72, 8;
	add.s64 	%rd43, %rd1, %rd42;
	ld.global.u64 	%rd44, [%rd43];
	ld.global.u64 	%rd45, [%rd43+2048];
	mad.lo.s64 	%rd46, %rd44, %rd45, %rd44;
	add.s64 	%rd47, %rd45, %rd46;
	ld.global.u64 	%rd48, [%rd43+4096];
	ld.global.u64 	%rd49, [%rd43+6144];
	ld.global.u64 	%rd50, [%rd43+8192];
	ld.global.u64 	%rd51, [%rd43+10240];
	ld.global.u64 	%rd52, [%rd43+12288];
	ld.global.u64 	%rd53, [%rd43+14336];
	mad.lo.s64 	%rd54, %rd48, %rd47, %rd48;
	add.s64 	%rd55, %rd47, %rd54;
	mad.lo.s64 	%rd56, %rd49, %rd55, %rd49;
	add.s64 	%rd57, %rd55, %rd56;
	mad.lo.s64 	%rd58, %rd50, %rd57, %rd50;
	add.s64 	%rd59, %rd57, %rd58;
	mad.lo.s64 	%rd60, %rd51, %rd59, %rd51;
	add.s64 	%rd61, %rd59, %rd60;
	mad.lo.s64 	%rd62, %rd52, %rd61, %rd52;
	add.s64 	%rd63, %rd61, %rd62;
	mad.lo.s64 	%rd64, %rd53, %rd63, %rd53;
	add.s64 	%rd65, %rd63, %rd64;
	add.s64 	%rd428, %rd65, 1;
	setp.lt.u32 	%p2, %r6, %r4;
	@%p2 bra 	$L__BB32_44;
	add.s32 	%r36, %r4, %r345;
	not.b32 	%r74, %r35;
	add.s32 	%r75, %r74, %r1;
	sub.s32 	%r76, %r75, %r4;
	sub.s32 	%r342, %r76, %r345;
	add.s32 	%r77, %r36, %r35;
	add.s32 	%r341, %r77, 2048;
	mov.b32 	%r344, 0;
	mov.u32 	%r343, %r36;
$L__BB32_28:
	shl.b32 	%r78, %r2, 11;
	add.s32 	%r345, %r345, %r78;
	add.s32 	%r79, %r1, -2048;
	setp.gt.u32 	%p3, %r345, %r79;
	@%p3 bra 	$L__BB32_30;
	add.s32 	%r80, %r35, %r345;
	mul.wide.u32 	%rd66, %r80, 8;
	add.s64 	%rd67, %rd1, %rd66;
	ld.global.u64 	%rd68, [%rd67];
	ld.global.u64 	%rd69, [%rd67+2048];
	ld.global.u64 	%rd70, [%rd67+4096];
	ld.global.u64 	%rd71, [%rd67+6144];
	ld.global.u64 	%rd72, [%rd67+8192];
	ld.global.u64 	%rd73, [%rd67+10240];
	ld.global.u64 	%rd74, [%rd67+12288];
	ld.global.u64 	%rd75, [%rd67+14336];
	mad.lo.s64 	%rd76, %rd428, %rd68, %rd428;
	mad.lo.s64 	%rd77, %rd76, %rd69, %rd76;
	mad.lo.s64 	%rd78, %rd77, %rd70, %rd77;
	mad.lo.s64 	%rd79, %rd78, %rd71, %rd78;
	mad.lo.s64 	%rd80, %rd79, %rd72, %rd79;
	mad.lo.s64 	%rd81, %rd80, %rd73, %rd80;
	mad.lo.s64 	%rd82, %rd81, %rd74, %rd81;
	mad.lo.s64 	%rd428, %rd82, %rd75, %rd82;
	sub.s32 	%r81, %r1, %r345;
	shl.b32 	%r82, %r2, 11;
	setp.lt.u32 	%p4, %r81, %r82;
	add.s32 	%r344, %r344, 1;
	add.s32 	%r343, %r343, %r82;
	sub.s32 	%r342, %r342, %r82;
	add.s32 	%r341, %r341, %r82;
	@%p4 bra 	$L__BB32_44;
	bra.uni 	$L__BB32_28;
$L__BB32_30:
	setp.le.u32 	%p5, %r1, %r345;
	sub.s32 	%r83, %r1, %r345;
	setp.ge.s32 	%p6, %r35, %r83;
	or.pred  	%p7, %p5, %p6;
	@%p7 bra 	$L__BB32_44;
	not.b32 	%r85, %r35;
	add.s32 	%r86, %r1, %r85;
	sub.s32 	%r87, %r86, %r36;
	mul.lo.s32 	%r88, %r2, %r344;
	shl.b32 	%r89, %r88, 11;
	sub.s32 	%r90, %r87, %r89;
	shr.u32 	%r91, %r90, 8;
	add.s32 	%r49, %r91, 1;
	and.b32  	%r50, %r49, 15;
	setp.lt.u32 	%p8, %r90, 3840;
	mov.u32 	%r350, %r35;
	@%p8 bra 	$L__BB32_35;
	or.b32  	%r348, %r35, 2048;
	shr.u32 	%r92, %r342, 8;
	add.s32 	%r93, %r92, 1;
	and.b32  	%r94, %r93, 33554416;
	neg.s32 	%r346, %r94;
$L__BB32_33:
	.pragma "nounroll";
	add.s32 	%r95, %r341, -2048;
	mul.wide.u32 	%rd84, %r95, 8;
	add.s64 	%rd85, %rd1, %rd84;
	ld.global.u64 	%rd86, [%rd85];
	mad.lo.s64 	%rd87, %rd428, %rd86, %rd428;
	add.s32 	%r96, %r341, -1792;
	mul.wide.u32 	%rd88, %r96, 8;
	add.s64 	%rd89, %rd1, %rd88;
	ld.global.u64 	%rd90, [%rd89];
	mad.lo.s64 	%rd91, %rd87, %rd90, %rd87;
	add.s32 	%r97, %r341, -1536;
	mul.wide.u32 	%rd92, %r97, 8;
	add.s64 	%rd93, %rd1, %rd92;
	ld.global.u64 	%rd94, [%rd93];
	mad.lo.s64 	%rd95, %rd91, %rd94, %rd91;
	add.s32 	%r98, %r341, -1280;
	mul.wide.u32 	%rd96, %r98, 8;
	add.s64 	%rd97, %rd1, %rd96;
	ld.global.u64 	%rd98, [%rd97];
	mad.lo.s64 	%rd99, %rd95, %rd98, %rd95;
	add.s32 	%r99, %r341, -1024;
	mul.wide.u32 	%rd100, %r99, 8;
	add.s64 	%rd101, %rd1, %rd100;
	ld.global.u64 	%rd102, [%rd101];
	mad.lo.s64 	%rd103, %rd99, %rd102, %rd99;
	add.s32 	%r100, %r341, -768;
	mul.wide.u32 	%rd104, %r100, 8;
	add.s64 	%rd105, %rd1, %rd104;
	ld.global.u64 	%rd106, [%rd105];
	mad.lo.s64 	%rd107, %rd103, %rd106, %rd103;
	add.s32 	%r101, %r341, -512;
	mul.wide.u32 	%rd108, %r101, 8;
	add.s64 	%rd109, %rd1, %rd108;
	ld.global.u64 	%rd110, [%rd109];
	mad.lo.s64 	%rd111, %rd107, %rd110, %rd107;
	add.s32 	%r102, %r341, 1792;
	add.s32 	%r103, %r341, -256;
	mul.wide.u32 	%rd112, %r103, 8;
	add.s64 	%rd113, %rd1, %rd112;
	ld.global.u64 	%rd114, [%rd113];
	mad.lo.s64 	%rd115, %rd111, %rd114, %rd111;
	mul.wide.u32 	%rd116, %r341, 8;
	add.s64 	%rd117, %rd1, %rd116;
	ld.global.u64 	%rd118, [%rd117];
	mad.lo.s64 	%rd119, %rd115, %rd118, %rd115;
	add.s32 	%r104, %r341, 256;
	mul.wide.u32 	%rd120, %r104, 8;
	add.s64 	%rd121, %rd1, %rd120;
	ld.global.u64 	%rd122, [%rd121];
	mad.lo.s64 	%rd123, %rd119, %rd122, %rd119;
	add.s32 	%r105, %r341, 512;
	mul.wide.u32 	%rd124, %r105, 8;
	add.s64 	%rd125, %rd1, %rd124;
	ld.global.u64 	%rd126, [%rd125];
	mad.lo.s64 	%rd127, %rd123, %rd126, %rd123;
	add.s32 	%r106, %r341, 768;
	mul.wide.u32 	%rd128, %r106, 8;
	add.s64 	%rd129, %rd1, %rd128;
	ld.global.u64 	%rd130, [%rd129];
	mad.lo.s64 	%rd131, %rd127, %rd130, %rd127;
	add.s32 	%r107, %r341, 1024;
	mul.wide.u32 	%rd132, %r107, 8;
	add.s64 	%rd133, %rd1, %rd132;
	ld.global.u64 	%rd134, [%rd133];
	mad.lo.s64 	%rd135, %rd131, %rd134, %rd131;
	add.s32 	%r108, %r341, 1280;
	mul.wide.u32 	%rd136, %r108, 8;
	add.s64 	%rd137, %rd1, %rd136;
	ld.global.u64 	%rd138, [%rd137];
	mad.lo.s64 	%rd139, %rd135, %rd138, %rd135;
	add.s32 	%r109, %r341, 1536;
	mul.wide.u32 	%rd140, %r109, 8;
	add.s64 	%rd141, %rd1, %rd140;
	ld.global.u64 	%rd142, [%rd141];
	mad.lo.s64 	%rd143, %rd139, %rd142, %rd139;
	mul.wide.u32 	%rd144, %r102, 8;
	add.s64 	%rd145, %rd1, %rd144;
	ld.global.u64 	%rd146, [%rd145];
	mad.lo.s64 	%rd428, %rd143, %rd146, %rd143;
	add.s32 	%r348, %r348, 4096;
	add.s32 	%r341, %r341, 4096;
	add.s32 	%r346, %r346, 16;
	setp.ne.s32 	%p9, %r346, 0;
	@%p9 bra 	$L__BB32_33;
	add.s32 	%r350, %r348, -2048;
$L__BB32_35:
	setp.eq.s32 	%p10, %r50, 0;
	@%p10 bra 	$L__BB32_44;
	and.b32  	%r61, %r49, 7;
	setp.lt.u32 	%p11, %r50, 8;
	@%p11 bra 	$L__BB32_38;
	add.s32 	%r110, %r350, %r345;
	mul.wide.u32 	%rd148, %r110, 8;
	add.s64 	%rd149, %rd1, %rd148;
	ld.global.u64 	%rd150, [%rd149];
	mad.lo.s64 	%rd151, %rd428, %rd150, %rd428;
	add.s32 	%r111, %r110, 256;
	mul.wide.u32 	%rd152, %r111, 8;
	add.s64 	%rd153, %rd1, %rd152;
	ld.global.u64 	%rd154, [%rd153];
	mad.lo.s64 	%rd155, %rd151, %rd154, %rd151;
	add.s32 	%r112, %r110, 512;
	mul.wide.u32 	%rd156, %r112, 8;
	add.s64 	%rd157, %rd1, %rd156;
	ld.global.u64 	%rd158, [%rd157];
	mad.lo.s64 	%rd159, %rd155, %rd158, %rd155;
	add.s32 	%r113, %r110, 768;
	mul.wide.u32 	%rd160, %r113, 8;
	add.s64 	%rd161, %rd1, %rd160;
	ld.global.u64 	%rd162, [%rd161];
	mad.lo.s64 	%rd163, %rd159, %rd162, %rd159;
	add.s32 	%r114, %r110, 1024;
	mul.wide.u32 	%rd164, %r114, 8;
	add.s64 	%rd165, %rd1, %rd164;
	ld.global.u64 	%rd166, [%rd165];
	mad.lo.s64 	%rd167, %rd163, %rd166, %rd163;
	add.s32 	%r115, %r110, 1280;
	mul.wide.u32 	%rd168, %r115, 8;
	add.s64 	%rd169, %rd1, %rd168;
	ld.global.u64 	%rd170, [%rd169];
	mad.lo.s64 	%rd171, %rd167, %rd170, %rd167;
	add.s32 	%r116, %r110, 1536;
	mul.wide.u32 	%rd172, %r116, 8;
	add.s64 	%rd173, %rd1, %rd172;
	ld.global.u64 	%rd174, [%rd173];
	mad.lo.s64 	%rd175, %rd171, %rd174, %rd171;
	add.s32 	%r117, %r110, 1792;
	mul.wide.u32 	%rd176, %r117, 8;
	add.s64 	%rd177, %rd1, %rd176;
	ld.global.u64 	%rd178, [%rd177];
	mad.lo.s64 	%rd428, %rd175, %rd178, %rd175;
	add.s32 	%r350, %r350, 2048;
$L__BB32_38:
	setp.eq.s32 	%p12, %r61, 0;
	@%p12 bra 	$L__BB32_44;
	setp.lt.u32 	%p13, %r61, 4;
	@%p13 bra 	$L__BB32_41;
	add.s32 	%r118, %r350, %r345;
	mul.wide.u32 	%rd180, %r118, 8;
	add.s64 	%rd181, %rd1, %rd180;
	ld.global.u64 	%rd182, [%rd181];
	mad.lo.s64 	%rd183, %rd428, %rd182, %rd428;
	add.s32 	%r119, %r118, 256;
	mul.wide.u32 	%rd184, %r119, 8;
	add.s64 	%rd185, %rd1, %rd184;
	ld.global.u64 	%rd186, [%rd185];
	mad.lo.s64 	%rd187, %rd183, %rd186, %rd183;
	add.s32 	%r120, %r118, 512;
	mul.wide.u32 	%rd188, %r120, 8;
	add.s64 	%rd189, %rd1, %rd188;
	ld.global.u64 	%rd190, [%rd189];
	mad.lo.s64 	%rd191, %rd187, %rd190, %rd187;
	add.s32 	%r121, %r118, 768;
	mul.wide.u32 	%rd192, %r121, 8;
	add.s64 	%rd193, %rd1, %rd192;
	ld.global.u64 	%rd194, [%rd193];
	mad.lo.s64 	%rd428, %rd191, %rd194, %rd191;
	add.s32 	%r350, %r350, 1024;
$L__BB32_41:
	and.b32  	%r122, %r49, 3;
	setp.eq.s32 	%p14, %r122, 0;
	@%p14 bra 	$L__BB32_44;
	add.s32 	%r353, %r350, %r343;
	cvt.u16.u32 	%rs1, %r342;
	shr.u16 	%rs2, %rs1, 8;
	add.s16 	%rs3, %rs2, 1;
	cvt.u32.u16 	%r123, %rs3;
	and.b32  	%r124, %r123, 3;
	neg.s32 	%r352, %r124;
$L__BB32_43:
	.pragma "nounroll";
	mul.wide.u32 	%rd195, %r353, 8;
	add.s64 	%rd196, %rd1, %rd195;
	ld.global.u64 	%rd197, [%rd196];
	mad.lo.s64 	%rd428, %rd428, %rd197, %rd428;
	add.s32 	%r353, %r353, 256;
	add.s32 	%r352, %r352, 1;
	setp.ne.s32 	%p15, %r352, 0;
	@%p15 bra 	$L__BB32_43;
$L__BB32_44:
	// begin inline asm
	mov.u32 %r125, %laneid;
	// end inline asm
	mov.b64 	{%r127, %r132}, %rd428;
	mov.b32 	%r133, 1;
	mov.b32 	%r174, 31;
	mov.b32 	%r175, -1;
	// begin inline asm
	shfl.sync.down.b32 %r126, %r127, %r133, %r174, %r175;
	// end inline asm
	// begin inline asm
	shfl.sync.down.b32 %r131, %r132, %r133, %r174, %r175;
	// end inline asm
	mov.b64 	%rd198, {%r126, %r131};
	setp.gt.s32 	%p16, %r125, 30;
	selp.b64 	%rd199, 1, %rd198, %p16;
	mul.lo.s64 	%rd200, %rd199, %rd428;
	mov.b64 	{%r137, %r142}, %rd200;
	mov.b32 	%r143, 2;
	// begin inline asm
	shfl.sync.down.b32 %r136, %r137, %r143, %r174, %r175;
	// end inline asm
	// begin inline asm
	shfl.sync.down.b32 %r141, %r142, %r143, %r174, %r175;
	// end inline asm
	mov.b64 	%rd201, {%r136, %r141};
	setp.gt.s32 	%p17, %r125, 29;
	selp.b64 	%rd202, 1, %rd201, %p17;
	mul.lo.s64 	%rd203, %rd202, %rd200;
	mov.b64 	{%r147, %r152}, %rd203;
	mov.b32 	%r153, 4;
	// begin inline asm
	shfl.sync.down.b32 %r146, %r147, %r153, %r174, %r175;
	// end inline asm
	// begin inline asm
	shfl.sync.down.b32 %r151, %r152, %r153, %r174, %r175;
	// end inline asm
	mov.b64 	%rd204, {%r146, %r151};
	setp.gt.s32 	%p18, %r125, 27;
	selp.b64 	%rd205, 1, %rd204, %p18;
	mul.lo.s64 	%rd206, %rd205, %rd203;
	mov.b64 	{%r157, %r162}, %rd206;
	mov.b32 	%r163, 8;
	// begin inline asm
	shfl.sync.down.b32 %r156, %r157, %r163, %r174, %r175;
	// end inline asm
	// begin inline asm
	shfl.sync.down.b32 %r161, %r162, %r163, %r174, %r175;
	// end inline asm
	mov.b64 	%rd207, {%r156, %r161};
	setp.gt.s32 	%p19, %r125, 23;
	selp.b64 	%rd208, 1, %rd207, %p19;
	mul.lo.s64 	%rd209, %rd208, %rd206;
	mov.b64 	{%r167, %r172}, %rd209;
	mov.b32 	%r173, 16;
	// begin inline asm
	shfl.sync.down.b32 %r166, %r167, %r173, %r174, %r175;
	// end inline asm
	// begin inline asm
	shfl.sync.down.b32 %r171, %r172, %r173, %r174, %r175;
	// end inline asm
	mov.b64 	%rd210, {%r166, %r171};
	setp.gt.s32 	%p20, %r125, 15;
	selp.b64 	%rd211, 1, %rd210, %p20;
	mul.lo.s64 	%rd429, %rd211, %rd209;
	setp.ne.s32 	%p21, %r125, 0;
	@%p21 bra 	$L__BB32_46;
	shr.u32 	%r176, %r35, 2;
	and.b32  	%r177, %r176, 248;
	mov.u32 	%r178, _ZZN3cub18CUB_300001_SM_10006detail6reduce18DeviceReduceKernelINS2_10policy_hubImj11mul_functorImEE10Policy1000EN6thrust24THRUST_300001_SM_1000_NS6detail15normal_iteratorINSA_10device_ptrImEEEEjS6_m11inc_functorImEEEvT0_PT3_T1_NS0_13GridEvenShareISL_EET2_T4_E12temp_storage;
	add.s32 	%r179, %r178, %r177;
	st.shared.u64 	[%r179+8], %rd429;
$L__BB32_46:
	bar.sync 	0;
	setp.ne.s32 	%p22, %r35, 0;
	@%p22 bra 	$L__BB32_48;
	ld.shared.u64 	%rd212, [_ZZN3cub18CUB_300001_SM_10006detail6reduce18DeviceReduceKernelINS2_10policy_hubImj11mul_functorImEE10Policy1000EN6thrust24THRUST_300001_SM_1000_NS6detail15normal_iteratorINSA_10device_ptrImEEEEjS6_m11inc_functorImEEEvT0_PT3_T1_NS0_13GridEvenShareISL_EET2_T4_E12temp_storage+16];
	mul.lo.s64 	%rd213, %rd212, %rd429;
	ld.shared.u64 	%rd214, [_ZZN3cub18CUB_300001_SM_10006detail6reduce18DeviceReduceKernelINS2_10policy_hubImj11mul_functorImEE10Policy1000EN6thrust24THRUST_300001_SM_1000_NS6detail15normal_iteratorINSA_10device_ptrImEEEEjS6_m11inc_functorImEEEvT0_PT3_T1_NS0_13GridEvenShareISL_EET2_T4_E12temp_storage+24];
	mul.lo.s64 	%rd215, %rd213, %rd214;
	ld.shared.u64 	%rd216, [_ZZN3cub18CUB_300001_SM_10006detail6reduce18DeviceReduceKernelINS2_10policy_hubImj11mul_functorImEE10Policy1000EN6thrust24THRUST_300001_SM_1000_NS6detail15normal_iteratorINSA_10device_ptrImEEEEjS6_m11inc_functorImEEEvT0_PT3_T1_NS0_13GridEvenShareISL_EET2_T4_E12temp_storage+32];
	mul.lo.s64 	%rd217, %rd215, %rd216;
	ld.shared.u64 	%rd218, [_ZZN3cub18CUB_300001_SM_10006detail6reduce18DeviceReduceKernelINS2_10policy_hubImj11mul_functorImEE10Policy1000EN6thrust24THRUST_300001_SM_1000_NS6detail15normal_iteratorINSA_10device_ptrImEEEEjS6_m11inc_functorImEEEvT0_PT3_T1_NS0_13GridEvenShareISL_EET2_T4_E12temp_storage+40];
	mul.lo.s64 	%rd219, %rd217, %rd218;
	ld.shared.u64 	%rd220, [_ZZN3cub18CUB_300001_SM_10006detail6reduce18DeviceReduceKernelINS2_10policy_hubImj11mul_functorImEE10Policy1000EN6thrust24THRUST_300001_SM_1000_NS6detail15normal_iteratorINSA_10device_ptrImEEEEjS6_m11inc_functorImEEEvT0_PT3_T1_NS0_13GridEvenShareISL_EET2_T4_E12temp_storage+48];
	mul.lo.s64 	%rd221, %rd219, %rd220;
	ld.shared.u64 	%rd222, [_ZZN3cub18CUB_300001_SM_10006detail6reduce18DeviceReduceKernelINS2_10policy_hubImj11mul_functorImEE10Policy1000EN6thrust24THRUST_300001_SM_1000_NS6detail15normal_iteratorINSA_10device_ptrImEEEEjS6_m11inc_functorImEEEvT0_PT3_T1_NS0_13GridEvenShareISL_EET2_T4_E12temp_storage+56];
	mul.lo.s64 	%rd223, %rd221, %rd222;
	ld.shared.u64 	%rd224, [_ZZN3cub18CUB_300001_SM_10006detail6reduce18DeviceReduceKernelINS2_10policy_hubImj11mul_functorImEE10Policy1000EN6thrust24THRUST_300001_SM_1000_NS6detail15normal_iteratorINSA_10device_ptrImEEEEjS6_m11inc_functorImEEEvT0_PT3_T1_NS0_13GridEvenShareISL_EET2_T4_E12temp_storage+64];
	mul.lo.s64 	%rd429, %rd223, %rd224;
$L__BB32_48:
	mov.u32 	%r331, %tid.x;
	setp.ne.s32 	%p56, %r331, 0;
	@%p56 bra 	$L__BB32_50;
	ld.param.u64 	%rd408, [_ZN3cub18CUB_300001_SM_10006detail6reduce18DeviceReduceKernelINS2_10policy_hubImj11mul_functorImEE10Policy1000EN6thrust24THRUST_300001_SM_1000_NS6detail15normal_iteratorINSA_10device_ptrImEEEEjS6_m11inc_functorImEEEvT0_PT3_T1_NS0_13GridEvenShareISL_EET2_T4__param_1];
	cvta.to.global.u64 	%rd405, %rd408;
	mul.wide.u32 	%rd406, %r3, 8;
	add.s64 	%rd407, %rd405, %rd406;
	st.global.u64 	[%rd407], %rd429;
$L__BB32_50:
	ret;

}
	// .globl	_ZN3cub18CUB_300001_SM_10006detail6reduce28DeviceReduceSingleTileKernelINS2_10policy_hubImj11mul_functorImEE10Policy1000EPmS9_iS6_mmN4cuda3std3__410__identityEEEvT0_T1_T2_T3_T4_T6_
.visible .entry _ZN3cub18CUB_300001_SM_10006detail6reduce28DeviceReduceSingleTileKernelINS2_10policy_hubImj11mul_functorImEE10Policy1000EPmS9_iS6_mmN4cuda3std3__410__identityEEEvT0_T1_T2_T3_T4_T6_(
	.param .u64 .ptr .align 1 _ZN3cub18CUB_300001_SM_10006detail6reduce28DeviceReduceSingleTileKernelINS2_10policy_hubImj11mul_functorImEE10Policy1000EPmS9_iS6_mmN4cuda3std3__410__identityEEEvT0_T1_T2_T3_T4_T6__param_0,
	.param .u64 .ptr .align 1 _ZN3cub18CUB_300001_SM_10006detail6reduce28DeviceReduceSingleTileKernelINS2_10policy_hubImj11mul_functorImEE10Policy1000EPmS9_iS6_mmN4cuda3std3__410__identityEEEvT0_T1_T2_T3_T4_T6__param_1,
	.param .u32 _ZN3cub18CUB_300001_SM_10006detail6reduce28DeviceReduceSingleTileKernelINS2_10policy_hubImj11mul_functorImEE10Policy1000EPmS9_iS6_mmN4cuda3std3__410__identityEEEvT0_T1_T2_T3_T4_T6__param_2,
	.param .align 1 .b8 _ZN3cub18CUB_300001_SM_10006detail6reduce28DeviceReduceSingleTileKernelINS2_10policy_hubImj11mul_functorImEE10Policy1000EPmS9_iS6_mmN4cuda3std3__410__identityEEEvT0_T1_T2_T3_T4_T6__param_3[1],
	.param .u64 _ZN3cub18CUB_300001_SM_10006detail6reduce28DeviceReduceSingleTileKernelINS2_10policy_hubImj11mul_functorImEE10Policy1000EPmS9_iS6_mmN4cuda3std3__410__identityEEEvT0_T1_T2_T3_T4_T6__param_4,
	.param .align 1 .b8 _ZN3cub18CUB_300001_SM_10006detail6reduce28DeviceReduceSingleTileKernelINS2_10policy_hubImj11mul_functorImEE10Policy1000EPmS9_iS6_mmN4cuda3std3__410__identityEEEvT0_T1_T2_T3_T4_T6__param_5[1]
)
.maxntid 256
.minnctapersm 1
{
	.reg .pred 	%p<97>;
	.reg .b32 	%r<472>;
	.reg .b64 	%rd<448>;
	// demoted variable
	.shared .align 8 .b8 _ZZN3cub18CUB_300001_SM_10006detail6reduce28DeviceReduceSingleTileKernelINS2_10policy_hubImj11mul_functorImEE10Policy1000EPmS9_iS6_mmN4cuda3std3__410__identityEEEvT0_T1_T2_T3_T4_T6_E12temp_storage[80];
	ld.param.u64 	%rd68, [_ZN3cub18CUB_300001_SM_10006detail6reduce28DeviceReduceSingleTileKernelINS2_10policy_hubImj11mul_functorImEE10Policy1000EPmS9_iS6_mmN4cuda3std3__410__identityEEEvT0_T1_T2_T3_T4_T6__param_0];
	ld.param.u64 	%rd70, [_ZN3cub18CUB_300001_SM_10006detail6reduce28DeviceReduceSingleTileKernelINS2_10policy_hubImj11mul_functorImEE10Policy1000EPmS9_iS6_mmN4cuda3std3__410__identityEEEvT0_T1_T2_T3_T4_T6__param_1];
	ld.param.u32 	%r68, [_ZN3cub18CUB_300001_SM_10006detail6reduce28DeviceReduceSingleTileKernelINS2_10policy_hubImj11mul_functorImEE10Policy1000EPmS9_iS6_mmN4cuda3std3__410__identityEEEvT0_T1_T2_T3_T4_T6__param_2];
	ld.param.u64 	%rd69, [_ZN3cub18CUB_300001_SM_10006detail6reduce28DeviceReduceSingleTileKernelINS2_10policy_hubImj11mul_functorImEE10Policy1000EPmS9_iS6_mmN4cuda3std3__410__identityEEEvT0_T1_T2_T3_T4_T6__param_4];
	cvta.to.global.u64 	%rd1, %rd70;
	setp.ne.s32 	%p1, %r68, 0;
	@%p1 bra 	$L__BB33_3;
	mov.u32 	%r445, %tid.x;
	setp.ne.s32 	%p96, %r445, 0;
	@%p96 bra 	$L__BB33_74;
	st.global.u64 	[%rd1], %rd69;
	bra.uni 	$L__BB33_74;
$L__BB33_3:
	and.b64  	%rd71, %rd68, 31;
	setp.ne.s64 	%p2, %rd71, 0;
	@%p2 bra 	$L__BB33_38;
	setp.gt.s32 	%p49, %r68, 2047;
	@%p49 bra 	$L__BB33_22;
	mov.u32 	%r1, %tid.x;
	setp.ge.s32 	%p66, %r1, %r68;
	mov.b64 	%rd423, 0;
	mov.u32 	%r449, %r1;
	@%p66 bra 	$L__BB33_7;
	mul.wide.u32 	%rd338, %r1, 8;
	add.s64 	%rd337, %rd68, %rd338;
	// begin inline asm
	ld.global.nc.u64 %rd423, [%rd337];
	// end inline asm
	add.s32 	%r449, %r1, 256;
$L__BB33_7:
	setp.ge.s32 	%p67, %r449, %r68;
	@%p67 bra 	$L__BB33_13;
	not.b32 	%r321, %r449;
	add.s32 	%r4, %r68, %r321;
	and.b32  	%r322, %r4, 768;
	setp.eq.s32 	%p68, %r322, 768;
	@%p68 bra 	$L__BB33_11;
	mul.wide.u32 	%rd340, %r449, 8;
	add.s64 	%rd418, %rd68, %rd340;
	shr.u32 	%r323, %r4, 8;
	add.s32 	%r324, %r323, 1;
	and.b32  	%r325, %r324, 3;
	neg.s32 	%r447, %r325;
$L__BB33_10:
	.pragma "nounroll";
	// begin inline asm
	ld.global.nc.u64 %rd341, [%rd418];
	// end inline asm
	mul.lo.s64 	%rd423, %rd341, %rd423;
	add.s32 	%r449, %r449, 256;
	add.s64 	%rd418, %rd418, 2048;
	add.s32 	%r447, %r447, 1;
	setp.ne.s32 	%p69, %r447, 0;
	@%p69 bra 	$L__BB33_10;
$L__BB33_11:
	setp.lt.u32 	%p70, %r4, 768;
	@%p70 bra 	$L__BB33_13;
$L__BB33_12:
	mul.wide.s32 	%rd351, %r449, 8;
	add.s64 	%rd344, %rd68, %rd351;
	// begin inline asm
	ld.global.nc.u64 %rd343, [%rd344];
	// end inline asm
	mul.lo.s64 	%rd352, %rd343, %rd423;
	add.s64 	%rd346, %rd344, 2048;
	// begin inline asm
	ld.global.nc.u64 %rd345, [%rd346];
	// end inline asm
	mul.lo.s64 	%rd353, %rd345, %rd352;
	add.s64 	%rd348, %rd344, 4096;
	// begin inline asm
	ld.global.nc.u64 %rd347, [%rd348];
	// end inline asm
	mul.lo.s64 	%rd354, %rd347, %rd353;
	add.s64 	%rd350, %rd344, 6144;
	// begin inline asm
	ld.global.nc.u64 %rd349, [%rd350];
	// end inline asm
	mul.lo.s64 	%rd423, %rd349, %rd354;
	add.s32 	%r449, %r449, 1024;
	setp.lt.s32 	%p71, %r449, %r68;
	@%p71 bra 	$L__BB33_12;
$L__BB33_13:
	setp.lt.s32 	%p72, %r68, 256;
	@%p72 bra 	$L__BB33_18;
	// begin inline asm
	mov.u32 %r389, %laneid;
	// end inline asm
	mov.b64 	{%r391, %r396}, %rd423;
	mov.b32 	%r397, 1;
	mov.b32 	%r438, 31;
	mov.b32 	%r439, -1;
	// begin inline asm
	shfl.sync.down.b32 %r390, %r391, %r397, %r438, %r439;
	// end inline asm
	// begin inline asm
	shfl.sync.down.b32 %r395, %r396, %r397, %r438, %r439;
	// end inline asm
	mov.b64 	%rd389, {%r390, %r395};
	setp.gt.s32 	%p88, %r389, 30;
	selp.b64 	%rd390, 1, %rd389, %p88;
	mul.lo.s64 	%rd391, %rd390, %rd423;
	mov.b64 	{%r401, %r406}, %rd391;
	mov.b32 	%r407, 2;
	// begin inline asm
	shfl.sync.down.b32 %r400, %r401, %r407, %r438, %r439;
	// end inline asm
	// begin inline asm
	shfl.sync.down.b32 %r405, %r406, %r407, %r438, %r439;
	// end inline asm
	mov.b64 	%rd392, {%r400, %r405};
	setp.gt.s32 	%p89, %r389, 29;
	selp.b64 	%rd393, 1, %rd392, %p89;
	mul.lo.s64 	%rd394, %rd393, %rd391;
	mov.b64 	{%r411, %r416}, %rd394;
	mov.b32 	%r417, 4;
	// begin inline asm
	shfl.sync.down.b32 %r410, %r411, %r417, %r438, %r439;
	// end inline asm
	// begin inline asm
	shfl.sync.down.b32 %r415, %r416, %r417, %r438, %r439;
	// end inline asm
	mov.b64 	%rd395, {%r410, %r415};
	setp.gt.s32 	%p90, %r389, 27;
	selp.b64 	%rd396, 1, %rd395, %p90;
	mul.lo.s64 	%rd397, %rd396, %rd394;
	mov.b64 	{%r421, %r426}, %rd397;
	mov.b32 	%r427, 8;
	// begin inline asm
	shfl.sync.down.b32 %r420, %r421, %r427, %r438, %r439;
	// end inline asm
	// begin inline asm
	shfl.sync.down.b32 %r425, %r426, %r427, %r438, %r439;
	// end inline asm
	mov.b64 	%rd398, {%r420, %r425};
	setp.gt.s32 	%p91, %r389, 23;
	selp.b64 	%rd399, 1, %rd398, %p91;
	mul.lo.s64 	%rd400, %rd399, %rd397;
	mov.b64 	{%r431, %r436}, %rd400;
	mov.b32 	%r437, 16;
	// begin inline asm
	shfl.sync.down.b32 %r430, %r431, %r437, %r438, %r439;
	// end inline asm
	// begin inline asm
	shfl.sync.down.b32 %r435, %r436, %r437, %r438, %r439;
	// end inline asm
	mov.b64 	%rd401, {%r430, %r435};
	setp.gt.s32 	%p92, %r389, 15;
	selp.b64 	%rd402, 1, %rd401, %p92;
	mul.lo.s64 	%rd447, %rd402, %rd400;
	setp.ne.s32 	%p93, %r389, 0;
	@%p93 bra 	$L__BB33_16;
	shr.u32 	%r440, %r1, 2;
	and.b32  	%r441, %r440, 248;
	mov.u32 	%r442, _ZZN3cub18CUB_300001_SM_10006detail6reduce28DeviceReduceSingleTileKernelINS2_10policy_hubImj11mul_functorImEE10Policy1000EPmS9_iS6_mmN4cuda3std3__410__identityEEEvT0_T1_T2_T3_T4_T6_E12temp_storage;
	add.s32 	%r443, %r442, %r441;
	st.shared.u64 	[%r443+8], %rd447;
$L__BB33_16:
	bar.sync 	0;
	setp.ne.s32 	%p94, %r1, 0;
	@%p94 bra 	$L__BB33_72;
	ld.shared.u64 	%rd403, [_ZZN3cub18CUB_300001_SM_10006detail6reduce28DeviceReduceSingleTileKernelINS2_10policy_hubImj11mul_functorImEE10Policy1000EPmS9_iS6_mmN4cuda3std3__410__identityEEEvT0_T1_T2_T3_T4_T6_E12temp_storage+16];
	mul.lo.s64 	%rd404, %rd403, %rd447;
	ld.shared.u64 	%rd405, [_ZZN3cub18CUB_300001_SM_10006detail6reduce28DeviceReduceSingleTileKernelINS2_10policy_hubImj11mul_functorImEE10Policy1000EPmS9_iS6_mmN4cuda3std3__410__identityEEEvT0_T1_T2_T3_T4_T6_E12temp_storage+24];
	mul.lo.s64 	%rd406, %rd404, %rd405;
	ld.shared.u64 	%rd407, [_ZZN3cub18CUB_300001_SM_10006detail6reduce28DeviceReduceSingleTileKernelINS2_10policy_hubImj11mul_functorImEE10Policy1000EPmS9_iS6_mmN4cuda3std3__410__identityEEEvT0_T1_T2_T3_T4_T6_E12temp_storage+32];
	mul.lo.s64 	%rd408, %rd406, %rd407;
	ld.shared.u64 	%rd409, [_ZZN3cub18CUB_300001_SM_10006detail6reduce28DeviceReduceSingleTileKernelINS2_10policy_hubImj11mul_functorImEE10Policy1000EPmS9_iS6_mmN4cuda3std3__410__identityEEEvT0_T1_T2_T3_T4_T6_E12temp_storage+40];
	mul.lo.s64 	%rd410, %rd408, %rd409;
	ld.shared.u64 	%rd411, [_ZZN3cub18CUB_300001_SM_10006detail6reduce28DeviceReduceSingleTileKernelINS2_10policy_hubImj11mul_functorImEE10Policy1000EPmS9_iS6_mmN4cuda3std3__410__identityEEEvT0_T1_T2_T3_T4_T6_E12temp_storage+48];
	mul.lo.s64 	%rd412, %rd410, %rd411;
	ld.shared.u64 	%rd413, [_ZZN3cub18CUB_300001_SM_10006detail6reduce28DeviceReduceSingleTileKernelINS2_10policy_hubImj11mul_functorImEE10Policy1000EPmS9_iS6_mmN4cuda3std3__410__identityEEEvT0_T1_T2_T3_T4_T6_E12temp_storage+56];
	mul.lo.s64 	%rd414, %rd412, %rd413;
	ld.shared.u64 	%rd415, [_ZZN3cub18CUB_300001_SM_10006detail6reduce28DeviceReduceSingleTileKernelINS2_10policy_hubImj11mul_functorImEE10Policy1000EPmS9_iS6_mmN4cuda3std3__410__identityEEEvT0_T1_T2_T3_T4_T6_E12temp_storage+64];
	mul.lo.s64 	%rd447, %rd414, %rd415;
	bra.uni 	$L__BB33_72;
$L__BB33_18:
	// begin inline asm
	mov.u32 %r326, %laneid;
	// end inline asm
	and.b32  	%r377, %r1, 992;
	add.s32 	%r378, %r377, 32;
	setp.gt.s32 	%p73, %r378, %r68;
	not.b32 	%r379, %r377;
	add.s32 	%r380, %r68, %r379;
	selp.b32 	%r375, %r380, 31, %p73;
	mov.b64 	{%r328, %r333}, %rd423;
	mov.b32 	%r334, 1;
	mov.b32 	%r376, -1;
	// begin inline asm
	shfl.sync.down.b32 %r327, %r328, %r334, %r375, %r376;
	// end inline asm
	// begin inline asm
	shfl.sync.down.b32 %r332, %r333, %r334, %r375, %r376;
	// end inline asm
	mov.b64 	%rd355, {%r327, %r332};
	setp.lt.s32 	%p74, %r326, %r375;
	selp.b64 	%rd356, %rd355, 1, %p74;
	mul.lo.s64 	%rd357, %rd356, %rd423;
	mov.b64 	{%r338, %r343}, %rd357;
	mov.b32 	%r344, 2;
	// begin inline asm
	shfl.sync.down.b32 %r337, %r338, %r344, %r375, %r376;
	// end inline asm
	// begin inline asm
	shfl.sync.down.b32 %r342, %r343, %r344, %r375, %r376;
	// end inline asm
	mov.b64 	%rd358, {%r337, %r342};
	add.s32 	%r381, %r326, 2;
	setp.gt.s32 	%p75, %r381, %r375;
	selp.b64 	%rd359, 1, %rd358, %p75;
	mul.lo.s64 	%rd360, %rd359, %rd357;
	mov.b64 	{%r348, %r353}, %rd360;
	mov.b32 	%r354, 4;
	// begin inline asm
	shfl.sync.down.b32 %r347, %r348, %r354, %r375, %r376;
	// end inline asm
	// begin inline asm
	shfl.sync.down.b32 %r352, %r353, %r354, %r375, %r376;
	// end inline asm
	mov.b64 	%rd361, {%r347, %r352};
	add.s32 	%r382, %r326, 4;
	setp.gt.s32 	%p76, %r382, %r375;
	selp.b64 	%rd362, 1, %rd361, %p76;
	mul.lo.s64 	%rd363, %rd362, %rd360;
	mov.b64 	{%r358, %r363}, %rd363;
	mov.b32 	%r364, 8;
	// begin inline asm
	shfl.sync.down.b32 %r357, %r358, %r364, %r375, %r376;
	// end inline asm
	// begin inline asm
	shfl.sync.down.b32 %r362, %r363, %r364, %r375, %r376;
	// end inline asm
	mov.b64 	%rd364, {%r357, %r362};
	add.s32 	%r383, %r326, 8;
	setp.gt.s32 	%p77, %r383, %r375;
	selp.b64 	%rd365, 1, %rd364, %p77;
	mul.lo.s64 	%rd366, %rd365, %rd363;
	mov.b64 	{%r368, %r373}, %rd366;
	mov.b32 	%r374, 16;
	// begin inline asm
	shfl.sync.down.b32 %r367, %r368, %r374, %r375, %r376;
	// end inline asm
	// begin inline asm
	shfl.sync.down.b32 %r372, %r373, %r374, %r375, %r376;
	// end inline asm
	mov.b64 	%rd367, {%r367, %r372};
	add.s32 	%r384, %r326, 16;
	setp.gt.s32 	%p78, %r384, %r375;
	selp.b64 	%rd368, 1, %rd367, %p78;
	mul.lo.s64 	%rd447, %rd368, %rd366;
	setp.ne.s32 	%p79, %r326, 0;
	@%p79 bra 	$L__BB33_20;
	shr.u32 	%r385, %r1, 2;
	and.b32  	%r386, %r385, 248;
	mov.u32 	%r387, _ZZN3cub18CUB_300001_SM_10006detail6reduce28DeviceReduceSingleTileKernelINS2_10policy_hubImj11mul_functorImEE10Policy1000EPmS9_iS6_mmN4cuda3std3__410__identityEEEvT0_T1_T2_T3_T4_T6_E12temp_storage;
	add.s32 	%r388, %r387, %r386;
	st.shared.u64 	[%r388+8], %rd447;
$L__BB33_20:
	bar.sync 	0;
	setp.ne.s32 	%p80, %r1, 0;
	@%p80 bra 	$L__BB33_72;
	setp.gt.s32 	%p81, %r68, 32;
	ld.shared.u64 	%rd369, [_ZZN3cub18CUB_300001_SM_10006detail6reduce28DeviceReduceSingleTileKernelINS2_10policy_hubImj11mul_functorImEE10Policy1000EPmS9_iS6_mmN4cuda3std3__410__identityEEEvT0_T1_T2_T3_T4_T6_E12temp_storage+16];
	selp.b64 	%rd370, %rd369, 1, %p81;
	mul.lo.s64 	%rd371, %rd370, %rd447;
	setp.gt.s32 	%p82, %r68, 64;
	ld.shared.u64 	%rd372, [_ZZN3cub18CUB_300001_SM_10006detail6reduce28DeviceReduceSingleTileKernelINS2_10policy_hubImj11mul_functorImEE10Policy1000EPmS9_iS6_mmN4cuda3std3__410__identityEEEvT0_T1_T2_T3_T4_T6_E12temp_storage+24];
	selp.b64 	%rd373, %rd372, 1, %p82;
	mul.lo.s64 	%rd374, %rd371, %rd373;
	setp.gt.s32 	%p83, %r68, 96;
	ld.shared.u64 	%rd375, [_ZZN3cub18CUB_300001_SM_10006detail6reduce28DeviceReduceSingleTileKernelINS2_10policy_hubImj11mul_functorImEE10Policy1000EPmS9_iS6_mmN4cuda3std3__410__identityEEEvT0_T1_T2_T3_T4_T6_E12temp_storage+32];
	selp.b64 	%rd376, %rd375, 1, %p83;
	mul.lo.s64 	%rd377, %rd374, %rd376;
	setp.gt.s32 	%p84, %r68, 128;
	ld.shared.u64 	%rd378, [_ZZN3cub18CUB_300001_SM_10006detail6reduce28DeviceReduceSingleTileKernelINS2_10policy_hubImj11mul_functorImEE10Policy1000EPmS9_iS6_mmN4cuda3std3__410__identityEEEvT0_T1_T2_T3_T4_T6_E12temp_storage+40];
	selp.b64 	%rd379, %rd378, 1, %p84;
	mul.lo.s64 	%rd380, %rd377, %rd379;
	setp.gt.s32 	%p85, %r68, 160;
	ld.shared.u64 	%rd381, [_ZZN3cub18CUB_300001_SM_10006detail6reduce28DeviceReduceSingleTileKernelINS2_10policy_hubImj11mul_functorImEE10Policy1000EPmS9_iS6_mmN4cuda3std3__410__identityEEEvT0_T1_T2_T3_T4_T6_E12temp_storage+48];
	selp.b64 	%rd382, %rd381, 1, %p85;
	mul.lo.s64 	%rd383, %rd380, %rd382;
	setp.gt.s32 	%p86, %r68, 192;
	ld.shared.u64 	%rd384, [_ZZN3cub18CUB_300001_SM_10006detail6reduce28DeviceReduceSingleTileKernelINS2_10policy_hubImj11mul_functorImEE10Policy1000EPmS9_iS6_mmN4cuda3std3__410__identityEEEvT0_T1_T2_T3_T4_T6_E12temp_storage+56];
	selp.b64 	%rd385, %rd384, 1, %p86;
	mul.lo.s64 	%rd386, %rd383, %rd385;
	setp.gt.s32 	%p87, %r68, 224;
	ld.shared.u64 	%rd387, [_ZZN3cub18CUB_300001_SM_10006detail6reduce28DeviceReduceSingleTileKernelINS2_10policy_hubImj11mul_functorImEE10Policy1000EPmS9_iS6_mmN4cuda3std3__410__identityEEEvT0_T1_T2_T3_T4_T6_E12temp_storage+64];
	selp.b64 	%rd388, %rd387, 1, %p87;
	mul.lo.s64 	%rd447, %rd386, %rd388;
	bra.uni 	$L__BB33_72;
$L__BB33_22:
	mov.u32 	%r13, %tid.x;
	shl.b32 	%r14, %r13, 2;
	mul.wide.u32 	%rd260, %r14, 8;
	add.s64 	%rd250, %rd68, %rd260;
	// begin inline asm
	ld.global.nc.v2.u64 {%rd248, %rd249}, [%rd250];
	// end inline asm
	add.s64 	%rd253, %rd250, 16;
	// begin inline asm
	ld.global.nc.v2.u64 {%rd251, %rd252}, [%rd253];
	// end inline asm
	add.s64 	%rd256, %rd250, 8192;
	// begin inline asm
	ld.global.nc.v2.u64 {%rd254, %rd255}, [%rd256];
	// end inline asm
	add.s64 	%rd259, %rd250, 8208;
	// begin inline asm
	ld.global.nc.v2.u64 {%rd257, %rd258}, [%rd259];
	// end inline asm
	mul.lo.s64 	%rd261, %rd249, %rd248;
	mul.lo.s64 	%rd262, %rd251, %rd261;
	mul.lo.s64 	%rd263, %rd252, %rd262;
	mul.lo.s64 	%rd264, %rd254, %rd263;
	mul.lo.s64 	%rd265, %rd255, %rd264;
	mul.lo.s64 	%rd266, %rd257, %rd265;
	mul.lo.s64 	%rd431, %rd258, %rd266;
	setp.lt.u32 	%p50, %r68, 4096;
	mov.b32 	%r452, 2048;
	@%p50 bra 	$L__BB33_26;
	add.s32 	%r15, %r68, -2048;
	mov.b32 	%r452, 2048;
$L__BB33_24:
	add.s32 	%r258, %r452, %r14;
	mul.wide.u32 	%rd279, %r258, 8;
	add.s64 	%rd269, %rd68, %rd279;
	// begin inline asm
	ld.global.nc.v2.u64 {%rd267, %rd268}, [%rd269];
	// end inline asm
	add.s64 	%rd272, %rd269, 16;
	// begin inline asm
	ld.global.nc.v2.u64 {%rd270, %rd271}, [%rd272];
	// end inline asm
	add.s64 	%rd275, %rd269, 8192;
	// begin inline asm
	ld.global.nc.v2.u64 {%rd273, %rd274}, [%rd275];
	// end inline asm
	add.s64 	%rd278, %rd269, 8208;
	// begin inline asm
	ld.global.nc.v2.u64 {%rd276, %rd277}, [%rd278];
	// end inline asm
	mul.lo.s64 	%rd280, %rd267, %rd431;
	mul.lo.s64 	%rd281, %rd268, %rd280;
	mul.lo.s64 	%rd282, %rd270, %rd281;
	mul.lo.s64 	%rd283, %rd271, %rd282;
	mul.lo.s64 	%rd284, %rd273, %rd283;
	mul.lo.s64 	%rd285, %rd274, %rd284;
	mul.lo.s64 	%rd286, %rd276, %rd285;
	mul.lo.s64 	%rd431, %rd277, %rd286;
	sub.s32 	%r259, %r68, %r452;
	setp.lt.s32 	%p51, %r259, 2048;
	@%p51 bra 	$L__BB33_34;
	add.s32 	%r452, %r452, 2048;
	setp.le.s32 	%p52, %r452, %r15;
	@%p52 bra 	$L__BB33_24;
$L__BB33_26:
	setp.le.s32 	%p53, %r68, %r452;
	@%p53 bra 	$L__BB33_34;
	sub.s32 	%r19, %r68, %r452;
	setp.ge.s32 	%p54, %r13, %r19;
	@%p54 bra 	$L__BB33_34;
	not.b32 	%r260, %r13;
	add.s32 	%r261, %r68, %r260;
	sub.s32 	%r20, %r261, %r452;
	and.b32  	%r262, %r20, 768;
	setp.eq.s32 	%p55, %r262, 768;
	mov.u32 	%r456, %r13;
	@%p55 bra 	$L__BB33_31;
	add.s32 	%r454, %r13, %r452;
	shr.u32 	%r263, %r20, 8;
	add.s32 	%r264, %r263, 1;
	and.b32  	%r265, %r264, 3;
	neg.s32 	%r453, %r265;
	mov.u32 	%r456, %r13;
$L__BB33_30:
	.pragma "nounroll";
	mul.wide.u32 	%rd290, %r454, 8;
	add.s64 	%rd289, %rd68, %rd290;
	// begin inline asm
	ld.global.nc.u64 %rd288, [%rd289];
	// end inline asm
	mul.lo.s64 	%rd431, %rd288, %rd431;
	add.s32 	%r456, %r456, 256;
	add.s32 	%r454, %r454, 256;
	add.s32 	%r453, %r453, 1;
	setp.ne.s32 	%p56, %r453, 0;
	@%p56 bra 	$L__BB33_30;
$L__BB33_31:
	setp.lt.u32 	%p57, %r20, 768;
	@%p57 bra 	$L__BB33_34;
	cvt.u64.u32 	%rd291, %r456;
	cvt.u64.u32 	%rd292, %r452;
	add.s64 	%rd293, %rd291, %rd292;
	shl.b64 	%rd294, %rd293, 3;
	add.s64 	%rd295, %rd294, %rd68;
	add.s64 	%rd429, %rd295, 4096;
	add.s32 	%r457, %r456, %r452;
$L__BB33_33:
	mul.wide.u32 	%rd304, %r457, 8;
	add.s64 	%rd297, %rd68, %rd304;
	// begin inline asm
	ld.global.nc.u64 %rd296, [%rd297];
	// end inline asm
	mul.lo.s64 	%rd305, %rd296, %rd431;
	add.s64 	%rd299, %rd429, -2048;
	// begin inline asm
	ld.global.nc.u64 %rd298, [%rd299];
	// end inline asm
	mul.lo.s64 	%rd306, %rd298, %rd305;
	// begin inline asm
	ld.global.nc.u64 %rd300, [%rd429];
	// end inline asm
	mul.lo.s64 	%rd307, %rd300, %rd306;
	add.s64 	%rd303, %rd429, 2048;
	// begin inline asm
	ld.global.nc.u64 %rd302, [%rd303];
	// end inline asm
	mul.lo.s64 	%rd431, %rd302, %rd307;
	add.s32 	%r456, %r456, 1024;
	add.s64 	%rd429, %rd429, 8192;
	add.s32 	%r457, %r457, 1024;
	setp.lt.s32 	%p58, %r456, %r19;
	@%p58 bra 	$L__BB33_33;
$L__BB33_34:
	// begin inline asm
	mov.u32 %r266, %laneid;
	// end inline asm
	mov.b64 	{%r268, %r273}, %rd431;
	mov.b32 	%r274, 1;
	mov.b32 	%r315, 31;
	mov.b32 	%r316, -1;
	// begin inline asm
	shfl.sync.down.b32 %r267, %r268, %r274, %r315, %r316;
	// end inline asm
	// begin inline asm
	shfl.sync.down.b32 %r272, %r273, %r274, %r315, %r316;
	// end inline asm
	mov.b64 	%rd308, {%r267, %r272};
	setp.gt.s32 	%p59, %r266, 30;
	selp.b64 	%rd309, 1, %rd308, %p59;
	mul.lo.s64 	%rd310, %rd309, %rd431;
	mov.b64 	{%r278, %r283}, %rd310;
	mov.b32 	%r284, 2;
	// begin inline asm
	shfl.sync.down.b32 %r277, %r278, %r284, %r315, %r316;
	// end inline asm
	// begin inline asm
	shfl.sync.down.b32 %r282, %r283, %r284, %r315, %r316;
	// end inline asm
	mov.b64 	%rd311, {%r277, %r282};
	setp.gt.s32 	%p60, %r266, 29;
	selp.b64 	%rd312, 1, %rd311, %p60;
	mul.lo.s64 	%rd313, %rd312, %rd310;
	mov.b64 	{%r288, %r293}, %rd313;
	mov.b32 	%r294, 4;
	// begin inline asm
	shfl.sync.down.b32 %r287, %r288, %r294, %r315, %r316;
	// end inline asm
	// begin inline asm
	shfl.sync.down.b32 %r292, %r293, %r294, %r315, %r316;
	// end inline asm
	mov.b64 	%rd314, {%r287, %r292};
	setp.gt.s32 	%p61, %r266, 27;
	selp.b64 	%rd315, 1, %rd314, %p61;
	mul.lo.s64 	%rd316, %rd315, %rd313;
	mov.b64 	{%r298, %r303}, %rd316;
	mov.b32 	%r304, 8;
	// begin inline asm
	shfl.sync.down.b32 %r297, %r298, %r304, %r315, %r316;
	// end inline asm
	// begin inline asm
	shfl.sync.down.b32 %r302, %r303, %r304, %r315, %r316;
	// end inline asm
	mov.b64 	%rd317, {%r297, %r302};
	setp.gt.s32 	%p62, %r266, 23;
	selp.b64 	%rd318, 1, %rd317, %p62;
	mul.lo.s64 	%rd319, %rd318, %rd316;
	mov.b64 	{%r308, %r313}, %rd319;
	mov.b32 	%r314, 16;
	// begin inline asm
	shfl.sync.down.b32 %r307, %r308, %r314, %r315, %r316;
	// end inline asm
	// begin inline asm
	shfl.sync.down.b32 %r312, %r313, %r314, %r315, %r316;
	// end inline asm
	mov.b64 	%rd320, {%r307, %r312};
	setp.gt.s32 	%p63, %r266, 15;
	selp.b64 	%rd321, 1, %rd320, %p63;
	mul.lo.s64 	%rd447, %rd321, %rd319;
	setp.ne.s32 	%p64, %r266, 0;
	@%p64 bra 	$L__BB33_36;
	shr.u32 	%r317, %r13, 2;
	and.b32  	%r318, %r317, 248;
	mov.u32 	%r319, _ZZN3cub18CUB_300001_SM_10006detail6reduce28DeviceReduceSingleTileKernelINS2_10policy_hubImj11mul_functorImEE10Policy1000EPmS9_iS6_mmN4cuda3std3__410__identityEEEvT0_T1_T2_T3_T4_T6_E12temp_storage;
	add.s32 	%r320, %r319, %r318;
	st.shared.u64 	[%r320+8], %rd447;
$L__BB33_36:
	bar.sync 	0;
	setp.ne.s32 	%p65, %r13, 0;
	@%p65 bra 	$L__BB33_72;
	ld.shared.u64 	%rd322, [_ZZN3cub18CUB_300001_SM_10006detail6reduce28DeviceReduceSingleTileKernelINS2_10policy_hubImj11mul_functorImEE10Policy1000EPmS9_iS6_mmN4cuda3std3__410__identityEEEvT0_T1_T2_T3_T4_T6_E12temp_storage+16];
	mul.lo.s64 	%rd323, %rd322, %rd447;
	ld.shared.u64 	%rd324, [_ZZN3cub18CUB_300001_SM_10006detail6reduce28DeviceReduceSingleTileKernelINS2_10policy_hubImj11mul_functorImEE10Policy1000EPmS9_iS6_mmN4cuda3std3__410__identityEEEvT0_T1_T2_T3_T4_T6_E12temp_storage+24];
	mul.lo.s64 	%rd325, %rd323, %rd324;
	ld.shared.u64 	%rd326, [_ZZN3cub18CUB_300001_SM_10006detail6reduce28DeviceReduceSingleTileKernelINS2_10policy_hubImj11mul_functorImEE10Policy1000EPmS9_iS6_mmN4cuda3std3__410__identityEEEvT0_T1_T2_T3_T4_T6_E12temp_storage+32];
	mul.lo.s64 	%rd327, %rd325, %rd326;
	ld.shared.u64 	%rd328, [_ZZN3cub18CUB_300001_SM_10006detail6reduce28DeviceReduceSingleTileKernelINS2_10policy_hubImj11mul_functorImEE10Policy1000EPmS9_iS6_mmN4cuda3std3__410__identityEEEvT0_T1_T2_T3_T4_T6_E12temp_storage+40];
	mul.lo.s64 	%rd329, %rd327, %rd328;
	ld.shared.u64 	%rd330, [_ZZN3cub18CUB_300001_SM_10006detail6reduce28DeviceReduceSingleTileKernelINS2_10policy_hubImj11mul_functorImEE10Policy1000EPmS9_iS6_mmN4cuda3std3__410__identityEEEvT0_T1_T2_T3_T4_T6_E12temp_storage+48];
	mul.lo.s64 	%rd331, %rd329, %rd330;
	ld.shared.u64 	%rd332, [_ZZN3cub18CUB_300001_SM_10006detail6reduce28DeviceReduceSingleTileKernelINS2_10policy_hubImj11mul_functorImEE10Policy1000EPmS9_iS6_mmN4cuda3std3__410__identityEEEvT0_T1_T2_T3_T4_T6_E12temp_storage+56];
	mul.lo.s64 	%rd333, %rd331, %rd332;
	ld.shared.u64 	%rd334, [_ZZN3cub18CUB_300001_SM_10006detail6reduce28DeviceReduceSingleTileKernelINS2_10policy_hubImj11mul_functorImEE10Policy1000EPmS9_iS6_mmN4cuda3std3__410__identityEEEvT0_T1_T2_T3_T4_T6_E12temp_storage+64];
	mul.lo.s64 	%rd447, %rd333, %rd334;
	bra.uni 	$L__BB33_72;
$L__BB33_38:
	setp.gt.s32 	%p3, %r68, 2047;
	@%p3 bra 	$L__BB33_56;
	mov.u32 	%r35, %tid.x;
	setp.ge.s32 	%p20, %r35, %r68;
	mov.b64 	%rd438, 0;
	mov.u32 	%r462, %r35;
	@%p20 bra 	$L__BB33_41;
	mul.wide.u32 	%rd170, %r35, 8;
	add.s64 	%rd169, %rd68, %rd170;
	// begin inline asm
	ld.global.nc.u64 %rd438, [%rd169];
	// end inline asm
	add.s32 	%r462, %r35, 256;
$L__BB33_41:
	setp.ge.s32 	%p21, %r462, %r68;
	@%p21 bra 	$L__BB33_47;
	not.b32 	%r133, %r462;
	add.s32 	%r38, %r68, %r133;
	and.b32  	%r134, %r38, 768;
	setp.eq.s32 	%p22, %r134, 768;
	@%p22 bra 	$L__BB33_45;
	mul.wide.u32 	%rd172, %r462, 8;
	add.s64 	%rd433, %rd68, %rd172;
	shr.u32 	%r135, %r38, 8;
	add.s32 	%r136, %r135, 1;
	and.b32  	%r137, %r136, 3;
	neg.s32 	%r460, %r137;
$L__BB33_44:
	.pragma "nounroll";
	// begin inline asm
	ld.global.nc.u64 %rd173, [%rd433];
	// end inline asm
	mul.lo.s64 	%rd438, %rd173, %rd438;
	add.s32 	%r462, %r462, 256;
	add.s64 	%rd433, %rd433, 2048;
	add.s32 	%r460, %r460, 1;
	setp.ne.s32 	%p23, %r460, 0;
	@%p23 bra 	$L__BB33_44;
$L__BB33_45:
	setp.lt.u32 	%p24, %r38, 768;
	@%p24 bra 	$L__BB33_47;
$L__BB33_46:
	mul.wide.s32 	%rd183, %r462, 8;
	add.s64 	%rd176, %rd68, %rd183;
	// begin inline asm
	ld.global.nc.u64 %rd175, [%rd176];
	// end inline asm
	mul.lo.s64 	%rd184, %rd175, %rd438;
	add.s64 	%rd178, %rd176, 2048;
	// begin inline asm
	ld.global.nc.u64 %rd177, [%rd178];
	// end inline asm
	mul.lo.s64 	%rd185, %rd177, %rd184;
	add.s64 	%rd180, %rd176, 4096;
	// begin inline asm
	ld.global.nc.u64 %rd179, [%rd180];
	// end inline asm
	mul.lo.s64 	%rd186, %rd179, %rd185;
	add.s64 	%rd182, %rd176, 6144;
	// begin inline asm
	ld.global.nc.u64 %rd181, [%rd182];
	// end inline asm
	mul.lo.s64 	%rd438, %rd181, %rd186;
	add.s32 	%r462, %r462, 1024;
	setp.lt.s32 	%p25, %r462, %r68;
	@%p25 bra 	$L__BB33_46;
$L__BB33_47:
	setp.lt.s32 	%p26, %r68, 256;
	@%p26 bra 	$L__BB33_52;
	// begin inline asm
	mov.u32 %r201, %laneid;
	// end inline asm
	mov.b64 	{%r203, %r208}, %rd438;
	mov.b32 	%r209, 1;
	mov.b32 	%r250, 31;
	mov.b32 	%r251, -1;
	// begin inline asm
	shfl.sync.down.b32 %r202, %r203, %r209, %r250, %r251;
	// end inline asm
	// begin inline asm
	shfl.sync.down.b32 %r207, %r208, %r209, %r250, %r251;
	// end inline asm
	mov.b64 	%rd221, {%r202, %r207};
	setp.gt.s32 	%p42, %r201, 30;
	selp.b64 	%rd222, 1, %rd221, %p42;
	mul.lo.s64 	%rd223, %rd222, %rd438;
	mov.b64 	{%r213, %r218}, %rd223;
	mov.b32 	%r219, 2;
	// begin inline asm
	shfl.sync.down.b32 %r212, %r213, %r219, %r250, %r251;
	// end inline asm
	// begin inline asm
	shfl.sync.down.b32 %r217, %r218, %r219, %r250, %r251;
	// end inline asm
	mov.b64 	%rd224, {%r212, %r217};
	setp.gt.s32 	%p43, %r201, 29;
	selp.b64 	%rd225, 1, %rd224, %p43;
	mul.lo.s64 	%rd226, %rd225, %rd223;
	mov.b64 	{%r223, %r228}, %rd226;
	mov.b32 	%r229, 4;
	// begin inline asm
	shfl.sync.down.b32 %r222, %r223, %r229, %r250, %r251;
	// end inline asm
	// begin inline asm
	shfl.sync.down.b32 %r227, %r228, %r229, %r250, %r251;
	// end inline asm
	mov.b64 	%rd227, {%r222, %r227};
	setp.gt.s32 	%p44, %r201, 27;
	selp.b64 	%rd228, 1, %rd227, %p44;
	mul.lo.s64 	%rd229, %rd228, %rd226;
	mov.b64 	{%r233, %r238}, %rd229;
	mov.b32 	%r239, 8;
	// begin inline asm
	shfl.sync.down.b32 %r232, %r233, %r239, %r250, %r251;
	// end inline asm
	// begin inline asm
	shfl.sync.down.b32 %r237, %r238, %r239, %r250, %r251;
	// end inline asm
	mov.b64 	%rd230, {%r232, %r237};
	setp.gt.s32 	%p45, %r201, 23;
	selp.b64 	%rd231, 1, %rd230, %p45;
	mul.lo.s64 	%rd232, %rd231, %rd229;
	mov.b64 	{%r243, %r248}, %rd232;
	mov.b32 	%r249, 16;
	// begin inline asm
	shfl.sync.down.b32 %r242, %r243, %r249, %r250, %r251;
	// end inline asm
	// begin inline asm
	shfl.sync.down.b32 %r247, %r248, %r249, %r250, %r251;
	// end inline asm
	mov.b64 	%rd233, {%r242, %r247};
	setp.gt.s32 	%p46, %r201, 15;
	selp.b64 	%rd234, 1, %rd233, %p46;
	mul.lo.s64 	%rd447, %rd234, %rd232;
	setp.ne.s32 	%p47, %r201, 0;
	@%p47 bra 	$L__BB33_50;
	shr.u32 	%r252, %r35, 2;
	and.b32  	%r253, %r252, 248;
	mov.u32 	%r254, _ZZN3cub18CUB_300001_SM_10006detail6reduce28DeviceReduceSingleTileKernelINS2_10policy_hubImj11mul_functorImEE10Policy1000EPmS9_iS6_mmN4cuda3std3__410__identityEEEvT0_T1_T2_T3_T4_T6_E12temp_storage;
	add.s32 	%r255, %r254, %r253;
	st.shared.u64 	[%r255+8], %rd447;
$L__BB33_50:
	bar.sync 	0;
	setp.ne.s32 	%p48, %r35, 0;
	@%p48 bra 	$L__BB33_72;
	ld.shared.u64 	%rd235, [_ZZN3cub18CUB_300001_SM_10006detail6reduce28DeviceReduceSingleTileKernelINS2_10policy_hubImj11mul_functorImEE10Policy1000EPmS9_iS6_mmN4cuda3std3__410__identityEEEvT0_T1_T2_T3_T4_T6_E12temp_storage+16];
	mul.lo.s64 	%rd236, %rd235, %rd447;
	ld.shared.u64 	%rd237, [_ZZN3cub18CUB_300001_SM_10006detail6reduce28DeviceReduceSingleTileKernelINS2_10policy_hubImj11mul_functorImEE10Policy1000EPmS9_iS6_mmN4cuda3std3__410__identityEEEvT0_T1_T2_T3_T4_T6_E12temp_storage+24];
	mul.lo.s64 	%rd238, %rd236, %rd237;
	ld.shared.u64 	%rd239, [_ZZN3cub18CUB_300001_SM_10006detail6reduce28DeviceReduceSingleTileKernelINS2_10policy_hubImj11mul_functorImEE10Policy1000EPmS9_iS6_mmN4cuda3std3__410__identityEEEvT0_T1_T2_T3_T4_T6_E12temp_storage+32];
	mul.lo.s64 	%rd240, %rd238, %rd239;
	ld.shared.u64 	%rd241, [_ZZN3cub18CUB_300001_SM_10006detail6reduce28DeviceReduceSingleTileKernelINS2_10policy_hubImj11mul_functorImEE10Policy1000EPmS9_iS6_mmN4cuda3std3__410__identityEEEvT0_T1_T2_T3_T4_T6_E12temp_storage+40];
	mul.lo.s64 	%rd242, %rd240, %rd241;
	ld.shared.u64 	%rd243, [_ZZN3cub18CUB_300001_SM_10006detail6reduce28DeviceReduceSingleTileKernelINS2_10policy_hubImj11mul_functorImEE10Policy1000EPmS9_iS6_mmN4cuda3std3__410__identityEEEvT0_T1_T2_T3_T4_T6_E12temp_storage+48];
	mul.lo.s64 	%rd244, %rd242, %rd243;
	ld.shared.u64 	%rd245, [_ZZN3cub18CUB_300001_SM_10006detail6reduce28DeviceReduceSingleTileKernelINS2_10policy_hubImj11mul_functorImEE10Policy1000EPmS9_iS6_mmN4cuda3std3__410__identityEEEvT0_T1_T2_T3_T4_T6_E12temp_storage+56];
	mul.lo.s64 	%rd246, %rd244, %rd245;
	ld.shared.u64 	%rd247, [_ZZN3cub18CUB_300001_SM_10006detail6reduce28DeviceReduceSingleTileKernelINS2_10policy_hubImj11mul_functorImEE10Policy1000EPmS9_iS6_mmN4cuda3std3__410__identityEEEvT0_T1_T2_T3_T4_T6_E12temp_storage+64];
	mul.lo.s64 	%rd447, %rd246, %rd247;
	bra.uni 	$L__BB33_72;
$L__BB33_52:
	// begin inline asm
	mov.u32 %r138, %laneid;
	// end inline asm
	and.b32  	%r189, %r35, 992;
	add.s32 	%r190, %r189, 32;
	setp.gt.s32 	%p27, %r190, %r68;
	not.b32 	%r191, %r189;
	add.s32 	%r192, %r68, %r191;
	selp.b32 	%r187, %r192, 31, %p27;
	mov.b64 	{%r140, %r145}, %rd438;
	mov.b32 	%r146, 1;
	mov.b32 	%r188, -1;
	// begin inline asm
	shfl.sync.down.b32 %r139, %r140, %r146, %r187, %r188;
	// end inline asm
	// begin inline asm
	shfl.sync.down.b32 %r144, %r145, %r146, %r187, %r188;
	// end inline asm
	mov.b64 	%rd187, {%r139, %r144};
	setp.lt.s32 	%p28, %r138, %r187;
	selp.b64 	%rd188, %rd187, 1, %p28;
	mul.lo.s64 	%rd189, %rd188, %rd438;
	mov.b64 	{%r150, %r155}, %rd189;
	mov.b32 	%r156, 2;
	// begin inline asm
	shfl.sync.down.b32 %r149, %r150, %r156, %r187, %r188;
	// end inline asm
	// begin inline asm
	shfl.sync.down.b32 %r154, %r155, %r156, %r187, %r188;
	// end inline asm
	mov.b64 	%rd190, {%r149, %r154};
	add.s32 	%r193, %r138, 2;
	setp.gt.s32 	%p29, %r193, %r187;
	selp.b64 	%rd191, 1, %rd190, %p29;
	mul.lo.s64 	%rd192, %rd191, %rd189;
	mov.b64 	{%r160, %r165}, %rd192;
	mov.b32 	%r166, 4;
	// begin inline asm
	shfl.sync.down.b32 %r159, %r160, %r166, %r187, %r188;
	// end inline asm
	// begin inline asm
	shfl.sync.down.b32 %r164, %r165, %r166, %r187, %r188;
	// end inline asm
	mov.b64 	%rd193, {%r159, %r164};
	add.s32 	%r194, %r138, 4;
	setp.gt.s32 	%p30, %r194, %r187;
	selp.b64 	%rd194, 1, %rd193, %p30;
	mul.lo.s64 	%rd195, %rd194, %rd192;
	mov.b64 	{%r170, %r175}, %rd195;
	mov.b32 	%r176, 8;
	// begin inline asm
	shfl.sync.down.b32 %r169, %r170, %r176, %r187, %r188;
	// end inline asm
	// begin inline asm
	shfl.sync.down.b32 %r174, %r175, %r176, %r187, %r188;
	// end inline asm
	mov.b64 	%rd196, {%r169, %r174};
	add.s32 	%r195, %r138, 8;
	setp.gt.s32 	%p31, %r195, %r187;
	selp.b64 	%rd197, 1, %rd196, %p31;
	mul.lo.s64 	%rd198, %rd197, %rd195;
	mov.b64 	{%r180, %r185}, %rd198;
	mov.b32 	%r186, 16;
	// begin inline asm
	shfl.sync.down.b32 %r179, %r180, %r186, %r187, %r188;
	// end inline asm
	// begin inline asm
	shfl.sync.down.b32 %r184, %r185, %r186, %r187, %r188;
	// end inline asm
	mov.b64 	%rd199, {%r179, %r184};
	add.s32 	%r196, %r138, 16;
	setp.gt.s32 	%p32, %r196, %r187;
	selp.b64 	%rd200, 1, %rd199, %p32;
	mul.lo.s64 	%rd447, %rd200, %rd198;
	setp.ne.s32 	%p33, %r138, 0;
	@%p33 bra 	$L__BB33_54;
	shr.u32 	%r197, %r35, 2;
	and.b32  	%r198, %r197, 248;
	mov.u32 	%r199, _ZZN3cub18CUB_300001_SM_10006detail6reduce28DeviceReduceSingleTileKernelINS2_10policy_hubImj11mul_functorImEE10Policy1000EPmS9_iS6_mmN4cuda3std3__410__identityEEEvT0_T1_T2_T3_T4_T6_E12temp_storage;
	add.s32 	%r200, %r199, %r198;
	st.shared.u64 	[%r200+8], %rd447;
$L__BB33_54:
	bar.sync 	0;
	setp.ne.s32 	%p34, %r35, 0;
	@%p34 bra 	$L__BB33_72;
	setp.gt.s32 	%p35, %r68, 32;
	ld.shared.u64 	%rd201, [_ZZN3cub18CUB_300001_SM_10006detail6reduce28DeviceReduceSingleTileKernelINS2_10policy_hubImj11mul_functorImEE10Policy1000EPmS9_iS6_mmN4cuda3std3__410__identityEEEvT0_T1_T2_T3_T4_T6_E12temp_storage+16];
	selp.b64 	%rd202, %rd201, 1, %p35;
	mul.lo.s64 	%rd203, %rd202, %rd447;
	setp.gt.s32 	%p36, %r68, 64;
	ld.shared.u64 	%rd204, [_ZZN3cub18CUB_300001_SM_10006detail6reduce28DeviceReduceSingleTileKernelINS2_10policy_hubImj11mul_functorImEE10Policy1000EPmS9_iS6_mmN4cuda3std3__410__identityEEEvT0_T1_T2_T3_T4_T6_E12temp_storage+24];
	selp.b64 	%rd205, %rd204, 1, %p36;
	mul.lo.s64 	%rd206, %rd203, %rd205;
	setp.gt.s32 	%p37, %r68, 96;
	ld.shared.u64 	%rd207, [_ZZN3cub18CUB_300001_SM_10006detail6reduce28DeviceReduceSingleTileKernelINS2_10policy_hubImj11mul_functorImEE10Policy1000EPmS9_iS6_mmN4cuda3std3__410__identityEEEvT0_T1_T2_T3_T4_T6_E12temp_storage+32];
	selp.b64 	%rd208, %rd207, 1, %p37;
	mul.lo.s64 	%rd209, %rd206, %rd208;
	setp.gt.s32 	%p38, %r68, 128;
	ld.shared.u64 	%rd210, [_ZZN3cub18CUB_300001_SM_10006detail6reduce28DeviceReduceSingleTileKernelINS2_10policy_hubImj11mul_functorImEE10Policy1000EPmS9_iS6_mmN4cuda3std3__410__identityEEEvT0_T1_T2_T3_T4_T6_E12temp_storage+40];
	selp.b64 	%rd211, %rd210, 1, %p38;
	mul.lo.s64 	%rd212, %rd209, %rd211;
	setp.gt.s32 	%p39, %r68, 160;
	ld.shared.u64 	%rd213, [_ZZN3cub18CUB_300001_SM_10006detail6reduce28DeviceReduceSingleTileKernelINS2_10policy_hubImj11mul_functorImEE10Policy1000EPmS9_iS6_mmN4cuda3std3__410__identityEEEvT0_T1_T2_T3_T4_T6_E12temp_storage+48];
	selp.b64 	%rd214, %rd213, 1, %p39;
	mul.lo.s64 	%rd215, %rd212, %rd214;
	setp.gt.s32 	%p40, %r68, 192;
	ld.shared.u64 	%rd216, [_ZZN3cub18CUB_300001_SM_10006detail6reduce28DeviceReduceSingleTileKernelINS2_10policy_hubImj11mul_functorImEE10Policy1000EPmS9_iS6_mmN4cuda3std3__410__identityEEEvT0_T1_T2_T3_T4_T6_E12temp_storage+56];
	selp.b64 	%rd217, %rd216, 1, %p40;
	mul.lo.s64 	%rd218, %rd215, %rd217;
	setp.gt.s32 	%p41, %r68, 224;
	ld.shared.u64 	%rd219, [_ZZN3cub18CUB_300001_SM_10006detail6reduce28DeviceReduceSingleTileKernelINS2_10policy_hubImj11mul_functorImEE10Policy1000EPmS9_iS6_mmN4cuda3std3__410__identityEEEvT0_T1_T2_T3_T4_T6_E12temp_storage+64];
	selp.b64 	%rd220, %rd219, 1, %p41;
	mul.lo.s64 	%rd447, %rd218, %rd220;
	bra.uni 	$L__BB33_72;
$L__BB33_56:
	mov.u32 	%r47, %tid.x;
	mul.wide.u32 	%rd88, %r47, 8;
	add.s64 	%rd73, %rd68, %rd88;
	// begin inline asm
	ld.global.nc.u64 %rd72, [%rd73];
	// end inline asm
	add.s64 	%rd75, %rd73, 2048;
	// begin inline asm
	ld.global.nc.u64 %rd74, [%rd75];
	// end inline asm
	add.s64 	%rd77, %rd73, 4096;
	// begin inline asm
	ld.global.nc.u64 %rd76, [%rd77];
	// end inline asm
	add.s64 	%rd79, %rd73, 6144;
	// begin inline asm
	ld.global.nc.u64 %rd78, [%rd79];
	// end inline asm
	add.s64 	%rd81, %rd73, 8192;
	// begin inline asm
	ld.global.nc.u64 %rd80, [%rd81];
	// end inline asm
	add.s64 	%rd83, %rd73, 10240;
	// begin inline asm
	ld.global.nc.u64 %rd82, [%rd83];
	// end inline asm
	add.s64 	%rd85, %rd73, 12288;
	// begin inline asm
	ld.global.nc.u64 %rd84, [%rd85];
	// end inline asm
	add.s64 	%rd87, %rd73, 14336;
	// begin inline asm
	ld.global.nc.u64 %rd86, [%rd87];
	// end inline asm
	mul.lo.s64 	%rd89, %rd74, %rd72;
	mul.lo.s64 	%rd90, %rd76, %rd89;
	mul.lo.s64 	%rd91, %rd78, %rd90;
	mul.lo.s64 	%rd92, %rd80, %rd91;
	mul.lo.s64 	%rd93, %rd82, %rd92;
	mul.lo.s64 	%rd94, %rd84, %rd93;
	mul.lo.s64 	%rd446, %rd86, %rd94;
	setp.lt.u32 	%p4, %r68, 4096;
	mov.b32 	%r465, 2048;
	@%p4 bra 	$L__BB33_60;
	add.s32 	%r48, %r68, -2048;
	mov.b32 	%r465, 2048;
$L__BB33_58:
	mul.wide.s32 	%rd111, %r465, 8;
	add.s64 	%rd96, %rd73, %rd111;
	// begin inline asm
	ld.global.nc.u64 %rd95, [%rd96];
	// end inline asm
	add.s64 	%rd98, %rd96, 2048;
	// begin inline asm
	ld.global.nc.u64 %rd97, [%rd98];
	// end inline asm
	add.s64 	%rd100, %rd96, 4096;
	// begin inline asm
	ld.global.nc.u64 %rd99, [%rd100];
	// end inline asm
	add.s64 	%rd102, %rd96, 6144;
	// begin inline asm
	ld.global.nc.u64 %rd101, [%rd102];
	// end inline asm
	add.s64 	%rd104, %rd96, 8192;
	// begin inline asm
	ld.global.nc.u64 %rd103, [%rd104];
	// end inline asm
	add.s64 	%rd106, %rd96, 10240;
	// begin inline asm
	ld.global.nc.u64 %rd105, [%rd106];
	// end inline asm
	add.s64 	%rd108, %rd96, 12288;
	// begin inline asm
	ld.global.nc.u64 %rd107, [%rd108];
	// end inline asm
	add.s64 	%rd110, %rd96, 14336;
	// begin inline asm
	ld.global.nc.u64 %rd109, [%rd110];
	// end inline asm
	mul.lo.s64 	%rd112, %rd95, %rd446;
	mul.lo.s64 	%rd113, %rd97, %rd112;
	mul.lo.s64 	%rd114, %rd99, %rd113;
	mul.lo.s64 	%rd115, %rd101, %rd114;
	mul.lo.s64 	%rd116, %rd103, %rd115;
	mul.lo.s64 	%rd117, %rd105, %rd116;
	mul.lo.s64 	%rd118, %rd107, %rd117;
	mul.lo.s64 	%rd446, %rd109, %rd118;
	sub.s32 	%r71, %r68, %r465;
	setp.lt.s32 	%p5, %r71, 2048;
	@%p5 bra 	$L__BB33_68;
	add.s32 	%r465, %r465, 2048;
	setp.le.s32 	%p6, %r465, %r48;
	@%p6 bra 	$L__BB33_58;
$L__BB33_60:
	setp.le.s32 	%p7, %r68, %r465;
	@%p7 bra 	$L__BB33_68;
	sub.s32 	%r52, %r68, %r465;
	setp.ge.s32 	%p8, %r47, %r52;
	@%p8 bra 	$L__BB33_68;
	not.b32 	%r72, %r47;
	add.s32 	%r73, %r68, %r72;
	sub.s32 	%r53, %r73, %r465;
	and.b32  	%r74, %r53, 768;
	setp.eq.s32 	%p9, %r74, 768;
	mov.u32 	%r469, %r47;
	@%p9 bra 	$L__BB33_65;
	add.s32 	%r467, %r47, %r465;
	shr.u32 	%r75, %r53, 8;
	add.s32 	%r76, %r75, 1;
	and.b32  	%r77, %r76, 3;
	neg.s32 	%r466, %r77;
	mov.u32 	%r469, %r47;
$L__BB33_64:
	.pragma "nounroll";
	mul.wide.u32 	%rd122, %r467, 8;
	add.s64 	%rd121, %rd68, %rd122;
	// begin inline asm
	ld.global.nc.u64 %rd120, [%rd121];
	// end inline asm
	mul.lo.s64 	%rd446, %rd120, %rd446;
	add.s32 	%r469, %r469, 256;
	add.s32 	%r467, %r467, 256;
	add.s32 	%r466, %r466, 1;
	setp.ne.s32 	%p10, %r466, 0;
	@%p10 bra 	$L__BB33_64;
$L__BB33_65:
	setp.lt.u32 	%p11, %r53, 768;
	@%p11 bra 	$L__BB33_68;
	cvt.u64.u32 	%rd123, %r469;
	cvt.u64.u32 	%rd124, %r465;
	add.s64 	%rd125, %rd123, %rd124;
	shl.b64 	%rd126, %rd125, 3;
	add.s64 	%rd127, %rd126, %rd68;
	add.s64 	%rd444, %rd127, 4096;
	add.s32 	%r470, %r469, %r465;
$L__BB33_67:
	mul.wide.u32 	%rd136, %r470, 8;
	add.s64 	%rd129, %rd68, %rd136;
	// begin inline asm
	ld.global.nc.u64 %rd128, [%rd129];
	// end inline asm
	mul.lo.s64 	%rd137, %rd128, %rd446;
	add.s64 	%rd131, %rd444, -2048;
	// begin inline asm
	ld.global.nc.u64 %rd130, [%rd131];
	// end inline asm
	mul.lo.s64 	%rd138, %rd130, %rd137;
	// begin inline asm
	ld.global.nc.u64 %rd132, [%rd444];
	// end inline asm
	mul.lo.s64 	%rd139, %rd132, %rd138;
	add.s64 	%rd135, %rd444, 2048;
	// begin inline asm
	ld.global.nc.u64 %rd134, [%rd135];
	// end inline asm
	mul.lo.s64 	%rd446, %rd134, %rd139;
	add.s32 	%r469, %r469, 1024;
	add.s64 	%rd444, %rd444, 8192;
	add.s32 	%r470, %r470, 1024;
	setp.lt.s32 	%p12, %r469, %r52;
	@%p12 bra 	$L__BB33_67;
$L__BB33_68:
	// begin inline asm
	mov.u32 %r78, %laneid;
	// end inline asm
	mov.b64 	{%r80, %r85}, %rd446;
	mov.b32 	%r86, 1;
	mov.b32 	%r127, 31;
	mov.b32 	%r128, -1;
	// begin inline asm
	shfl.sync.down.b32 %r79, %r80, %r86, %r127, %r128;
	// end inline asm
	// begin inline asm
	shfl.sync.down.b32 %r84, %r85, %r86, %r127, %r128;
	// end inline asm
	mov.b64 	%rd140, {%r79, %r84};
	setp.gt.s32 	%p13, %r78, 30;
	selp.b64 	%rd141, 1, %rd140, %p13;
	mul.lo.s64 	%rd142, %rd141, %rd446;
	mov.b64 	{%r90, %r95}, %rd142;
	mov.b32 	%r96, 2;
	// begin inline asm
	shfl.sync.down.b32 %r89, %r90, %r96, %r127, %r128;
	// end inline asm
	// begin inline asm
	shfl.sync.down.b32 %r94, %r95, %r96, %r127, %r128;
	// end inline asm
	mov.b64 	%rd143, {%r89, %r94};
	setp.gt.s32 	%p14, %r78, 29;
	selp.b64 	%rd144, 1, %rd143, %p14;
	mul.lo.s64 	%rd145, %rd144, %rd142;
	mov.b64 	{%r100, %r105}, %rd145;
	mov.b32 	%r106, 4;
	// begin inline asm
	shfl.sync.down.b32 %r99, %r100, %r106, %r127, %r128;
	// end inline asm
	// begin inline asm
	shfl.sync.down.b32 %r104, %r105, %r106, %r127, %r128;
	// end inline asm
	mov.b64 	%rd146, {%r99, %r104};
	setp.gt.s32 	%p15, %r78, 27;
	selp.b64 	%rd147, 1, %rd146, %p15;
	mul.lo.s64 	%rd148, %rd147, %rd145;
	mov.b64 	{%r110, %r115}, %rd148;
	mov.b32 	%r116, 8;
	// begin inline asm
	shfl.sync.down.b32 %r109, %r110, %r116, %r127, %r128;
	// end inline asm
	// begin inline asm
	shfl.sync.down.b32 %r114, %r115, %r116, %r127, %r128;
	// end inline asm
	mov.b64 	%rd149, {%r109, %r114};
	setp.gt.s32 	%p16, %r78, 23;
	selp.b64 	%rd150, 1, %rd149, %p16;
	mul.lo.s64 	%rd151, %rd150, %rd148;
	mov.b64 	{%r120, %r125}, %rd151;
	mov.b32 	%r126, 16;
	// begin inline asm
	shfl.sync.down.b32 %r119, %r120, %r126, %r127, %r128;
	// end inline asm
	// begin inline asm
	shfl.sync.down.b32 %r124, %r125, %r126, %r127, %r128;
	// end inline asm
	mov.b64 	%rd152, {%r119, %r124};
	setp.gt.s32 	%p17, %r78, 15;
	selp.b64 	%rd153, 1, %rd152, %p17;
	mul.lo.s64 	%rd447, %rd153, %rd151;
	setp.ne.s32 	%p18, %r78, 0;
	@%p18 bra 	$L__BB33_70;
	shr.u32 	%r129, %r47, 2;
	and.b32  	%r130, %r129, 248;
	mov.u32 	%r131, _ZZN3cub18CUB_300001_SM_10006detail6reduce28DeviceReduceSingleTileKernelINS2_10policy_hubImj11mul_functorImEE10Policy1000EPmS9_iS6_mmN4cuda3std3__410__identityEEEvT0_T1_T2_T3_T4_T6_E12temp_storage;
	add.s32 	%r132, %r131, %r130;
	st.shared.u64 	[%r132+8], %rd447;
$L__BB33_70:
	bar.sync 	0;
	setp.ne.s32 	%p19, %r47, 0;
	@%p19 bra 	$L__BB33_72;
	ld.shared.u64 	%rd154, [_ZZN3cub18CUB_300001_SM_10006detail6reduce28DeviceReduceSingleTileKernelINS2_10policy_hubImj11mul_functorImEE10Policy1000EPmS9_iS6_mmN4cuda3std3__410__identityEEEvT0_T1_T2_T3_T4_T6_E12temp_storage+16];
	mul.lo.s64 	%rd155, %rd154, %rd447;
	ld.shared.u64 	%rd156, [_ZZN3cub18CUB_300001_SM_10006detail6reduce28DeviceReduceSingleTileKernelINS2_10policy_hubImj11mul_functorImEE10Policy1000EPmS9_iS6_mmN4cuda3std3__410__identityEEEvT0_T1_T2_T3_T4_T6_E12temp_storage+24];
	mul.lo.s64 	%rd157, %rd155, %rd156;
	ld.shared.u64 	%rd158, [_ZZN3cub18CUB_300001_SM_10006detail6reduce28DeviceReduceSingleTileKernelINS2_10policy_hubImj11mul_functorImEE10Policy1000EPmS9_iS6_mmN4cuda3std3__410__identityEEEvT0_T1_T2_T3_T4_T6_E12temp_storage+32];
	mul.lo.s64 	%rd159, %rd157, %rd158;
	ld.shared.u64 	%rd160, [_ZZN3cub18CUB_300001_SM_10006detail6reduce28DeviceReduceSingleTileKernelINS2_10policy_hubImj11mul_functorImEE10Policy1000EPmS9_iS6_mmN4cuda3std3__410__identityEEEvT0_T1_T2_T3_T4_T6_E12temp_storage+40];
	mul.lo.s64 	%rd161, %rd159, %rd160;
	ld.shared.u64 	%rd162, [_ZZN3cub18CUB_300001_SM_10006detail6reduce28DeviceReduceSingleTileKernelINS2_10policy_hubImj11mul_functorImEE10Policy1000EPmS9_iS6_mmN4cuda3std3__410__identityEEEvT0_T1_T2_T3_T4_T6_E12temp_storage+48];
	mul.lo.s64 	%rd163, %rd161, %rd162;
	ld.shared.u64 	%rd164, [_ZZN3cub18CUB_300001_SM_10006detail6reduce28DeviceReduceSingleTileKernelINS2_10policy_hubImj11mul_functorImEE10Policy1000EPmS9_iS6_mmN4cuda3std3__410__identityEEEvT0_T1_T2_T3_T4_T6_E12temp_storage+56];
	mul.lo.s64 	%rd165, %rd163, %rd164;
	ld.shared.u64 	%rd166, [_ZZN3cub18CUB_300001_SM_10006detail6reduce28DeviceReduceSingleTileKernelINS2_10policy_hubImj11mul_functorImEE10Policy1000EPmS9_iS6_mmN4cuda3std3__410__identityEEEvT0_T1_T2_T3_T4_T6_E12temp_storage+64];
	mul.lo.s64 	%rd447, %rd165, %rd166;
$L__BB33_72:
	mov.u32 	%r444, %tid.x;
	setp.ne.s32 	%p95, %r444, 0;
	@%p95 bra 	$L__BB33_74;
	mul.lo.s64 	%rd416, %rd447, %rd69;
	st.global.u64 	[%rd1], %rd416;
$L__BB33_74:
	ret;

}
	// .globl	_ZN3cub18CUB_300001_SM_10006detail6reduce28DeviceReduceSingleTileKernelINS2_10policy_hubImy11mul_functorImEE10Policy1000EN6thrust24THRUST_300001_SM_1000_NS6detail15normal_iteratorINSA_10device_ptrImEEEEPmyS6_mm11inc_functorImEEEvT0_T1_T2_T3_T4_T6_
.visible .entry _ZN3cub18CUB_300001_SM_10006detail6reduce28DeviceReduceSingleTileKernelINS2_10policy_hubImy11mul_functorImEE10Policy1000EN6thrust24THRUST_300001_SM_1000_NS6detail15normal_iteratorINSA_10device_ptrImEEEEPmyS6_mm11inc_functorImEEEvT0_T1_T2_T3_T4_T6_(
	.param .align 8 .b8 _ZN3cub18CUB_300001_SM_10006detail6reduce28DeviceReduceSingleTileKernelINS2_10policy_hubImy11mul_functorImEE10Policy1000EN6thrust24THRUST_300001_SM_1000_NS6detail15normal_iteratorINSA_10device_ptrImEEEEPmyS6_mm11inc_functorImEEEvT0_T1_T2_T3_T4_T6__param_0[8],
	.param .u64 .ptr .align 1 _ZN3cub18CUB_300001_SM_10006detail6reduce28DeviceReduceSingleTileKernelINS2_10policy_hubImy11mul_functorImEE10Policy1000EN6thrust24THRUST_300001_SM_1000_NS6detail15normal_iteratorINSA_10device_ptrImEEEEPmyS6_mm11inc_functorImEEEvT0_T1_T2_T3_T4_T6__param_1,
	.param .u64 _ZN3cub18CUB_300001_SM_10006detail6reduce28DeviceReduceSingleTileKernelINS2_10policy_hubImy11mul_functorImEE10Policy1000EN6thrust24THRUST_300001_SM_1000_NS6detail15normal_iteratorINSA_10device_ptrImEEEEPmyS6_mm11inc_functorImEEEvT0_T1_T2_T3_T4_T6__param_2,
	.param .align 1 .b8 _ZN3cub18CUB_300001_SM_10006detail6reduce28DeviceReduceSingleTileKernelINS2_10policy_hubImy11mul_functorImEE10Policy1000EN6thrust24THRUST_300001_SM_1000_NS6detail15normal_iteratorINSA_10device_ptrImEEEEPmyS6_mm11inc_functorImEEEvT0_T1_T2_T3_T4_T6__param_3[1],
	.param .u64 _ZN3cub18CUB_300001_SM_10006detail6reduce28DeviceReduceSingleTileKernelINS2_10policy_hubImy11mul_functorImEE10Policy1000EN6thrust24THRUST_300001_SM_1000_NS6detail15normal_iteratorINSA_10device_ptrImEEEEPmyS6_mm11inc_functorImEEEvT0_T1_T2_T3_T4_T6__param_4,
	.param .align 1 .b8 _ZN3cub18CUB_300001_SM_10006detail6reduce28DeviceReduceSingleTileKernelINS2_10policy_hubImy11mul_functorImEE10Policy1000EN6thrust24THRUST_300001_SM_1000_NS6detail15normal_iteratorINSA_10device_ptrImEEEEPmyS6_mm11inc_functorImEEEvT0_T1_T2_T3_T4_T6__param_5[1]
)
.maxntid 256
.minnctapersm 1
{
	.reg .pred 	%p<59>;
	.reg .b32 	%r<246>;
	.reg .b64 	%rd<360>;
	// demoted variable
	.shared .align 8 .b8 _ZZN3cub18CUB_300001_SM_10006detail6reduce28DeviceReduceSingleTileKernelINS2_10policy_hubImy11mul_functorImEE10Policy1000EN6thrust24THRUST_300001_SM_1000_NS6detail15normal_iteratorINSA_10device_ptrImEEEEPmyS6_mm11inc_functorImEEEvT0_T1_T2_T3_T4_T6_E12temp_storage[80];
	ld.param.u64 	%rd57, [_ZN3cub18CUB_300001_SM_10006detail6reduce28DeviceReduceSingleTileKernelINS2_10policy_hubImy11mul_functorImEE10Policy1000EN6thrust24THRUST_300001_SM_1000_NS6detail15normal_iteratorINSA_10device_ptrImEEEEPmyS6_mm11inc_functorImEEEvT0_T1_T2_T3_T4_T6__param_0];
	ld.param.u64 	%rd60, [_ZN3cub18CUB_300001_SM_10006detail6reduce28DeviceReduceSingleTileKernelINS2_10policy_hubImy11mul_functorImEE10Policy1000EN6thrust24THRUST_300001_SM_1000_NS6detail15normal_iteratorINSA_10device_ptrImEEEEPmyS6_mm11inc_functorImEEEvT0_T1_T2_T3_T4_T6__param_1];
	ld.param.u64 	%rd58, [_ZN3cub18CUB_300001_SM_10006detail6reduce28DeviceReduceSingleTileKernelINS2_10policy_hubImy11mul_functorImEE10Policy1000EN6thrust24THRUST_300001_SM_1000_NS6detail15normal_iteratorINSA_10device_ptrImEEEEPmyS6_mm11inc_functorImEEEvT0_T1_T2_T3_T4_T6__param_2];
	ld.param.u64 	%rd59, [_ZN3cub18CUB_300001_SM_10006detail6reduce28DeviceReduceSingleTileKernelINS2_10policy_hubImy11mul_functorImEE10Policy1000EN6thrust24THRUST_300001_SM_1000_NS6detail15normal_iteratorINSA_10device_ptrImEEEEPmyS6_mm11inc_functorImEEEvT0_T1_T2_T3_T4_T6__param_4];
	cvta.to.global.u64 	%rd1, %rd60;
	setp.ne.s64 	%p1, %rd58, 0;
	@%p1 bra 	$L__BB34_3;
	mov.u32 	%r231, %tid.x;
	setp.ne.s32 	%p58, %r231, 0;
	@%p58 bra 	$L__BB34_51;
	st.global.u64 	[%rd1], %rd59;
	bra.uni 	$L__BB34_51;
$L__BB34_3:
	cvta.to.global.u64 	%rd2, %rd57;
	setp.gt.u64 	%p2, %rd58, 2047;
	@%p2 bra 	$L__BB34_28;
	cvt.u32.u64 	%r1, %rd58;
	mov.u32 	%r2, %tid.x;
	setp.ge.u32 	%p24, %r2, %r1;
	mov.b64 	%rd343, 0;
	mov.u32 	%r235, %r2;
	@%p24 bra 	$L__BB34_6;
	mul.wide.u32 	%rd203, %r2, 8;
	add.s64 	%rd204, %rd2, %rd203;
	ld.global.u64 	%rd205, [%rd204];
	add.s64 	%rd343, %rd205, 1;
	add.s32 	%r235, %r2, 256;
$L__BB34_6:
	setp.ge.u32 	%p25, %r235, %r1;
	@%p25 bra 	$L__BB34_19;
	not.b32 	%r108, %r235;
	add.s32 	%r109, %r108, %r1;
	shr.u32 	%r110, %r109, 8;
	add.s32 	%r5, %r110, 1;
	and.b32  	%r6, %r5, 15;
	setp.lt.u32 	%p26, %r109, 3840;
	@%p26 bra 	$L__BB34_10;
	and.b32  	%r111, %r5, 33554416;
	neg.s32 	%r233, %r111;
	mul.wide.u32 	%rd207, %r235, 8;
	add.s64 	%rd208, %rd207, %rd2;
	add.s64 	%rd334, %rd208, 16384;
$L__BB34_9:
	.pragma "nounroll";
	ld.global.u64 	%rd209, [%rd334+-16384];
	mad.lo.s64 	%rd210, %rd343, %rd209, %rd343;
	ld.global.u64 	%rd211, [%rd334+-14336];
	mad.lo.s64 	%rd212, %rd210, %rd211, %rd210;
	ld.global.u64 	%rd213, [%rd334+-12288];
	mad.lo.s64 	%rd214, %rd212, %rd213, %rd212;
	ld.global.u64 	%rd215, [%rd334+-10240];
	mad.lo.s64 	%rd216, %rd214, %rd215, %rd214;
	ld.global.u64 	%rd217, [%rd334+-8192];
	mad.lo.s64 	%rd218, %rd216, %rd217, %rd216;
	ld.global.u64 	%rd219, [%rd334+-6144];
	mad.lo.s64 	%rd220, %rd218, %rd219, %rd218;
	ld.global.u64 	%rd221, [%rd334+-4096];
	mad.lo.s64 	%rd222, %rd220, %rd221, %rd220;
	ld.global.u64 	%rd223, [%rd334+-2048];
	mad.lo.s64 	%rd224, %rd222, %rd223, %rd222;
	ld.global.u64 	%rd225, [%rd334];
	mad.lo.s64 	%rd226, %rd224, %rd225, %rd224;
	ld.global.u64 	%rd227, [%rd334+2048];
	mad.lo.s64 	%rd228, %rd226, %rd227, %rd226;
	ld.global.u64 	%rd229, [%rd334+4096];
	mad.lo.s64 	%rd230, %rd228, %rd229, %rd228;
	ld.global.u64 	%rd231, [%rd334+6144];
	mad.lo.s64 	%rd232, %rd230, %rd231, %rd230;
	ld.global.u64 	%rd233, [%rd334+8192];
	mad.lo.s64 	%rd234, %rd232, %rd233, %rd232;
	ld.global.u64 	%rd235, [%rd334+10240];
	mad.lo.s64 	%rd236, %rd234, %rd235, %rd234;
	ld.global.u64 	%rd237, [%rd334+12288];
	mad.lo.s64 	%rd238, %rd236, %rd237, %rd236;
	ld.global.u64 	%rd239, [%rd334+14336];
	mad.lo.s64 	%rd343, %rd238, %rd239, %rd238;
	add.s32 	%r235, %r235, 4096;
	add.s32 	%r233, %r233, 16;
	add.s64 	%rd334, %rd334, 32768;
	setp.ne.s32 	%p27, %r233, 0;
	@%p27 bra 	$L__BB34_9;
$L__BB34_10:
	setp.eq.s32 	%p28, %r6, 0;
	@%p28 bra 	$L__BB34_19;
	and.b32  	%r13, %r5, 7;
	setp.lt.u32 	%p29, %r6, 8;
	@%p29 bra 	$L__BB34_13;
	mul.wide.s32 	%rd241, %r235, 8;
	add.s64 	%rd242, %rd2, %rd241;
	ld.global.u64 	%rd243, [%rd242];
	mad.lo.s64 	%rd244, %rd343, %rd243, %rd343;
	ld.global.u64 	%rd245, [%rd242+2048];
	mad.lo.s64 	%rd246, %rd244, %rd245, %rd244;
	ld.global.u64 	%rd247, [%rd242+4096];
	mad.lo.s64 	%rd248, %rd246, %rd247, %rd246;
	ld.global.u64 	%rd249, [%rd242+6144];
	mad.lo.s64 	%rd250, %rd248, %rd249, %rd248;
	ld.global.u64 	%rd251, [%rd242+8192];
	mad.lo.s64 	%rd252, %rd250, %rd251, %rd250;
	ld.global.u64 	%rd253, [%rd242+10240];
	mad.lo.s64 	%rd254, %rd252, %rd253, %rd252;
	ld.global.u64 	%rd255, [%rd242+12288];
	mad.lo.s64 	%rd256, %rd254, %rd255, %rd254;
	ld.global.u64 	%rd257, [%rd242+14336];
	mad.lo.s64 	%rd343, %rd256, %rd257, %rd256;
	add.s32 	%r235, %r235, 2048;
$L__BB34_13:
	setp.eq.s32 	%p30, %r13, 0;
	@%p30 bra 	$L__BB34_19;
	and.b32  	%r16, %r5, 3;
	setp.lt.u32 	%p31, %r13, 4;
	@%p31 bra 	$L__BB34_16;
	mul.wide.s32 	%rd259, %r235, 8;
	add.s64 	%rd260, %rd2, %rd259;
	ld.global.u64 	%rd261, [%rd260];
	mad.lo.s64 	%rd262, %rd343, %rd261, %rd343;
	ld.global.u64 	%rd263, [%rd260+2048];
	mad.lo.s64 	%rd264, %rd262, %rd263, %rd262;
	ld.global.u64 	%rd265, [%rd260+4096];
	mad.lo.s64 	%rd266, %rd264, %rd265, %rd264;
	ld.global.u64 	%rd267, [%rd260+6144];
	mad.lo.s64 	%rd343, %rd266, %rd267, %rd266;
	add.s32 	%r235, %r235, 1024;
$L__BB34_16:
	setp.eq.s32 	%p32, %r16, 0;
	@%p32 bra 	$L__BB34_19;
	neg.s32 	%r238, %r16;
$L__BB34_18:
	.pragma "nounroll";
	mul.wide.s32 	%rd268, %r235, 8;
	add.s64 	%rd269, %rd2, %rd268;
	ld.global.u64 	%rd270, [%rd269];
	mad.lo.s64 	%rd343, %rd343, %rd270, %rd343;
	add.s32 	%r235, %r235, 256;
	add.s32 	%r238, %r238, 1;
	setp.ne.s32 	%p33, %r238, 0;
	@%p33 bra 	$L__BB34_18;
$L__BB34_19:
	setp.lt.u64 	%p34, %rd58, 256;
	@%p34 bra 	$L__BB34_24;
	// begin inline asm
	mov.u32 %r175, %laneid;
	// end inline asm
	mov.b64 	{%r177, %r182}, %rd343;
	mov.b32 	%r183, 1;
	mov.b32 	%r224, 31;
	mov.b32 	%r225, -1;
	// begin inline asm
	shfl.sync.down.b32 %r176, %r177, %r183, %r224, %r225;
	// end inline asm
	// begin inline asm
	shfl.sync.down.b32 %r181, %r182, %r183, %r224, %r225;
	// end inline asm
	mov.b64 	%rd305, {%r176, %r181};
	setp.gt.s32 	%p50, %r175, 30;
	selp.b64 	%rd306, 1, %rd305, %p50;
	mul.lo.s64 	%rd307, %rd306, %rd343;
	mov.b64 	{%r187, %r192}, %rd307;
	mov.b32 	%r193, 2;
	// begin inline asm
	shfl.sync.down.b32 %r186, %r187, %r193, %r224, %r225;
	// end inline asm
	// begin inline asm
	shfl.sync.down.b32 %r191, %r192, %r193, %r224, %r225;
	// end inline asm
	mov.b64 	%rd308, {%r186, %r191};
	setp.gt.s32 	%p51, %r175, 29;
	selp.b64 	%rd309, 1, %rd308, %p51;
	mul.lo.s64 	%rd310, %rd309, %rd307;
	mov.b64 	{%r197, %r202}, %rd310;
	mov.b32 	%r203, 4;
	// begin inline asm
	shfl.sync.down.b32 %r196, %r197, %r203, %r224, %r225;
	// end inline asm
	// begin inline asm
	shfl.sync.down.b32 %r201, %r202, %r203, %r224, %r225;
	// end inline asm
	mov.b64 	%rd311, {%r196, %r201};
	setp.gt.s32 	%p52, %r175, 27;
	selp.b64 	%rd312, 1, %rd311, %p52;
	mul.lo.s64 	%rd313, %rd312, %rd310;
	mov.b64 	{%r207, %r212}, %rd313;
	mov.b32 	%r213, 8;
	// begin inline asm
	shfl.sync.down.b32 %r206, %r207, %r213, %r224, %r225;
	// end inline asm
	// begin inline asm
	shfl.sync.down.b32 %r211, %r212, %r213, %r224, %r225;
	// end inline asm
	mov.b64 	%rd314, {%r206, %r211};
	setp.gt.s32 	%p53, %r175, 23;
	selp.b64 	%rd315, 1, %rd314, %p53;
	mul.lo.s64 	%rd316, %rd315, %rd313;
	mov.b64 	{%r217, %r222}, %rd316;
	mov.b32 	%r223, 16;
	// begin inline asm
	shfl.sync.down.b32 %r216, %r217, %r223, %r224, %r225;
	// end inline asm
	// begin inline asm
	shfl.sync.down.b32 %r221, %r222, %r223, %r224, %r225;
	// end inline asm
	mov.b64 	%rd317, {%r216, %r221};
	setp.gt.s32 	%p54, %r175, 15;
	selp.b64 	%rd318, 1, %rd317, %p54;
	mul.lo.s64 	%rd359, %rd318, %rd316;
	setp.ne.s32 	%p55, %r175, 0;
	@%p55 bra 	$L__BB34_22;
	shr.u32 	%r226, %r2, 2;
	and.b32  	%r227, %r226, 248;
	mov.u32 	%r228, _ZZN3cub18CUB_300001_SM_10006detail6reduce28DeviceReduceSingleTileKernelINS2_10policy_hubImy11mul_functorImEE10Policy1000EN6thrust24THRUST_300001_SM_1000_NS6detail15normal_iteratorINSA_10device_ptrImEEEEPmyS6_mm11inc_functorImEEEvT0_T1_T2_T3_T4_T6_E12temp_storage;
	add.s32 	%r229, %r228, %r227;
	st.shared.u64 	[%r229+8], %rd359;
$L__BB34_22:
	bar.sync 	0;
	setp.ne.s32 	%p56, %r2, 0;
	@%p56 bra 	$L__BB34_49;
	ld.shared.u64 	%rd319, [_ZZN3cub18CUB_300001_SM_10006detail6reduce28DeviceReduceSingleTileKernelINS2_10policy_hubImy11mul_functorImEE10Policy1000EN6thrust24THRUST_300001_SM_1000_NS6detail15normal_iteratorINSA_10device_ptrImEEEEPmyS6_mm11inc_functorImEEEvT0_T1_T2_T3_T4_T6_E12temp_storage+16];
	mul.lo.s64 	%rd320, %rd319, %rd359;
	ld.shared.u64 	%rd321, [_ZZN3cub18CUB_300001_SM_10006detail6reduce28DeviceReduceSingleTileKernelINS2_10policy_hubImy11mul_functorImEE10Policy1000EN6thrust24THRUST_300001_SM_1000_NS6detail15normal_iteratorINSA_10device_ptrImEEEEPmyS6_mm11inc_functorImEEEvT0_T1_T2_T3_T4_T6_E12temp_storage+24];
	mul.lo.s64 	%rd322, %rd320, %rd321;
	ld.shared.u64 	%rd323, [_ZZN3cub18CUB_300001_SM_10006detail6reduce28DeviceReduceSingleTileKernelINS2_10policy_hubImy11mul_functorImEE10Policy1000EN6thrust24THRUST_300001_SM_1000_NS6detail15normal_iteratorINSA_10device_ptrImEEEEPmyS6_mm11inc_functorImEEEvT0_T1_T2_T3_T4_T6_E12temp_storage+32];
	mul.lo.s64 	%rd324, %rd322, %rd323;
	ld.shared.u64 	%rd325, [_ZZN3cub18CUB_300001_SM_10006detail6reduce28DeviceReduceSingleTileKernelINS2_10policy_hubImy11mul_functorImEE10Policy1000EN6thrust24THRUST_300001_SM_1000_NS6detail15normal_iteratorINSA_10device_ptrImEEEEPmyS6_mm11inc_functorImEEEvT0_T1_T2_T3_T4_T6_E12temp_storage+40];
	mul.lo.s64 	%rd326, %rd324, %rd325;
	ld.shared.u64 	%rd327, [_ZZN3cub18CUB_300001_SM_10006detail6reduce28DeviceReduceSingleTileKernelINS2_10policy_hubImy11mul_functorImEE10Policy1000EN6thrust24THRUST_300001_SM_1000_NS6detail15normal_iteratorINSA_10device_ptrImEEEEPmyS6_mm11inc_functorImEEEvT0_T1_T2_T3_T4_T6_E12temp_storage+48];
	mul.lo.s64 	%rd328, %rd326, %rd327;
	ld.shared.u64 	%rd329, [_ZZN3cub18CUB_300001_SM_10006detail6reduce28DeviceReduceSingleTileKernelINS2_10policy_hubImy11mul_functorImEE10Policy1000EN6thrust24THRUST_300001_SM_1000_NS6detail15normal_iteratorINSA_10device_ptrImEEEEPmyS6_mm11inc_functorImEEEvT0_T1_T2_T3_T4_T6_E12temp_storage+56];
	mul.lo.s64 	%rd330, %rd328, %rd329;
	ld.shared.u64 	%rd331, [_ZZN3cub18CUB_300001_SM_10006detail6reduce28DeviceReduceSingleTileKernelINS2_10policy_hubImy11mul_functorImEE10Policy1000EN6thrust24THRUST_300001_SM_1000_NS6detail15normal_iteratorINSA_10device_ptrImEEEEPmyS6_mm11inc_functorImEEEvT0_T1_T2_T3_T4_T6_E12temp_storage+64];
	mul.lo.s64 	%rd359, %rd330, %rd331;
	bra.uni 	$L__BB34_49;
$L__BB34_24:
	// begin inline asm
	mov.u32 %r112, %laneid;
	// end inline asm
	and.b32  	%r163, %r2, 992;
	add.s32 	%r164, %r163, 32;
	setp.gt.u32 	%p35, %r164, %r1;
	not.b32 	%r165, %r163;
	add.s32 	%r166, %r1, %r165;
	selp.b32 	%r161, %r166, 31, %p35;
	mov.b64 	{%r114, %r119}, %rd343;
	mov.b32 	%r120, 1;
	mov.b32 	%r162, -1;
	// begin inline asm
	shfl.sync.down.b32 %r113, %r114, %r120, %r161, %r162;
	// end inline asm
	// begin inline asm
	shfl.sync.down.b32 %r118, %r119, %r120, %r161, %r162;
	// end inline asm
	mov.b64 	%rd271, {%r113, %r118};
	setp.lt.s32 	%p36, %r112, %r161;
	selp.b64 	%rd272, %rd271, 1, %p36;
	mul.lo.s64 	%rd273, %rd272, %rd343;
	mov.b64 	{%r124, %r129}, %rd273;
	mov.b32 	%r130, 2;
	// begin inline asm
	shfl.sync.down.b32 %r123, %r124, %r130, %r161, %r162;
	// end inline asm
	// begin inline asm
	shfl.sync.down.b32 %r128, %r129, %r130, %r161, %r162;
	// end inline asm
	mov.b64 	%rd274, {%r123, %r128};
	add.s32 	%r167, %r112, 2;
	setp.gt.s32 	%p37, %r167, %r161;
	selp.b64 	%rd275, 1, %rd274, %p37;
	mul.lo.s64 	%rd276, %rd275, %rd273;
	mov.b64 	{%r134, %r139}, %rd276;
	mov.b32 	%r140, 4;
	// begin inline asm
	shfl.sync.down.b32 %r133, %r134, %r140, %r161, %r162;
	// end inline asm
	// begin inline asm
	shfl.sync.down.b32 %r138, %r139, %r140, %r161, %r162;
	// end inline asm
	mov.b64 	%rd277, {%r133, %r138};
	add.s32 	%r168, %r112, 4;
	setp.gt.s32 	%p38, %r168, %r161;
	selp.b64 	%rd278, 1, %rd277, %p38;
	mul.lo.s64 	%rd279, %rd278, %rd276;
	mov.b64 	{%r144, %r149}, %rd279;
	mov.b32 	%r150, 8;
	// begin inline asm
	shfl.sync.down.b32 %r143, %r144, %r150, %r161, %r162;
	// end inline asm
	// begin inline asm
	shfl.sync.down.b32 %r148, %r149, %r150, %r161, %r162;
	// end inline asm
	mov.b64 	%rd280, {%r143, %r148};
	add.s32 	%r169, %r112, 8;
	setp.gt.s32 	%p39, %r169, %r161;
	selp.b64 	%rd281, 1, %rd280, %p39;
	mul.lo.s64 	%rd282, %rd281, %rd279;
	mov.b64 	{%r154, %r159}, %rd282;
	mov.b32 	%r160, 16;
	// begin inline asm
	shfl.sync.down.b32 %r153, %r154, %r160, %r161, %r162;
	// end inline asm
	// begin inline asm
	shfl.sync.down.b32 %r158, %r159, %r160, %r161, %r162;
	// end inline asm
	mov.b64 	%rd283, {%r153, %r158};
	add.s32 	%r170, %r112, 16;
	setp.gt.s32 	%p40, %r170, %r161;
	selp.b64 	%rd284, 1, %rd283, %p40;
	mul.lo.s64 	%rd359, %rd284, %rd282;
	setp.ne.s32 	%p41, %r112, 0;
	@%p41 bra 	$L__BB34_26;
	shr.u32 	%r171, %r2, 2;
	and.b32  	%r172, %r171, 248;
	mov.u32 	%r173, _ZZN3cub18CUB_300001_SM_10006detail6reduce28DeviceReduceSingleTileKernelINS2_10policy_hubImy11mul_functorImEE10Policy1000EN6thrust24THRUST_300001_SM_1000_NS6detail15normal_iteratorINSA_10device_ptrImEEEEPmyS6_mm11inc_functorImEEEvT0_T1_T2_T3_T4_T6_E12temp_storage;
	add.s32 	%r174, %r173, %r172;
	st.shared.u64 	[%r174+8], %rd359;
$L__BB34_26:
	bar.sync 	0;
	setp.ne.s32 	%p42, %r2, 0;
	@%p42 bra 	$L__BB34_49;
	setp.gt.u64 	%p43, %rd58, 32;
	ld.shared.u64 	%rd285, [_ZZN3cub18CUB_300001_SM_10006detail6reduce28DeviceReduceSingleTileKernelINS2_10policy_hubImy11mul_functorImEE10Policy1000EN6thrust24THRUST_300001_SM_1000_NS6detail15normal_iteratorINSA_10device_ptrImEEEEPmyS6_mm11inc_functorImEEEvT0_T1_T2_T3_T4_T6_E12temp_storage+16];
	selp.b64 	%rd286, %rd285, 1, %p43;
	mul.lo.s64 	%rd287, %rd286, %rd359;
	setp.gt.u64 	%p44, %rd58, 64;
	ld.shared.u64 	%rd288, [_ZZN3cub18CUB_300001_SM_10006detail6reduce28DeviceReduceSingleTileKernelINS2_10policy_hubImy11mul_functorImEE10Policy1000EN6thrust24THRUST_300001_SM_1000_NS6detail15normal_iteratorINSA_10device_ptrImEEEEPmyS6_mm11inc_functorImEEEvT0_T1_T2_T3_T4_T6_E12temp_storage+24];
	selp.b64 	%rd289, %rd288, 1, %p44;
	mul.lo.s64 	%rd290, %rd287, %rd289;
	setp.gt.u64 	%p45, %rd58, 96;
	ld.shared.u64 	%rd291, [_ZZN3cub18CUB_300001_SM_10006detail6reduce28DeviceReduceSingleTileKernelINS2_10policy_hubImy11mul_functorImEE10Policy1000EN6thrust24THRUST_300001_SM_1000_NS6detail15normal_iteratorINSA_10device_ptrImEEEEPmyS6_mm11inc_functorImEEEvT0_T1_T2_T3_T4_T6_E12temp_storage+32];
	selp.b64 	%rd292, %rd291, 1, %p45;
	mul.lo.s64 	%rd293, %rd290, %rd292;
	setp.gt.u64 	%p46, %rd58, 128;
	ld.shared.u64 	%rd294, [_ZZN3cub18CUB_300001_SM_10006detail6reduce28DeviceReduceSingleTileKernelINS2_10policy_hubImy11mul_functorImEE10Policy1000EN6thrust24THRUST_300001_SM_1000_NS6detail15normal_iteratorINSA_10device_ptrImEEEEPmyS6_mm11inc_functorImEEEvT0_T1_T2_T3_T4_T6_E12temp_storage+40];
	selp.b64 	%rd295, %rd294, 1, %p46;
	mul.lo.s64 	%rd296, %rd293, %rd295;
	setp.gt.u64 	%p47, %rd58, 160;
	ld.shared.u64 	%rd297, [_ZZN3cub18CUB_300001_SM_10006detail6reduce28DeviceReduceSingleTileKernelINS2_10policy_hubImy11mul_functorImEE10Policy1000EN6thrust24THRUST_300001_SM_1000_NS6detail15normal_iteratorINSA_10device_ptrImEEEEPmyS6_mm11inc_functorImEEEvT0_T1_T2_T3_T4_T6_E12temp_storage+48];
	selp.b64 	%rd298, %rd297, 1, %p47;
	mul.lo.s64 	%rd299, %rd296, %rd298;
	setp.gt.u64 	%p48, %rd58, 192;
	ld.shared.u64 	%rd300, [_ZZN3cub18CUB_300001_SM_10006detail6reduce28DeviceReduceSingleTileKernelINS2_10policy_hubImy11mul_functorImEE10Policy1000EN6thrust24THRUST_300001_SM_1000_NS6detail15normal_iteratorINSA_10device_ptrImEEEEPmyS6_mm11inc_functorImEEEvT0_T1_T2_T3_T4_T6_E12temp_storage+56];
	selp.b64 	%rd301, %rd300, 1, %p48;
	mul.lo.s64 	%rd302, %rd299, %rd301;
	setp.gt.u64 	%p49, %rd58, 224;
	ld.shared.u64 	%rd303, [_ZZN3cub18CUB_300001_SM_10006detail6reduce28DeviceReduceSingleTileKernelINS2_10policy_hubImy11mul_functorImEE10Policy1000EN6thrust24THRUST_300001_SM_1000_NS6detail15normal_iteratorINSA_10device_ptrImEEEEPmyS6_mm11inc_functorImEEEvT0_T1_T2_T3_T4_T6_E12temp_storage+64];
	selp.b64 	%rd304, %rd303, 1, %p49;
	mul.lo.s64 	%rd359, %rd302, %rd304;
	bra.uni 	$L__BB34_49;
$L__BB34_28:
	mov.u32 	%r24, %tid.x;
	cvt.u64.u32 	%rd25, %r24;
	mul.wide.u32 	%rd62, %r24, 8;
	add.s64 	%rd26, %rd2, %rd62;
	ld.global.u64 	%rd63, [%rd26];
	ld.global.u64 	%rd64, [%rd26+2048];
	mad.lo.s64 	%rd65, %rd63, %rd64, %rd63;
	add.s64 	%rd66, %rd64, %rd65;
	ld.global.u64 	%rd67, [%rd26+4096];
	ld.global.u64 	%rd68, [%rd26+6144];
	ld.global.u64 	%rd69, [%rd26+8192];
	ld.global.u64 	%rd70, [%rd26+10240];
	ld.global.u64 	%rd71, [%rd26+12288];
	ld.global.u64 	%rd72, [%rd26+14336];
	mad.lo.s64 	%rd73, %rd67, %rd66, %rd67;
	add.s64 	%rd74, %rd66, %rd73;
	mad.lo.s64 	%rd75, %rd68, %rd74, %rd68;
	add.s64 	%rd76, %rd74, %rd75;
	mad.lo.s64 	%rd77, %rd69, %rd76, %rd69;
	add.s64 	%rd78, %rd76, %rd77;
	mad.lo.s64 	%rd79, %rd70, %rd78, %rd70;
	add.s64 	%rd80, %rd78, %rd79;
	mad.lo.s64 	%rd81, %rd71, %rd80, %rd71;
	add.s64 	%rd82, %rd80, %rd81;
	mad.lo.s64 	%rd83, %rd72, %rd82, %rd72;
	add.s64 	%rd84, %rd82, %rd83;
	add.s64 	%rd358, %rd84, 1;
	add.s64 	%rd28, %rd58, -2048;
	setp.lt.u64 	%p3, %rd28, 2048;
	mov.b64 	%rd347, 2048;
	@%p3 bra 	$L__BB34_32;
	mov.b64 	%rd347, 2048;
$L__BB34_30:
	shl.b64 	%rd86, %rd347, 3;
	add.s64 	%rd87, %rd26, %rd86;
	ld.global.u64 	%rd88, [%rd87];
	ld.global.u64 	%rd89, [%rd87+2048];
	ld.global.u64 	%rd90, [%rd87+4096];
	ld.global.u64 	%rd91, [%rd87+6144];
	ld.global.u64 	%rd92, [%rd87+8192];
	ld.global.u64 	%rd93, [%rd87+10240];
	ld.global.u64 	%rd94, [%rd87+12288];
	ld.global.u64 	%rd95, [%rd87+14336];
	mad.lo.s64 	%rd96, %rd358, %rd88, %rd358;
	mad.lo.s64 	%rd97, %rd96, %rd89, %rd96;
	mad.lo.s64 	%rd98, %rd97, %rd90, %rd97;
	mad.lo.s64 	%rd99, %rd98, %rd91, %rd98;
	mad.lo.s64 	%rd100, %rd99, %rd92, %rd99;
	mad.lo.s64 	%rd101, %rd100, %rd93, %rd100;
	mad.lo.s64 	%rd102, %rd101, %rd94, %rd101;
	mad.lo.s64 	%rd358, %rd102, %rd95, %rd102;
	sub.s64 	%rd103, %rd58, %rd347;
	setp.lt.u64 	%p4, %rd103, 2048;
	@%p4 bra 	$L__BB34_45;
	add.s64 	%rd347, %rd347, 2048;
	setp.le.u64 	%p5, %rd347, %rd28;
	@%p5 bra 	$L__BB34_30;
$L__BB34_32:
	setp.le.u64 	%p6, %rd58, %rd347;
	cvt.u32.u64 	%r42, %rd347;
	cvt.u32.u64 	%r43, %rd58;
	sub.s32 	%r44, %r43, %r42;
	setp.ge.s32 	%p7, %r24, %r44;
	or.pred  	%p8, %p6, %p7;
	@%p8 bra 	$L__BB34_45;
	not.b32 	%r47, %r24;
	add.s32 	%r48, %r47, %r43;
	sub.s32 	%r50, %r48, %r42;
	shr.u32 	%r51, %r50, 8;
	add.s32 	%r25, %r51, 1;
	and.b32  	%r26, %r25, 15;
	setp.lt.u32 	%p9, %r50, 3840;
	mov.u32 	%r242, %r24;
	@%p9 bra 	$L__BB34_36;
	and.b32  	%r52, %r25, 33554416;
	neg.s32 	%r240, %r52;
	add.s64 	%rd105, %rd347, %rd25;
	shl.b64 	%rd106, %rd105, 3;
	add.s64 	%rd107, %rd106, %rd2;
	add.s64 	%rd348, %rd107, 16384;
	mov.u32 	%r242, %r24;
$L__BB34_35:
	.pragma "nounroll";
	ld.global.u64 	%rd108, [%rd348+-16384];
	mad.lo.s64 	%rd109, %rd358, %rd108, %rd358;
	ld.global.u64 	%rd110, [%rd348+-14336];
	mad.lo.s64 	%rd111, %rd109, %rd110, %rd109;
	ld.global.u64 	%rd112, [%rd348+-12288];
	mad.lo.s64 	%rd113, %rd111, %rd112, %rd111;
	ld.global.u64 	%rd114, [%rd348+-10240];
	mad.lo.s64 	%rd115, %rd113, %rd114, %rd113;
	ld.global.u64 	%rd116, [%rd348+-8192];
	mad.lo.s64 	%rd117, %rd115, %rd116, %rd115;
	ld.global.u64 	%rd118, [%rd348+-6144];
	mad.lo.s64 	%rd119, %rd117, %rd118, %rd117;
	ld.global.u64 	%rd120, [%rd348+-4096];
	mad.lo.s64 	%rd121, %rd119, %rd120, %rd119;
	ld.global.u64 	%rd122, [%rd348+-2048];
	mad.lo.s64 	%rd123, %rd121, %rd122, %rd121;
	ld.global.u64 	%rd124, [%rd348];
	mad.lo.s64 	%rd125, %rd123, %rd124, %rd123;
	ld.global.u64 	%rd126, [%rd348+2048];
	mad.lo.s64 	%rd127, %rd125, %rd126, %rd125;
	ld.global.u64 	%rd128, [%rd348+4096];
	mad.lo.s64 	%rd129, %rd127, %rd128, %rd127;
	ld.global.u64 	%rd130, [%rd348+6144];
	mad.lo.s64 	%rd131, %rd129, %rd130, %rd129;
	ld.global.u64 	%rd132, [%rd348+8192];
	mad.lo.s64 	%rd133, %rd131, %rd132, %rd131;
	ld.global.u64 	%rd134, [%rd348+10240];
	mad.lo.s64 	%rd135, %rd133, %rd134, %rd133;
	ld.global.u64 	%rd136, [%rd348+12288];
	mad.lo.s64 	%rd137, %rd135, %rd136, %rd135;
	ld.global.u64 	%rd138, [%rd348+14336];
	mad.lo.s64 	%rd358, %rd137, %rd138, %rd137;
	add.s32 	%r242, %r242, 4096;
	add.s32 	%r240, %r240, 16;
	add.s64 	%rd348, %rd348, 32768;
	setp.ne.s32 	%p10, %r240, 0;
	@%p10 bra 	$L__BB34_35;
$L__BB34_36:
	setp.eq.s32 	%p11, %r26, 0;
	@%p11 bra 	$L__BB34_45;
	and.b32  	%r33, %r25, 7;
	setp.lt.u32 	%p12, %r26, 8;
	@%p12 bra 	$L__BB34_39;
	cvt.u64.u32 	%rd140, %r242;
	add.s64 	%rd141, %rd347, %rd140;
	shl.b64 	%rd142, %rd141, 3;
	add.s64 	%rd143, %rd2, %rd142;
	ld.global.u64 	%rd144, [%rd143];
	mad.lo.s64 	%rd145, %rd358, %rd144, %rd358;
	ld.global.u64 	%rd146, [%rd143+2048];
	mad.lo.s64 	%rd147, %rd145, %rd146, %rd145;
	ld.global.u64 	%rd148, [%rd143+4096];
	mad.lo.s64 	%rd149, %rd147, %rd148, %rd147;
	ld.global.u64 	%rd150, [%rd143+6144];
	mad.lo.s64 	%rd151, %rd149, %rd150, %rd149;
	ld.global.u64 	%rd152, [%rd143+8192];
	mad.lo.s64 	%rd153, %rd151, %rd152, %rd151;
	ld.global.u64 	%rd154, [%rd143+10240];
	mad.lo.s64 	%rd155, %rd153, %rd154, %rd153;
	ld.global.u64 	%rd156, [%rd143+12288];
	mad.lo.s64 	%rd157, %rd155, %rd156, %rd155;
	ld.global.u64 	%rd158, [%rd143+14336];
	mad.lo.s64 	%rd358, %rd157, %rd158, %rd157;
	add.s32 	%r242, %r242, 2048;
$L__BB34_39:
	setp.eq.s32 	%p13, %r33, 0;
	@%p13 bra 	$L__BB34_45;
	and.b32  	%r36, %r25, 3;
	setp.lt.u32 	%p14, %r33, 4;
	@%p14 bra 	$L__BB34_42;
	cvt.u64.u32 	%rd160, %r242;
	add.s64 	%rd161, %rd347, %rd160;
	shl.b64 	%rd162, %rd161, 3;
	add.s64 	%rd163, %rd2, %rd162;
	ld.global.u64 	%rd164, [%rd163];
	mad.lo.s64 	%rd165, %rd358, %rd164, %rd358;
	ld.global.u64 	%rd166, [%rd163+2048];
	mad.lo.s64 	%rd167, %rd165, %rd166, %rd165;
	ld.global.u64 	%rd168, [%rd163+4096];
	mad.lo.s64 	%rd169, %rd167, %rd168, %rd167;
	ld.global.u64 	%rd170, [%rd163+6144];
	mad.lo.s64 	%rd358, %rd169, %rd170, %rd169;
	add.s32 	%r242, %r242, 1024;
$L__BB34_42:
	setp.eq.s32 	%p15, %r36, 0;
	@%p15 bra 	$L__BB34_45;
	cvt.u64.u32 	%rd171, %r242;
	add.s64 	%rd172, %rd347, %rd171;
	shl.b64 	%rd173, %rd172, 3;
	add.s64 	%rd356, %rd2, %rd173;
	neg.s32 	%r245, %r36;
$L__BB34_44:
	.pragma "nounroll";
	ld.global.u64 	%rd174, [%rd356];
	mad.lo.s64 	%rd358, %rd358, %rd174, %rd358;
	add.s64 	%rd356, %rd356, 2048;
	add.s32 	%r245, %r245, 1;
	setp.ne.s32 	%p16, %r245, 0;
	@%p16 bra 	$L__BB34_44;
$L__BB34_45:
	// begin inline asm
	mov.u32 %r53, %laneid;
	// end inline asm
	mov.b64 	{%r55, %r60}, %rd358;
	mov.b32 	%r61, 1;
	mov.b32 	%r102, 31;
	mov.b32 	%r103, -1;
	// begin inline asm
	shfl.sync.down.b32 %r54, %r55, %r61, %r102, %r103;
	// end inline asm
	// begin inline asm
	shfl.sync.down.b32 %r59, %r60, %r61, %r102, %r103;
	// end inline asm
	mov.b64 	%rd175, {%r54, %r59};
	setp.gt.s32 	%p17, %r53, 30;
	selp.b64 	%rd176, 1, %rd175, %p17;
	mul.lo.s64 	%rd177, %rd176, %rd358;
	mov.b64 	{%r65, %r70}, %rd177;
	mov.b32 	%r71, 2;
	// begin inline asm
	shfl.sync.down.b32 %r64, %r65, %r71, %r102, %r103;
	// end inline asm
	// begin inline asm
	shfl.sync.down.b32 %r69, %r70, %r71, %r102, %r103;
	// end inline asm
	mov.b64 	%rd178, {%r64, %r69};
	setp.gt.s32 	%p18, %r53, 29;
	selp.b64 	%rd179, 1, %rd178, %p18;
	mul.lo.s64 	%rd180, %rd179, %rd177;
	mov.b64 	{%r75, %r80}, %rd180;
	mov.b32 	%r81, 4;
	// begin inline asm
	shfl.sync.down.b32 %r74, %r75, %r81, %r102, %r103;
	// end inline asm
	// begin inline asm
	shfl.sync.down.b32 %r79, %r80, %r81, %r102, %r103;
	// end inline asm
	mov.b64 	%rd181, {%r74, %r79};
	setp.gt.s32 	%p19, %r53, 27;
	selp.b64 	%rd182, 1, %rd181, %p19;
	mul.lo.s64 	%rd183, %rd182, %rd180;
	mov.b64 	{%r85, %r90}, %rd183;
	mov.b32 	%r91, 8;
	// begin inline asm
	shfl.sync.down.b32 %r84, %r85, %r91, %r102, %r103;
	// end inline asm
	// begin inline asm
	shfl.sync.down.b32 %r89, %r90, %r91, %r102, %r103;
	// end inline asm
	mov.b64 	%rd184, {%r84, %r89};
	setp.gt.s32 	%p20, %r53, 23;
	selp.b64 	%rd185, 1, %rd184, %p20;
	mul.lo.s64 	%rd186, %rd185, %rd183;
	mov.b64 	{%r95, %r100}, %rd186;
	mov.b32 	%r101, 16;
	// begin inline asm
	shfl.sync.down.b32 %r94, %r95, %r101, %r102, %r103;
	// end inline asm
	// begin inline asm
	shfl.sync.down.b32 %r99, %r100, %r101, %r102, %r103;
	// end inline asm
	mov.b64 	%rd187, {%r94, %r99};
	setp.gt.s32 	%p21, %r53, 15;
	selp.b64 	%rd188, 1, %rd187, %p21;
	mul.lo.s64 	%rd359, %rd188, %rd186;
	setp.ne.s32 	%p22, %r53, 0;
	@%p22 bra 	$L__BB34_47;
	shr.u32 	%r104, %r24, 2;
	and.b32  	%r105, %r104, 248;
	mov.u32 	%r106, _ZZN3cub18CUB_300001_SM_10006detail6reduce28DeviceReduceSingleTileKernelINS2_10policy_hubImy11mul_functorImEE10Policy1000EN6thrust24THRUST_300001_SM_1000_NS6detail15normal_iteratorINSA_10device_ptrImEEEEPmyS6_mm11inc_functorImEEEvT0_T1_T2_T3_T4_T6_E12temp_storage;
	add.s32 	%r107, %r106, %r105;
	st.shared.u64 	[%r107+8], %rd359;
$L__BB34_47:
	bar.sync 	0;
	setp.ne.s32 	%p23, %r24, 0;
	@%p23 bra 	$L__BB34_49;
	ld.shared.u64 	%rd189, [_ZZN3cub18CUB_300001_SM_10006detail6reduce28DeviceReduceSingleTileKernelINS2_10policy_hubImy11mul_functorImEE10Policy1000EN6thrust24THRUST_300001_SM_1000_NS6detail15normal_iteratorINSA_10device_ptrImEEEEPmyS6_mm11inc_functorImEEEvT0_T1_T2_T3_T4_T6_E12temp_storage+16];
	mul.lo.s64 	%rd190, %rd189, %rd359;
	ld.shared.u64 	%rd191, [_ZZN3cub18CUB_300001_SM_10006detail6reduce28DeviceReduceSingleTileKernelINS2_10policy_hubImy11mul_functorImEE10Policy1000EN6thrust24THRUST_300001_SM_1000_NS6detail15normal_iteratorINSA_10device_ptrImEEEEPmyS6_mm11inc_functorImEEEvT0_T1_T2_T3_T4_T6_E12temp_storage+24];
	mul.lo.s64 	%rd192, %rd190, %rd191;
	ld.shared.u64 	%rd193, [_ZZN3cub18CUB_300001_SM_10006detail6reduce28DeviceReduceSingleTileKernelINS2_10policy_hubImy11mul_functorImEE10Policy1000EN6thrust24THRUST_300001_SM_1000_NS6detail15normal_iteratorINSA_10device_ptrImEEEEPmyS6_mm11inc_functorImEEEvT0_T1_T2_T3_T4_T6_E12temp_storage+32];
	mul.lo.s64 	%rd194, %rd192, %rd193;
	ld.shared.u64 	%rd195, [_ZZN3cub18CUB_300001_SM_10006detail6reduce28DeviceReduceSingleTileKernelINS2_10policy_hubImy11mul_functorImEE10Policy1000EN6thrust24THRUST_300001_SM_1000_NS6detail15normal_iteratorINSA_10device_ptrImEEEEPmyS6_mm11inc_functorImEEEvT0_T1_T2_T3_T4_T6_E12temp_storage+40];
	mul.lo.s64 	%rd196, %rd194, %rd195;
	ld.shared.u64 	%rd197, [_ZZN3cub18CUB_300001_SM_10006detail6reduce28DeviceReduceSingleTileKernelINS2_10policy_hubImy11mul_functorImEE10Policy1000EN6thrust24THRUST_300001_SM_1000_NS6detail15normal_iteratorINSA_10device_ptrImEEEEPmyS6_mm11inc_functorImEEEvT0_T1_T2_T3_T4_T6_E12temp_storage+48];
	mul.lo.s64 	%rd198, %rd196, %rd197;
	ld.shared.u64 	%rd199, [_ZZN3cub18CUB_300001_SM_10006detail6reduce28DeviceReduceSingleTileKernelINS2_10policy_hubImy11mul_functorImEE10Policy1000EN6thrust24THRUST_300001_SM_1000_NS6detail15normal_iteratorINSA_10device_ptrImEEEEPmyS6_mm11inc_functorImEEEvT0_T1_T2_T3_T4_T6_E12temp_storage+56];
	mul.lo.s64 	%rd200, %rd198, %rd199;
	ld.shared.u64 	%rd201, [_ZZN3cub18CUB_300001_SM_10006detail6reduce28DeviceReduceSingleTileKernelINS2_10policy_hubImy11mul_functorImEE10Policy1000EN6thrust24THRUST_300001_SM_1000_NS6detail15normal_iteratorINSA_10device_ptrImEEEEPmyS6_mm11inc_functorImEEEvT0_T1_T2_T3_T4_T6_E12temp_storage+64];
	mul.lo.s64 	%rd359, %rd200, %rd201;
$L__BB34_49:
	mov.u32 	%r230, %tid.x;
	setp.ne.s32 	%p57, %r230, 0;
	@%p57 bra 	$L__BB34_51;
	mul.lo.s64 	%rd332, %rd359, %rd59;
	st.global.u64 	[%rd1], %rd332;
$L__BB34_51:
	ret;

}
	// .globl	_ZN3cub18CUB_300001_SM_10006detail6reduce18DeviceReduceKernelINS2_10policy_hubImy11mul_functorImEE10Policy1000EN6thrust24THRUST_300001_SM_1000_NS6detail15normal_iteratorINSA_10device_ptrImEEEEyS6_m11inc_functorImEEEvT0_PT3_T1_NS0_13GridEvenShareISL_EET2_T4_
.visible .entry _ZN3cub18CUB_300001_SM_10006detail6reduce18DeviceReduceKernelINS2_10policy_hubImy11mul_functorImEE10Policy1000EN6thrust24THRUST_300001_SM_1000_NS6detail15normal_iteratorINSA_10device_ptrImEEEEyS6_m11inc_functorImEEEvT0_PT3_T1_NS0_13GridEvenShareISL_EET2_T4_(
	.param .align 8 .b8 _ZN3cub18CUB_300001_SM_10006detail6reduce18DeviceReduceKernelINS2_10policy_hubImy11mul_functorImEE10Policy1000EN6thrust24THRUST_300001_SM_1000_NS6detail15normal_iteratorINSA_10device_ptrImEEEEyS6_m11inc_functorImEEEvT0_PT3_T1_NS0_13GridEvenShareISL_EET2_T4__param_0[8],
	.param .u64 .ptr .align 1 _ZN3cub18CUB_300001_SM_10006detail6reduce18DeviceReduceKernelINS2_10policy_hubImy11mul_functorImEE10Policy1000EN6thrust24THRUST_300001_SM_1000_NS6detail15normal_iteratorINSA_10device_ptrImEEEEyS6_m11inc_functorImEEEvT0_PT3_T1_NS0_13GridEvenShareISL_EET2_T4__param_1,
	.param .u64 _ZN3cub18CUB_300001_SM_10006detail6reduce18DeviceReduceKernelINS2_10policy_hubImy11mul_functorImEE10Policy1000EN6thrust24THRUST_300001_SM_1000_NS6detail15normal_iteratorINSA_10device_ptrImEEEEyS6_m11inc_functorImEEEvT0_PT3_T1_NS0_13GridEvenShareISL_EET2_T4__param_2,
	.param .align 8 .b8 _ZN3cub18CUB_300001_SM_10006detail6reduce18DeviceReduceKernelINS2_10policy_hubImy11mul_functorImEE10Policy1000EN6thrust24THRUST_300001_SM_1000_NS6detail15normal_iteratorINSA_10device_ptrImEEEEyS6_m11inc_functorImEEEvT0_PT3_T1_NS0_13GridEvenShareISL_EET2_T4__param_3[72],
	.param .align 1 .b8 _ZN3cub18CUB_300001_SM_10006detail6reduce18DeviceReduceKernelINS2_10policy_hubImy11mul_functorImEE10Policy1000EN6thrust24THRUST_300001_SM_1000_NS6detail15normal_iteratorINSA_10device_ptrImEEEEyS6_m11inc_functorImEEEvT0_PT3_T1_NS0_13GridEvenShareISL_EET2_T4__param_4[1],
	.param .align 1 .b8 _ZN3cub18CUB_300001_SM_10006detail6reduce18DeviceReduceKernelINS2_10policy_hubImy11mul_functorImEE10Policy1000EN6thrust24THRUST_300001_SM_1000_NS6detail15normal_iteratorINSA_10device_ptrImEEEEyS6_m11inc_functorImEEEvT0_PT3_T1_NS0_13GridEvenShareISL_EET2_T4__param_5[1]
)
.maxntid 256
{
	.reg .pred 	%p<57>;
	.reg .b16 	%rs<4>;
	.reg .b32 	%r<281>;
	.reg .b64 	%rd<378>;
	// demoted variable
	.shared .align 8 .b8 _ZZN3cub18CUB_300001_SM_10006detail6reduce18DeviceReduceKernelINS2_10policy_hubImy11mul_functorImEE10Policy1000EN6thrust24THRUST_300001_SM_1000_NS6detail15normal_iteratorINSA_10device_ptrImEEEEyS6_m11inc_functorImEEEvT0_PT3_T1_NS0_13GridEvenShareISL_EET2_T4_E12temp_storage[80];
	ld.param.u64 	%rd1, [_ZN3cub18CUB_300001_SM_10006detail6reduce18DeviceReduceKernelINS2_10policy_hubImy11mul_functorImEE10Policy1000EN6thrust24THRUST_300001_SM_1000_NS6detail15normal_iteratorINSA_10device_ptrImEEEEyS6_m11inc_functorImEEEvT0_PT3_T1_NS0_13GridEvenShareISL_EET2_T4__param_3+32];
	ld.param.u32 	%r1, [_ZN3cub18CUB_300001_SM_10006detail6reduce18DeviceReduceKernelINS2_10policy_hubImy11mul_functorImEE10Policy1000EN6thrust24THRUST_300001_SM_1000_NS6detail15normal_iteratorINSA_10device_ptrImEEEEyS6_m11inc_functorImEEEvT0_PT3_T1_NS0_13GridEvenShareISL_EET2_T4__param_3+40];
	ld.param.u64 	%rd63, [_ZN3cub18CUB_300001_SM_10006detail6reduce18DeviceReduceKernelINS2_10policy_hubImy11mul_functorImEE10Policy1000EN6thrust24THRUST_300001_SM_1000_NS6detail15normal_iteratorINSA_10device_ptrImEEEEyS6_m11inc_functorImEEEvT0_PT3_T1_NS0_13GridEvenShareISL_EET2_T4__param_0];
	cvta.to.global.u64 	%rd2, %rd63;
	mov.u32 	%r2, %ctaid.x;
	shl.b32 	%r50, %r1, 11;
	cvt.s64.s32 	%rd3, %r50;
	shl.b32 	%r51, %r2, 11;
	cvt.u64.u32 	%rd4, %r51;
	sub.s64 	%rd5, %rd1, %rd4;
	setp.gt.u64 	%p1, %rd5, 2047;
	@%p1 bra 	$L__BB35_25;
	cvt.u32.u64 	%r137, %rd4;
	cvt.u32.u64 	%r3, %rd1;
	sub.s32 	%r4, %r3, %r137;
	mov.u32 	%r5, %tid.x;
	setp.ge.s32 	%p23, %r5, %r4;
	mov.b64 	%rd361, 0;
	mov.u32 	%r268, %r5;
	@%p23 bra 	$L__BB35_3;
	add.s32 	%r139, %r137, %r5;
	mul.wide.u32 	%rd211, %r139, 8;
	add.s64 	%rd212, %rd2, %rd211;
	ld.global.u64 	%rd213, [%rd212];
	add.s64 	%rd361, %rd213, 1;
	add.s32 	%r268, %r5, 256;
$L__BB35_3:
	setp.ge.s32 	%p24, %r268, %r4;
	@%p24 bra 	$L__BB35_16;
	not.b32 	%r141, %r268;
	add.s32 	%r142, %r141, %r3;
	sub.s32 	%r143, %r142, %r137;
	shr.u32 	%r144, %r143, 8;
	add.s32 	%r8, %r144, 1;
	and.b32  	%r9, %r8, 15;
	setp.lt.u32 	%p25, %r143, 3840;
	@%p25 bra 	$L__BB35_7;
	and.b32  	%r145, %r8, 33554416;
	neg.s32 	%r266, %r145;
	mul.wide.u32 	%rd215, %r2, 16384;
	mul.wide.u32 	%rd216, %r268, 8;
	or.b64  	%rd217, %rd215, %rd216;
	add.s64 	%rd218, %rd217, %rd2;
	add.s64 	%rd352, %rd218, 16384;
$L__BB35_6:
	.pragma "nounroll";
	ld.global.u64 	%rd219, [%rd352+-16384];
	mad.lo.s64 	%rd220, %rd361, %rd219, %rd361;
	ld.global.u64 	%rd221, [%rd352+-14336];
	mad.lo.s64 	%rd222, %rd220, %rd221, %rd220;
	ld.global.u64 	%rd223, [%rd352+-12288];
	mad.lo.s64 	%rd224, %rd222, %rd223, %rd222;
	ld.global.u64 	%rd225, [%rd352+-10240];
	mad.lo.s64 	%rd226, %rd224, %rd225, %rd224;
	ld.global.u64 	%rd227, [%rd352+-8192];
	mad.lo.s64 	%rd228, %rd226, %rd227, %rd226;
	ld.global.u64 	%rd229, [%rd352+-6144];
	mad.lo.s64 	%rd230, %rd228, %rd229, %rd228;
	ld.global.u64 	%rd231, [%rd352+-4096];
	mad.lo.s64 	%rd232, %rd230, %rd231, %rd230;
	ld.global.u64 	%rd233, [%rd352+-2048];
	mad.lo.s64 	%rd234, %rd232, %rd233, %rd232;
	ld.global.u64 	%rd235, [%rd352];
	mad.lo.s64 	%rd236, %rd234, %rd235, %rd234;
	ld.global.u64 	%rd237, [%rd352+2048];
	mad.lo.s64 	%rd238, %rd236, %rd237, %rd236;
	ld.global.u64 	%rd239, [%rd352+4096];
	mad.lo.s64 	%rd240, %rd238, %rd239, %rd238;
	ld.global.u64 	%rd241, [%rd352+6144];
	mad.lo.s64 	%rd242, %rd240, %rd241, %rd240;
	ld.global.u64 	%rd243, [%rd352+8192];
	mad.lo.s64 	%rd244, %rd242, %rd243, %rd242;
	ld.global.u64 	%rd245, [%rd352+10240];
	mad.lo.s64 	%rd246, %rd244, %rd245, %rd244;
	ld.global.u64 	%rd247, [%rd352+12288];
	mad.lo.s64 	%rd248, %rd246, %rd247, %rd246;
	ld.global.u64 	%rd249, [%rd352+14336];
	mad.lo.s64 	%rd361, %rd248, %rd249, %rd248;
	add.s32 	%r268, %r268, 4096;
	add.s32 	%r266, %r266, 16;
	add.s64 	%rd352, %rd352, 32768;
	setp.ne.s32 	%p26, %r266, 0;
	@%p26 bra 	$L__BB35_6;
$L__BB35_7:
	setp.eq.s32 	%p27, %r9, 0;
	@%p27 bra 	$L__BB35_16;
	and.b32  	%r16, %r8, 7;
	setp.lt.u32 	%p28, %r9, 8;
	@%p28 bra 	$L__BB35_10;
	cvt.s64.s32 	%rd251, %r268;
	add.s64 	%rd252, %rd251, %rd4;
	shl.b64 	%rd253, %rd252, 3;
	add.s64 	%rd254, %rd2, %rd253;
	ld.global.u64 	%rd255, [%rd254];
	mad.lo.s64 	%rd256, %rd361, %rd255, %rd361;
	ld.global.u64 	%rd257, [%rd254+2048];
	mad.lo.s64 	%rd258, %rd256, %rd257, %rd256;
	ld.global.u64 	%rd259, [%rd254+4096];
	mad.lo.s64 	%rd260, %rd258, %rd259, %rd258;
	ld.global.u64 	%rd261, [%rd254+6144];
	mad.lo.s64 	%rd262, %rd260, %rd261, %rd260;
	ld.global.u64 	%rd263, [%rd254+8192];
	mad.lo.s64 	%rd264, %rd262, %rd263, %rd262;
	ld.global.u64 	%rd265, [%rd254+10240];
	mad.lo.s64 	%rd266, %rd264, %rd265, %rd264;
	ld.global.u64 	%rd267, [%rd254+12288];
	mad.lo.s64 	%rd268, %rd266, %rd267, %rd266;
	ld.global.u64 	%rd269, [%rd254+14336];
	mad.lo.s64 	%rd361, %rd268, %rd269, %rd268;
	add.s32 	%r268, %r268, 2048;
$L__BB35_10:
	setp.eq.s32 	%p29, %r16, 0;
	@%p29 bra 	$L__BB35_16;
	and.b32  	%r19, %r8, 3;
	setp.lt.u32 	%p30, %r16, 4;
	@%p30 bra 	$L__BB35_13;
	cvt.s64.s32 	%rd271, %r268;
	add.s64 	%rd272, %rd271, %rd4;
	shl.b64 	%rd273, %rd272, 3;
	add.s64 	%rd274, %rd2, %rd273;
	ld.global.u64 	%rd275, [%rd274];
	mad.lo.s64 	%rd276, %rd361, %rd275, %rd361;
	ld.global.u64 	%rd277, [%rd274+2048];
	mad.lo.s64 	%rd278, %rd276, %rd277, %rd276;
	ld.global.u64 	%rd279, [%rd274+4096];
	mad.lo.s64 	%rd280, %rd278, %rd279, %rd278;
	ld.global.u64 	%rd281, [%rd274+6144];
	mad.lo.s64 	%rd361, %rd280, %rd281, %rd280;
	add.s32 	%r268, %r268, 1024;
$L__BB35_13:
	setp.eq.s32 	%p31, %r19, 0;
	@%p31 bra 	$L__BB35_16;
	mul.wide.u32 	%rd282, %r2, 16384;
	add.s64 	%rd21, %rd2, %rd282;
	neg.s32 	%r271, %r19;
$L__BB35_15:
	.pragma "nounroll";
	mul.wide.s32 	%rd283, %r268, 8;
	add.s64 	%rd284, %rd21, %rd283;
	ld.global.u64 	%rd285, [%rd284];
	mad.lo.s64 	%rd361, %rd361, %rd285, %rd361;
	add.s32 	%r268, %r268, 256;
	add.s32 	%r271, %r271, 1;
	setp.ne.s32 	%p32, %r271, 0;
	@%p32 bra 	$L__BB35_15;
$L__BB35_16:
	setp.lt.s32 	%p33, %r4, 256;
	@%p33 bra 	$L__BB35_21;
	// begin inline asm
	mov.u32 %r209, %laneid;
	// end inline asm
	mov.b64 	{%r211, %r216}, %rd361;
	mov.b32 	%r217, 1;
	mov.b32 	%r258, 31;
	mov.b32 	%r259, -1;
	// begin inline asm
	shfl.sync.down.b32 %r210, %r211, %r217, %r258, %r259;
	// end inline asm
	// begin inline asm
	shfl.sync.down.b32 %r215, %r216, %r217, %r258, %r259;
	// end inline asm
	mov.b64 	%rd320, {%r210, %r215};
	setp.gt.s32 	%p49, %r209, 30;
	selp.b64 	%rd321, 1, %rd320, %p49;
	mul.lo.s64 	%rd322, %rd321, %rd361;
	mov.b64 	{%r221, %r226}, %rd322;
	mov.b32 	%r227, 2;
	// begin inline asm
	shfl.sync.down.b32 %r220, %r221, %r227, %r258, %r259;
	// end inline asm
	// begin inline asm
	shfl.sync.down.b32 %r225, %r226, %r227, %r258, %r259;
	// end inline asm
	mov.b64 	%rd323, {%r220, %r225};
	setp.gt.s32 	%p50, %r209, 29;
	selp.b64 	%rd324, 1, %rd323, %p50;
	mul.lo.s64 	%rd325, %rd324, %rd322;
	mov.b64 	{%r231, %r236}, %rd325;
	mov.b32 	%r237, 4;
	// begin inline asm
	shfl.sync.down.b32 %r230, %r231, %r237, %r258, %r259;
	// end inline asm
	// begin inline asm
	shfl.sync.down.b32 %r235, %r236, %r237, %r258, %r259;
	// end inline asm
	mov.b64 	%rd326, {%r230, %r235};
	setp.gt.s32 	%p51, %r209, 27;
	selp.b64 	%rd327, 1, %rd326, %p51;
	mul.lo.s64 	%rd328, %rd327, %rd325;
	mov.b64 	{%r241, %r246}, %rd328;
	mov.b32 	%r247, 8;
	// begin inline asm
	shfl.sync.down.b32 %r240, %r241, %r247, %r258, %r259;
	// end inline asm
	// begin inline asm
	shfl.sync.down.b32 %r245, %r246, %r247, %r258, %r259;
	// end inline asm
	mov.b64 	%rd329, {%r240, %r245};
	setp.gt.s32 	%p52, %r209, 23;
	selp.b64 	%rd330, 1, %rd329, %p52;
	mul.lo.s64 	%rd331, %rd330, %rd328;
	mov.b64 	{%r251, %r256}, %rd331;
	mov.b32 	%r257, 16;
	// begin inline asm
	shfl.sync.down.b32 %r250, %r251, %r257, %r258, %r259;
	// end inline asm
	// begin inline asm
	shfl.sync.down.b32 %r255, %r256, %r257, %r258, %r259;
	// end inline asm
	mov.b64 	%rd332, {%r250, %r255};
	setp.gt.s32 	%p53, %r209, 15;
	selp.b64 	%rd333, 1, %rd332, %p53;
	mul.lo.s64 	%rd377, %rd333, %rd331;
	setp.ne.s32 	%p54, %r209, 0;
	@%p54 bra 	$L__BB35_19;
	shr.u32 	%r260, %r5, 2;
	and.b32  	%r261, %r260, 248;
	mov.u32 	%r262, _ZZN3cub18CUB_300001_SM_10006detail6reduce18DeviceReduceKernelINS2_10policy_hubImy11mul_functorImEE10Policy1000EN6thrust24THRUST_300001_SM_1000_NS6detail15normal_iteratorINSA_10device_ptrImEEEEyS6_m11inc_functorImEEEvT0_PT3_T1_NS0_13GridEvenShareISL_EET2_T4_E12temp_storage;
	add.s32 	%r263, %r262, %r261;
	st.shared.u64 	[%r263+8], %rd377;
$L__BB35_19:
	bar.sync 	0;
	setp.ne.s32 	%p55, %r5, 0;
	@%p55 bra 	$L__BB35_46;
	ld.shared.u64 	%rd334, [_ZZN3cub18CUB_300001_SM_10006detail6reduce18DeviceReduceKernelINS2_10policy_hubImy11mul_functorImEE10Policy1000EN6thrust24THRUST_300001_SM_1000_NS6detail15normal_iteratorINSA_10device_ptrImEEEEyS6_m11inc_functorImEEEvT0_PT3_T1_NS0_13GridEvenShareISL_EET2_T4_E12temp_storage+16];
	mul.lo.s64 	%rd335, %rd334, %rd377;
	ld.shared.u64 	%rd336, [_ZZN3cub18CUB_300001_SM_10006detail6reduce18DeviceReduceKernelINS2_10policy_hubImy11mul_functorImEE10Policy1000EN6thrust24THRUST_300001_SM_1000_NS6detail15normal_iteratorINSA_10device_ptrImEEEEyS6_m11inc_functorImEEEvT0_PT3_T1_NS0_13GridEvenShareISL_EET2_T4_E12temp_storage+24];
	mul.lo.s64 	%rd337, %rd335, %rd336;
	ld.shared.u64 	%rd338, [_ZZN3cub18CUB_300001_SM_10006detail6reduce18DeviceReduceKernelINS2_10policy_hubImy11mul_functorImEE10Policy1000EN6thrust24THRUST_300001_SM_1000_NS6detail15normal_iteratorINSA_10device_ptrImEEEEyS6_m11inc_functorImEEEvT0_PT3_T1_NS0_13GridEvenShareISL_EET2_T4_E12temp_storage+32];
	mul.lo.s64 	%rd339, %rd337, %rd338;
	ld.shared.u64 	%rd340, [_ZZN3cub18CUB_300001_SM_10006detail6reduce18DeviceReduceKernelINS2_10policy_hubImy11mul_functorImEE10Policy1000EN6thrust24THRUST_300001_SM_1000_NS6detail15normal_iteratorINSA_10device_ptrImEEEEyS6_m11inc_functorImEEEvT0_PT3_T1_NS0_13GridEvenShareISL_EET2_T4_E12temp_storage+40];
	mul.lo.s64 	%rd341, %rd339, %rd340;
	ld.shared.u64 	%rd342, [_ZZN3cub18CUB_300001_SM_10006detail6reduce18DeviceReduceKernelINS2_10policy_hubImy11mul_functorImEE10Policy1000EN6thrust24THRUST_300001_SM_1000_NS6detail15normal_iteratorINSA_10device_ptrImEEEEyS6_m11inc_functorImEEEvT0_PT3_T1_NS0_13GridEvenShareISL_EET2_T4_E12temp_storage+48];
	mul.lo.s64 	%rd343, %rd341, %rd342;
	ld.shared.u64 	%rd344, [_ZZN3cub18CUB_300001_SM_10006detail6reduce18DeviceReduceKernelINS2_10policy_hubImy11mul_functorImEE10Policy1000EN6thrust24THRUST_300001_SM_1000_NS6detail15normal_iteratorINSA_10device_ptrImEEEEyS6_m11inc_functorImEEEvT0_PT3_T1_NS0_13GridEvenShareISL_EET2_T4_E12temp_storage+56];
	mul.lo.s64 	%rd345, %rd343, %rd344;
	ld.shared.u64 	%rd346, [_ZZN3cub18CUB_300001_SM_10006detail6reduce18DeviceReduceKernelINS2_10policy_hubImy11mul_functorImEE10Policy1000EN6thrust24THRUST_300001_SM_1000_NS6detail15normal_iteratorINSA_10device_ptrImEEEEyS6_m11inc_functorImEEEvT0_PT3_T1_NS0_13GridEvenShareISL_EET2_T4_E12temp_storage+64];
	mul.lo.s64 	%rd377, %rd345, %rd346;
	bra.uni 	$L__BB35_46;
$L__BB35_21:
	// begin inline asm
	mov.u32 %r146, %laneid;
	// end inline asm
	and.b32  	%r197, %r5, 992;
	add.s32 	%r198, %r197, 32;
	setp.gt.s32 	%p34, %r198, %r4;
	not.b32 	%r199, %r197;
	add.s32 	%r200, %r4, %r199;
	selp.b32 	%r195, %r200, 31, %p34;
	mov.b64 	{%r148, %r153}, %rd361;
	mov.b32 	%r154, 1;
	mov.b32 	%r196, -1;
	// begin inline asm
	shfl.sync.down.b32 %r147, %r148, %r154, %r195, %r196;
	// end inline asm
	// begin inline asm
	shfl.sync.down.b32 %r152, %r153, %r154, %r195, %r196;
	// end inline asm
	mov.b64 	%rd286, {%r147, %r152};
	setp.lt.s32 	%p35, %r146, %r195;
	selp.b64 	%rd287, %rd286, 1, %p35;
	mul.lo.s64 	%rd288, %rd287, %rd361;
	mov.b64 	{%r158, %r163}, %rd288;
	mov.b32 	%r164, 2;
	// begin inline asm
	shfl.sync.down.b32 %r157, %r158, %r164, %r195, %r196;
	// end inline asm
	// begin inline asm
	shfl.sync.down.b32 %r162, %r163, %r164, %r195, %r196;
	// end inline asm
	mov.b64 	%rd289, {%r157, %r162};
	add.s32 	%r201, %r146, 2;
	setp.gt.s32 	%p36, %r201, %r195;
	selp.b64 	%rd290, 1, %rd289, %p36;
	mul.lo.s64 	%rd291, %rd290, %rd288;
	mov.b64 	{%r168, %r173}, %rd291;
	mov.b32 	%r174, 4;
	// begin inline asm
	shfl.sync.down.b32 %r167, %r168, %r174, %r195, %r196;
	// end inline asm
	// begin inline asm
	shfl.sync.down.b32 %r172, %r173, %r174, %r195, %r196;
	// end inline asm
	mov.b64 	%rd292, {%r167, %r172};
	add.s32 	%r202, %r146, 4;
	setp.gt.s32 	%p37, %r202, %r195;
	selp.b64 	%rd293, 1, %rd292, %p37;
	mul.lo.s64 	%rd294, %rd293, %rd291;
	mov.b64 	{%r178, %r183}, %rd294;
	mov.b32 	%r184, 8;
	// begin inline asm
	shfl.sync.down.b32 %r177, %r178, %r184, %r195, %r196;
	// end inline asm
	// begin inline asm
	shfl.sync.down.b32 %r182, %r183, %r184, %r195, %r196;
	// end inline asm
	mov.b64 	%rd295, {%r177, %r182};
	add.s32 	%r203, %r146, 8;
	setp.gt.s32 	%p38, %r203, %r195;
	selp.b64 	%rd296, 1, %rd295, %p38;
	mul.lo.s64 	%rd297, %rd296, %rd294;
	mov.b64 	{%r188, %r193}, %rd297;
	mov.b32 	%r194, 16;
	// begin inline asm
	shfl.sync.down.b32 %r187, %r188, %r194, %r195, %r196;
	// end inline asm
	// begin inline asm
	shfl.sync.down.b32 %r192, %r193, %r194, %r195, %r196;
	// end inline asm
	mov.b64 	%rd298, {%r187, %r192};
	add.s32 	%r204, %r146, 16;
	setp.gt.s32 	%p39, %r204, %r195;
	selp.b64 	%rd299, 1, %rd298, %p39;
	mul.lo.s64 	%rd377, %rd299, %rd297;
	setp.ne.s32 	%p40, %r146, 0;
	@%p40 bra 	$L__BB35_23;
	shr.u32 	%r205, %r5, 2;
	and.b32  	%r206, %r205, 248;
	mov.u32 	%r207, _ZZN3cub18CUB_300001_SM_10006detail6reduce18DeviceReduceKernelINS2_10policy_hubImy11mul_functorImEE10Policy1000EN6thrust24THRUST_300001_SM_1000_NS6detail15normal_iteratorINSA_10device_ptrImEEEEyS6_m11inc_functorImEEEvT0_PT3_T1_NS0_13GridEvenShareISL_EET2_T4_E12temp_storage;
	add.s32 	%r208, %r207, %r206;
	st.shared.u64 	[%r208+8], %rd377;
$L__BB35_23:
	bar.sync 	0;
	setp.ne.s32 	%p41, %r5, 0;
	@%p41 bra 	$L__BB35_46;
	setp.gt.s32 	%p42, %r4, 32;
	ld.shared.u64 	%rd300, [_ZZN3cub18CUB_300001_SM_10006detail6reduce18DeviceReduceKernelINS2_10policy_hubImy11mul_functorImEE10Policy1000EN6thrust24THRUST_300001_SM_1000_NS6detail15normal_iteratorINSA_10device_ptrImEEEEyS6_m11inc_functorImEEEvT0_PT3_T1_NS0_13GridEvenShareISL_EET2_T4_E12temp_storage+16];
	selp.b64 	%rd301, %rd300, 1, %p42;
	mul.lo.s64 	%rd302, %rd301, %rd377;
	setp.gt.s32 	%p43, %r4, 64;
	ld.shared.u64 	%rd303, [_ZZN3cub18CUB_300001_SM_10006detail6reduce18DeviceReduceKernelINS2_10policy_hubImy11mul_functorImEE10Policy1000EN6thrust24THRUST_300001_SM_1000_NS6detail15normal_iteratorINSA_10device_ptrImEEEEyS6_m11inc_functorImEEEvT0_PT3_T1_NS0_13GridEvenShareISL_EET2_T4_E12temp_storage+24];
	selp.b64 	%rd304, %rd303, 1, %p43;
	mul.lo.s64 	%rd305, %rd302, %rd304;
	setp.gt.s32 	%p44, %r4, 96;
	ld.shared.u64 	%rd306, [_ZZN3cub18CUB_300001_SM_10006detail6reduce18DeviceReduceKernelINS2_10policy_hubImy11mul_functorImEE10Policy1000EN6thrust24THRUST_300001_SM_1000_NS6detail15normal_iteratorINSA_10device_ptrImEEEEyS6_m11inc_functorImEEEvT0_PT3_T1_NS0_13GridEvenShareISL_EET2_T4_E12temp_storage+32];
	selp.b64 	%rd307, %rd306, 1, %p44;
	mul.lo.s64 	%rd308, %rd305, %rd307;
	setp.gt.s32 	%p45, %r4, 128;
	ld.shared.u64 	%rd309, [_ZZN3cub18CUB_300001_SM_10006detail6reduce18DeviceReduceKernelINS2_10policy_hubImy11mul_functorImEE10Policy1000EN6thrust24THRUST_300001_SM_1000_NS6detail15normal_iteratorINSA_10device_ptrImEEEEyS6_m11inc_functorImEEEvT0_PT3_T1_NS0_13GridEvenShareISL_EET2_T4_E12temp_storage+40];
	selp.b64 	%rd310, %rd309, 1, %p45;
	mul.lo.s64 	%rd311, %rd308, %rd310;
	setp.gt.s32 	%p46, %r4, 160;
	ld.shared.u64 	%rd312, [_ZZN3cub18CUB_300001_SM_10006detail6reduce18DeviceReduceKernelINS2_10policy_hubImy11mul_functorImEE10Policy1000EN6thrust24THRUST_300001_SM_1000_NS6detail15normal_iteratorINSA_10device_ptrImEEEEyS6_m11inc_functorImEEEvT0_PT3_T1_NS0_13GridEvenShareISL_EET2_T4_E12temp_storage+48];
	selp.b64 	%rd313, %rd312, 1, %p46;
	mul.lo.s64 	%rd314, %rd311, %rd313;
	setp.gt.s32 	%p47, %r4, 192;
	ld.shared.u64 	%rd315, [_ZZN3cub18CUB_300001_SM_10006detail6reduce18DeviceReduceKernelINS2_10policy_hubImy11mul_functorImEE10Policy1000EN6thrust24THRUST_300001_SM_1000_NS6detail15normal_iteratorINSA_10device_ptrImEEEEyS6_m11inc_functorImEEEvT0_PT3_T1_NS0_13GridEvenShareISL_EET2_T4_E12temp_storage+56];
	selp.b64 	%rd316, %rd315, 1, %p47;
	mul.lo.s64 	%rd317, %rd314, %rd316;
	setp.gt.s32 	%p48, %r4, 224;
	ld.shared.u64 	%rd318, [_ZZN3cub18CUB_300001_SM_10006detail6reduce18DeviceReduceKernelINS2_10policy_hubImy11mul_functorImEE10Policy1000EN6thrust24THRUST_300001_SM_1000_NS6detail15normal_iteratorINSA_10device_ptrImEEEEyS6_m11inc_functorImEEEvT0_PT3_T1_NS0_13GridEvenShareISL_EET2_T4_E12temp_storage+64];
	selp.b64 	%rd319, %rd318, 1, %p48;
	mul.lo.s64 	%rd377, %rd317, %rd319;
	bra.uni 	$L__BB35_46;
$L__BB35_25:
	cvt.u32.u64 	%r52, %rd4;
	mov.u32 	%r27, %tid.x;
	add.s32 	%r53, %r27, %r52;
	mul.wide.u32 	%rd64, %r53, 8;
	add.s64 	%rd65, %rd2, %rd64;
	ld.global.u64 	%rd66, [%rd65];
	ld.global.u64 	%rd67, [%rd65+2048];
	mad.lo.s64 	%rd68, %rd66, %rd67, %rd66;
	add.s64 	%rd69, %rd67, %rd68;
	ld.global.u64 	%rd70, [%rd65+4096];
	ld.global.u64 	%rd71, [%rd65+6144];
	ld.global.u64 	%rd72, [%rd65+8192];
	ld.global.u64 	%rd73, [%rd65+10240];
	ld.global.u64 	%rd74, [%rd65+12288];
	ld.global.u64 	%rd75, [%rd65+14336];
	mad.lo.s64 	%rd76, %rd70, %rd69, %rd70;
	add.s64 	%rd77, %rd69, %rd76;
	mad.lo.s64 	%rd78, %rd71, %rd77, %rd71;
	add.s64 	%rd79, %rd77, %rd78;
	mad.lo.s64 	%rd80, %rd72, %rd79, %rd72;
	add.s64 	%rd81, %rd79, %rd80;
	mad.lo.s64 	%rd82, %rd73, %rd81, %rd73;
	add.s64 	%rd83, %rd81, %rd82;
	mad.lo.s64 	%rd84, %rd74, %rd83, %rd74;
	add.s64 	%rd85, %rd83, %rd84;
	mad.lo.s64 	%rd86, %rd75, %rd85, %rd75;
	add.s64 	%rd87, %rd85, %rd86;
	add.s64 	%rd376, %rd87, 1;
	setp.lt.u64 	%p2, %rd5, %rd3;
	@%p2 bra 	$L__BB35_42;
	cvt.u32.u64 	%r55, %rd3;
	cvt.u64.u32 	%rd88, %r27;
	add.s64 	%rd363, %rd4, %rd3;
	cvt.u32.u64 	%r28, %rd1;
	not.b32 	%r57, %r27;
	add.s32 	%r58, %r57, %r28;
	sub.s32 	%r59, %r58, %r55;
	sub.s32 	%r273, %r59, %r52;
	add.s64 	%rd89, %rd363, %rd88;
	shl.b64 	%rd90, %rd89, 3;
	add.s64 	%rd91, %rd90, %rd2;
	add.s64 	%rd362, %rd91, 16384;
	mov.b32 	%r274, 0;
	mov.u64 	%rd365, %rd4;
$L__BB35_27:
	cvt.s64.s32 	%rd36, %r50;
	add.s64 	%rd365, %rd365, %rd36;
	add.s64 	%rd92, %rd1, -2048;
	setp.gt.u64 	%p3, %rd365, %rd92;
	@%p3 bra 	$L__BB35_29;
	shl.b32 	%r61, %r1, 11;
	cvt.s64.s32 	%rd93, %r61;
	cvt.u64.u32 	%rd94, %r27;
	add.s64 	%rd95, %rd365, %rd94;
	shl.b64 	%rd96, %rd95, 3;
	add.s64 	%rd97, %rd2, %rd96;
	ld.global.u64 	%rd98, [%rd97];
	ld.global.u64 	%rd99, [%rd97+2048];
	ld.global.u64 	%rd100, [%rd97+4096];
	ld.global.u64 	%rd101, [%rd97+6144];
	ld.global.u64 	%rd102, [%rd97+8192];
	ld.global.u64 	%rd103, [%rd97+10240];
	ld.global.u64 	%rd104, [%rd97+12288];
	ld.global.u64 	%rd105, [%rd97+14336];
	mad.lo.s64 	%rd106, %rd376, %rd98, %rd376;
	mad.lo.s64 	%rd107, %rd106, %rd99, %rd106;
	mad.lo.s64 	%rd108, %rd107, %rd100, %rd107;
	mad.lo.s64 	%rd109, %rd108, %rd101, %rd108;
	mad.lo.s64 	%rd110, %rd109, %rd102, %rd109;
	mad.lo.s64 	%rd111, %rd110, %rd103, %rd110;
	mad.lo.s64 	%rd112, %rd111, %rd104, %rd111;
	mad.lo.s64 	%rd376, %rd112, %rd105, %rd112;
	sub.s64 	%rd113, %rd1, %rd365;
	setp.lt.u64 	%p4, %rd113, %rd93;
	add.s32 	%r274, %r274, 1;
	add.s64 	%rd363, %rd363, %rd93;
	sub.s32 	%r273, %r273, %r61;
	mul.wide.s32 	%rd114, %r61, 8;
	add.s64 	%rd362, %rd362, %rd114;
	@%p4 bra 	$L__BB35_42;
	bra.uni 	$L__BB35_27;
$L__BB35_29:
	setp.le.u64 	%p5, %rd1, %rd365;
	cvt.u32.u64 	%r62, %rd365;
	cvt.u32.u64 	%r63, %rd1;
	sub.s32 	%r64, %r63, %r62;
	setp.ge.s32 	%p6, %r27, %r64;
	or.pred  	%p7, %p5, %p6;
	@%p7 bra 	$L__BB35_42;
	cvt.u32.u64 	%r66, %rd36;
	cvt.u32.u64 	%r67, %rd4;
	not.b32 	%r68, %r27;
	add.s32 	%r69, %r68, %r28;
	add.s32 	%r70, %r66, %r67;
	sub.s32 	%r71, %r69, %r70;
	mul.lo.s32 	%r72, %r1, %r274;
	shl.b32 	%r73, %r72, 11;
	sub.s32 	%r74, %r71, %r73;
	shr.u32 	%r75, %r74, 8;
	add.s32 	%r34, %r75, 1;
	and.b32  	%r35, %r34, 15;
	setp.lt.u32 	%p8, %r74, 3840;
	mov.u32 	%r277, %r27;
	@%p8 bra 	$L__BB35_33;
	shr.u32 	%r76, %r273, 8;
	add.s32 	%r77, %r76, 1;
	and.b32  	%r78, %r77, 33554416;
	neg.s32 	%r275, %r78;
	mov.u32 	%r277, %r27;
$L__BB35_32:
	.pragma "nounroll";
	ld.global.u64 	%rd116, [%rd362+-16384];
	mad.lo.s64 	%rd117, %rd376, %rd116, %rd376;
	ld.global.u64 	%rd118, [%rd362+-14336];
	mad.lo.s64 	%rd119, %rd117, %rd118, %rd117;
	ld.global.u64 	%rd120, [%rd362+-12288];
	mad.lo.s64 	%rd121, %rd119, %rd120, %rd119;
	ld.global.u64 	%rd122, [%rd362+-10240];
	mad.lo.s64 	%rd123, %rd121, %rd122, %rd121;
	ld.global.u64 	%rd124, [%rd362+-8192];
	mad.lo.s64 	%rd125, %rd123, %rd124, %rd123;
	ld.global.u64 	%rd126, [%rd362+-6144];
	mad.lo.s64 	%rd127, %rd125, %rd126, %rd125;
	ld.global.u64 	%rd128, [%rd362+-4096];
	mad.lo.s64 	%rd129, %rd127, %rd128, %rd127;
	ld.global.u64 	%rd130, [%rd362+-2048];
	mad.lo.s64 	%rd131, %rd129, %rd130, %rd129;
	ld.global.u64 	%rd132, [%rd362];
	mad.lo.s64 	%rd133, %rd131, %rd132, %rd131;
	ld.global.u64 	%rd134, [%rd362+2048];
	mad.lo.s64 	%rd135, %rd133, %rd134, %rd133;
	ld.global.u64 	%rd136, [%rd362+4096];
	mad.lo.s64 	%rd137, %rd135, %rd136, %rd135;
	ld.global.u64 	%rd138, [%rd362+6144];
	mad.lo.s64 	%rd139, %rd137, %rd138, %rd137;
	ld.global.u64 	%rd140, [%rd362+8192];
	mad.lo.s64 	%rd141, %rd139, %rd140, %rd139;
	ld.global.u64 	%rd142, [%rd362+10240];
	mad.lo.s64 	%rd143, %rd141, %rd142, %rd141;
	ld.global.u64 	%rd144, [%rd362+12288];
	mad.lo.s64 	%rd145, %rd143, %rd144, %rd143;
	ld.global.u64 	%rd146, [%rd362+14336];
	mad.lo.s64 	%rd376, %rd145, %rd146, %rd145;
	add.s32 	%r277, %r277, 4096;
	add.s32 	%r275, %r275, 16;
	add.s64 	%rd362, %rd362, 32768;
	setp.ne.s32 	%p9, %r275, 0;
	@%p9 bra 	$L__BB35_32;
$L__BB35_33:
	setp.eq.s32 	%p10, %r35, 0;
	@%p10 bra 	$L__BB35_42;
	and.b32  	%r42, %r34, 7;
	setp.lt.u32 	%p11, %r35, 8;
	@%p11 bra 	$L__BB35_36;
	cvt.u64.u32 	%rd148, %r277;
	add.s64 	%rd149, %rd365, %rd148;
	shl.b64 	%rd150, %rd149, 3;
	add.s64 	%rd151, %rd2, %rd150;
	ld.global.u64 	%rd152, [%rd151];
	mad.lo.s64 	%rd153, %rd376, %rd152, %rd376;
	ld.global.u64 	%rd154, [%rd151+2048];
	mad.lo.s64 	%rd155, %rd153, %rd154, %rd153;
	ld.global.u64 	%rd156, [%rd151+4096];
	mad.lo.s64 	%rd157, %rd155, %rd156, %rd155;
	ld.global.u64 	%rd158, [%rd151+6144];
	mad.lo.s64 	%rd159, %rd157, %rd158, %rd157;
	ld.global.u64 	%rd160, [%rd151+8192];
	mad.lo.s64 	%rd161, %rd159, %rd160, %rd159;
	ld.global.u64 	%rd162, [%rd151+10240];
	mad.lo.s64 	%rd163, %rd161, %rd162, %rd161;
	ld.global.u64 	%rd164, [%rd151+12288];
	mad.lo.s64 	%rd165, %rd163, %rd164, %rd163;
	ld.global.u64 	%rd166, [%rd151+14336];
	mad.lo.s64 	%rd376, %rd165, %rd166, %rd165;
	add.s32 	%r277, %r277, 2048;
$L__BB35_36:
	setp.eq.s32 	%p12, %r42, 0;
	@%p12 bra 	$L__BB35_42;
	setp.lt.u32 	%p13, %r42, 4;
	@%p13 bra 	$L__BB35_39;
	cvt.u64.u32 	%rd168, %r277;
	add.s64 	%rd169, %rd365, %rd168;
	shl.b64 	%rd170, %rd169, 3;
	add.s64 	%rd171, %rd2, %rd170;
	ld.global.u64 	%rd172, [%rd171];
	mad.lo.s64 	%rd173, %rd376, %rd172, %rd376;
	ld.global.u64 	%rd174, [%rd171+2048];
	mad.lo.s64 	%rd175, %rd173, %rd174, %rd173;
	ld.global.u64 	%rd176, [%rd171+4096];
	mad.lo.s64 	%rd177, %rd175, %rd176, %rd175;
	ld.global.u64 	%rd178, [%rd171+6144];
	mad.lo.s64 	%rd376, %rd177, %rd178, %rd177;
	add.s32 	%r277, %r277, 1024;
$L__BB35_39:
	and.b32  	%r79, %r34, 3;
	setp.eq.s32 	%p14, %r79, 0;
	@%p14 bra 	$L__BB35_42;
	cvt.u64.u32 	%rd179, %r277;
	add.s64 	%rd180, %rd179, %rd363;
	shl.b64 	%rd181, %rd180, 3;
	add.s64 	%rd374, %rd2, %rd181;
	cvt.u16.u32 	%rs1, %r273;
	shr.u16 	%rs2, %rs1, 8;
	add.s16 	%rs3, %rs2, 1;
	cvt.u32.u16 	%r80, %rs3;
	and.b32  	%r81, %r80, 3;
	neg.s32 	%r280, %r81;
$L__BB35_41:
	.pragma "nounroll";
	ld.global.u64 	%rd182, [%rd374];
	mad.lo.s64 	%rd376, %rd376, %rd182, %rd376;
	add.s64 	%rd374, %rd374, 2048;
	add.s32 	%r280, %r280, 1;
	setp.ne.s32 	%p15, %r280, 0;
	@%p15 bra 	$L__BB35_41;
$L__BB35_42:
	// begin inline asm
	mov.u32 %r82, %laneid;
	// end inline asm
	mov.b64 	{%r84, %r89}, %rd376;
	mov.b32 	%r90, 1;
	mov.b32 	%r131, 31;
	mov.b32 	%r132, -1;
	// begin inline asm
	shfl.sync.down.b32 %r83, %r84, %r90, %r131, %r132;
	// end inline asm
	// begin inline asm
	shfl.sync.down.b32 %r88, %r89, %r90, %r131, %r132;
	// end inline asm
	mov.b64 	%rd183, {%r83, %r88};
	setp.gt.s32 	%p16, %r82, 30;
	selp.b64 	%rd184, 1, %rd183, %p16;
	mul.lo.s64 	%rd185, %rd184, %rd376;
	mov.b64 	{%r94, %r99}, %rd185;
	mov.b32 	%r100, 2;
	// begin inline asm
	shfl.sync.down.b32 %r93, %r94, %r100, %r131, %r132;
	// end inline asm
	// begin inline asm
	shfl.sync.down.b32 %r98, %r99, %r100, %r131, %r132;
	// end inline asm
	mov.b64 	%rd186, {%r93, %r98};
	setp.gt.s32 	%p17, %r82, 29;
	selp.b64 	%rd187, 1, %rd186, %p17;
	mul.lo.s64 	%rd188, %rd187, %rd185;
	mov.b64 	{%r104, %r109}, %rd188;
	mov.b32 	%r110, 4;
	// begin inline asm
	shfl.sync.down.b32 %r103, %r104, %r110, %r131, %r132;
	// end inline asm
	// begin inline asm
	shfl.sync.down.b32 %r108, %r109, %r110, %r131, %r132;
	// end inline asm
	mov.b64 	%rd189, {%r103, %r108};
	setp.gt.s32 	%p18, %r82, 27;
	selp.b64 	%rd190, 1, %rd189, %p18;
	mul.lo.s64 	%rd191, %rd190, %rd188;
	mov.b64 	{%r114, %r119}, %rd191;
	mov.b32 	%r120, 8;
	// begin inline asm
	shfl.sync.down.b32 %r113, %r114, %r120, %r131, %r132;
	// end inline asm
	// begin inline asm
	shfl.sync.down.b32 %r118, %r119, %r120, %r131, %r132;
	// end inline asm
	mov.b64 	%rd192, {%r113, %r118};
	setp.gt.s32 	%p19, %r82, 23;
	selp.b64 	%rd193, 1, %rd192, %p19;
	mul.lo.s64 	%rd194, %rd193, %rd191;
	mov.b64 	{%r124, %r129}, %rd194;
	mov.b32 	%r130, 16;
	// begin inline asm
	shfl.sync.down.b32 %r123, %r124, %r130, %r131, %r132;
	// end inline asm
	// begin inline asm
	shfl.sync.down.b32 %r128, %r129, %r130, %r131, %r132;
	// end inline asm
	mov.b64 	%rd195, {%r123, %r128};
	setp.gt.s32 	%p20, %r82, 15;
	selp.b64 	%rd196, 1, %rd195, %p20;
	mul.lo.s64 	%rd377, %rd196, %rd194;
	setp.ne.s32 	%p21, %r82, 0;
	@%p21 bra 	$L__BB35_44;
	shr.u32 	%r133, %r27, 2;
	and.b32  	%r134, %r133, 248;
	mov.u32 	%r135, _ZZN3cub18CUB_300001_SM_10006detail6reduce18DeviceReduceKernelINS2_10policy_hubImy11mul_functorImEE10Policy1000EN6thrust24THRUST_300001_SM_1000_NS6detail15normal_iteratorINSA_10device_ptrImEEEEyS6_m11inc_functorImEEEvT0_PT3_T1_NS0_13GridEvenShareISL_EET2_T4_E12temp_storage;
	add.s32 	%r136, %r135, %r134;
	st.shared.u64 	[%r136+8], %rd377;
$L__BB35_44:
	bar.sync 	0;
	setp.ne.s32 	%p22, %r27, 0;
	@%p22 bra 	$L__BB35_46;
	ld.shared.u64 	%rd197, [_ZZN3cub18CUB_300001_SM_10006detail6reduce18DeviceReduceKernelINS2_10policy_hubImy11mul_functorImEE10Policy1000EN6thrust24THRUST_300001_SM_1000_NS6detail15normal_iteratorINSA_10device_ptrImEEEEyS6_m11inc_functorImEEEvT0_PT3_T1_NS0_13GridEvenShareISL_EET2_T4_E12temp_storage+16];
	mul.lo.s64 	%rd198, %rd197, %rd377;
	ld.shared.u64 	%rd199, [_ZZN3cub18CUB_300001_SM_10006detail6reduce18DeviceReduceKernelINS2_10policy_hubImy11mul_functorImEE10Policy1000EN6thrust24THRUST_300001_SM_1000_NS6detail15normal_iteratorINSA_10device_ptrImEEEEyS6_m11inc_functorImEEEvT0_PT3_T1_NS0_13GridEvenShareISL_EET2_T4_E12temp_storage+24];
	mul.lo.s64 	%rd200, %rd198, %rd199;
	ld.shared.u64 	%rd201, [_ZZN3cub18CUB_300001_SM_10006detail6reduce18DeviceReduceKernelINS2_10policy_hubImy11mul_functorImEE10Policy1000EN6thrust24THRUST_300001_SM_1000_NS6detail15normal_iteratorINSA_10device_ptrImEEEEyS6_m11inc_functorImEEEvT0_PT3_T1_NS0_13GridEvenShareISL_EET2_T4_E12temp_storage+32];
	mul.lo.s64 	%rd202, %rd200, %rd201;
	ld.shared.u64 	%rd203, [_ZZN3cub18CUB_300001_SM_10006detail6reduce18DeviceReduceKernelINS2_10policy_hubImy11mul_functorImEE10Policy1000EN6thrust24THRUST_300001_SM_1000_NS6detail15normal_iteratorINSA_10device_ptrImEEEEyS6_m11inc_functorImEEEvT0_PT3_T1_NS0_13GridEvenShareISL_EET2_T4_E12temp_storage+40];
	mul.lo.s64 	%rd204, %rd202, %rd203;
	ld.shared.u64 	%rd205, [_ZZN3cub18CUB_300001_SM_10006detail6reduce18DeviceReduceKernelINS2_10policy_hubImy11mul_functorImEE10Policy1000EN6thrust24THRUST_300001_SM_1000_NS6detail15normal_iteratorINSA_10device_ptrImEEEEyS6_m11inc_functorImEEEvT0_PT3_T1_NS0_13GridEvenShareISL_EET2_T4_E12temp_storage+48];
	mul.lo.s64 	%rd206, %rd204, %rd205;
	ld.shared.u64 	%rd207, [_ZZN3cub18CUB_300001_SM_10006detail6reduce18DeviceReduceKernelINS2_10policy_hubImy11mul_functorImEE10Policy1000EN6thrust24THRUST_300001_SM_1000_NS6detail15normal_iteratorINSA_10device_ptrImEEEEyS6_m11inc_functorImEEEvT0_PT3_T1_NS0_13GridEvenShareISL_EET2_T4_E12temp_storage+56];
	mul.lo.s64 	%rd208, %rd206, %rd207;
	ld.shared.u64 	%rd209, [_ZZN3cub18CUB_300001_SM_10006detail6reduce18DeviceReduceKernelINS2_10policy_hubImy11mul_functorImEE10Policy1000EN6thrust24THRUST_300001_SM_1000_NS6detail15normal_iteratorINSA_10device_ptrImEEEEyS6_m11inc_functorImEEEvT0_PT3_T1_NS0_13GridEvenShareISL_EET2_T4_E12temp_storage+64];
	mul.lo.s64 	%rd377, %rd208, %rd209;
$L__BB35_46:
	mov.u32 	%r264, %tid.x;
	setp.ne.s32 	%p56, %r264, 0;
	@%p56 bra 	$L__BB35_48;
	ld.param.u64 	%rd350, [_ZN3cub18CUB_300001_SM_10006detail6reduce18DeviceReduceKernelINS2_10policy_hubImy11mul_functorImEE10Policy1000EN6thrust24THRUST_300001_SM_1000_NS6detail15normal_iteratorINSA_10device_ptrImEEEEyS6_m11inc_functorImEEEvT0_PT3_T1_NS0_13GridEvenShareISL_EET2_T4__param_1];
	cvta.to.global.u64 	%rd347, %rd350;
	mul.wide.u32 	%rd348, %r2, 8;
	add.s64 	%rd349, %rd347, %rd348;
	st.global.u64 	[%rd349], %rd377;
$L__BB35_48:
	ret;

}
	// .globl	_ZN3cub18CUB_300001_SM_10006detail6reduce28DeviceReduceSingleTileKernelINS2_10policy_hubImy11mul_functorImEE10Policy1000EPmS9_iS6_mmN4cuda3std3__410__identityEEEvT0_T1_T2_T3_T4_T6_
.visible .entry _ZN3cub18CUB_300001_SM_10006detail6reduce28DeviceReduceSingleTileKernelINS2_10policy_hubImy11mul_functorImEE10Policy1000EPmS9_iS6_mmN4cuda3std3__410__identityEEEvT0_T1_T2_T3_T4_T6_(
	.param .u64 .ptr .align 1 _ZN3cub18CUB_300001_SM_10006detail6reduce28DeviceReduceSingleTileKernelINS2_10policy_hubImy11mul_functorImEE10Policy1000EPmS9_iS6_mmN4cuda3std3__410__identityEEEvT0_T1_T2_T3_T4_T6__param_0,
	.param .u64 .ptr .align 1 _ZN3cub18CUB_300001_SM_10006detail6reduce28DeviceReduceSingleTileKernelINS2_10policy_hubImy11mul_functorImEE10Policy1000EPmS9_iS6_mmN4cuda3std3__410__identityEEEvT0_T1_T2_T3_T4_T6__param_1,
	.param .u32 _ZN3cub18CUB_300001_SM_10006detail6reduce28DeviceReduceSingleTileKernelINS2_10policy_hubImy11mul_functorImEE10Policy1000EPmS9_iS6_mmN4cuda3std3__410__identityEEEvT0_T1_T2_T3_T4_T6__param_2,
	.param .align 1 .b8 _ZN3cub18CUB_300001_SM_10006detail6reduce28DeviceReduceSingleTileKernelINS2_10policy_hubImy11mul_functorImEE10Policy1000EPmS9_iS6_mmN4cuda3std3__410__identityEEEvT0_T1_T2_T3_T4_T6__param_3[1],
	.param .u64 _ZN3cub18CUB_300001_SM_10006detail6reduce28DeviceReduceSingleTileKernelINS2_10policy_hubImy11mul_functorImEE10Policy1000EPmS9_iS6_mmN4cuda3std3__410__identityEEEvT0_T1_T2_T3_T4_T6__param_4,
	.param .align 1 .b8 _ZN3cub18CUB_300001_SM_10006detail6reduce28DeviceReduceSingleTileKernelINS2_10policy_hubImy11mul_functorImEE10Policy1000EPmS9_iS6_mmN4cuda3std3__410__identityEEEvT0_T1_T2_T3_T4_T6__param_5[1]
)
.maxntid 256
.minnctapersm 1
{
	.reg .pred 	%p<97>;
	.reg .b32 	%r<472>;
	.reg .b64 	%rd<448>;
	// demoted variable
	.shared .align 8 .b8 _ZZN3cub18CUB_300001_SM_10006detail6reduce28DeviceReduceSingleTileKernelINS2_10policy_hubImy11mul_functorImEE10Policy1000EPmS9_iS6_mmN4cuda3std3__410__identityEEEvT0_T1_T2_T3_T4_T6_E12temp_storage[80];
	ld.param.u64 	%rd68, [_ZN3cub18CUB_300001_SM_10006detail6reduce28DeviceReduceSingleTileKernelINS2_10policy_hubImy11mul_functorImEE10Policy1000EPmS9_iS6_mmN4cuda3std3__410__identityEEEvT0_T1_T2_T3_T4_T6__param_0];
	ld.param.u64 	%rd70, [_ZN3cub18CUB_300001_SM_10006detail6reduce28DeviceReduceSingleTileKernelINS2_10policy_hubImy11mul_functorImEE10Policy1000EPmS9_iS6_mmN4cuda3std3__410__identityEEEvT0_T1_T2_T3_T4_T6__param_1];
	ld.param.u32 	%r68, [_ZN3cub18CUB_300001_SM_10006detail6reduce28DeviceReduceSingleTileKernelINS2_10policy_hubImy11mul_functorImEE10Policy1000EPmS9_iS6_mmN4cuda3std3__410__identityEEEvT0_T1_T2_T3_T4_T6__param_2];
	ld.param.u64 	%rd69, [_ZN3cub18CUB_300001_SM_10006detail6reduce28DeviceReduceSingleTileKernelINS2_10policy_hubImy11mul_functorImEE10Policy1000EPmS9_iS6_mmN4cuda3std3__410__identityEEEvT0_T1_T2_T3_T4_T6__param_4];
	cvta.to.global.u64 	%rd1, %rd70;
	setp.ne.s32 	%p1, %r68, 0;
	@%p1 bra 	$L__BB36_3;
	mov.u32 	%r445, %tid.x;
	setp.ne.s32 	%p96, %r445, 0;
	@%p96 bra 	$L__BB36_74;
	st.global.u64 	[%rd1], %rd69;
	bra.uni 	$L__BB36_74;
$L__BB36_3:
	and.b64  	%rd71, %rd68, 31;
	setp.ne.s64 	%p2, %rd71, 0;
	@%p2 bra 	$L__BB36_38;
	setp.gt.s32 	%p49, %r68, 2047;
	@%p49 bra 	$L__BB36_22;
	mov.u32 	%r1, %tid.x;
	setp.ge.s32 	%p66, %r1, %r68;
	mov.b64 	%rd423, 0;
	mov.u32 	%r449, %r1;
	@%p66 bra 	$L__BB36_7;
	mul.wide.u32 	%rd338, %r1, 8;
	add.s64 	%rd337, %rd68, %rd338;
	// begin inline asm
	ld.global.nc.u64 %rd423, [%rd337];
	// end inline asm
	add.s32 	%r449, %r1, 256;
$L__BB36_7:
	setp.ge.s32 	%p67, %r449, %r68;
	@%p67 bra 	$L__BB36_13;
	not.b32 	%r321, %r449;
	add.s32 	%r4, %r68, %r321;
	and.b32  	%r322, %r4, 768;
	setp.eq.s32 	%p68, %r322, 768;
	@%p68 bra 	$L__BB36_11;
	mul.wide.u32 	%rd340, %r449, 8;
	add.s64 	%rd418, %rd68, %rd340;
	shr.u32 	%r323, %r4, 8;
	add.s32 	%r324, %r323, 1;
	and.b32  	%r325, %r324, 3;
	neg.s32 	%r447, %r325;
$L__BB36_10:
	.pragma "nounroll";
	// begin inline asm
	ld.global.nc.u64 %rd341, [%rd418];
	// end inline asm
	mul.lo.s64 	%rd423, %rd341, %rd423;
	add.s32 	%r449, %r449, 256;
	add.s64 	%rd418, %rd418, 2048;
	add.s32 	%r447, %r447, 1;
	setp.ne.s32 	%p69, %r447, 0;
	@%p69 bra 	$L__BB36_10;
$L__BB36_11:
	setp.lt.u32 	%p70, %r4, 768;
	@%p70 bra 	$L__BB36_13;
$L__BB36_12:
	mul.wide.s32 	%rd351, %r449, 8;
	add.s64 	%rd344, %rd68, %rd351;
	// begin inline asm
	ld.global.nc.u64 %rd343, [%rd344];
	// end inline asm
	mul.lo.s64 	%rd352, %rd343, %rd423;
	add.s64 	%rd346, %rd344, 2048;
	// begin inline asm
	ld.global.nc.u64 %rd345, [%rd346];
	// end inline asm
	mul.lo.s64 	%rd353, %rd345, %rd352;
	add.s64 	%rd348, %rd344, 4096;
	// begin inline asm
	ld.global.nc.u64 %rd347, [%rd348];
	// end inline asm
	mul.lo.s64 	%rd354, %rd347, %rd353;
	add.s64 	%rd350, %rd344, 6144;
	// begin inline asm
	ld.global.nc.u64 %rd349, [%rd350];
	// end inline asm
	mul.lo.s64 	%rd423, %rd349, %rd354;
	add.s32 	%r449, %r449, 1024;
	setp.lt.s32 	%p71, %r449, %r68;
	@%p71 bra 	$L__BB36_12;
$L__BB36_13:
	setp.lt.s32 	%p72, %r68, 256;
	@%p72 bra 	$L__BB36_18;
	// begin inline asm
	mov.u32 %r389, %laneid;
	// end inline asm
	mov.b64 	{%r391, %r396}, %rd423;
	mov.b32 	%r397, 1;
	mov.b32 	%r438, 31;
	mov.b32 	%r439, -1;
	// begin inline asm
	shfl.sync.down.b32 %r390, %r391, %r397, %r438, %r439;
	// end inline asm
	// begin inline asm
	shfl.sync.down.b32 %r395, %r396, %r397, %r438, %r439;
	// end inline asm
	mov.b64 	%rd389, {%r390, %r395};
	setp.gt.s32 	%p88, %r389, 30;
	selp.b64 	%rd390, 1, %rd389, %p88;
	mul.lo.s64 	%rd391, %rd390, %rd423;
	mov.b64 	{%r401, %r406}, %rd391;
	mov.b32 	%r407, 2;
	// begin inline asm
	shfl.sync.down.b32 %r400, %r401, %r407, %r438, %r439;
	// end inline asm
	// begin inline asm
	shfl.sync.down.b32 %r405, %r406, %r407, %r438, %r439;
	// end inline asm
	mov.b64 	%rd392, {%r400, %r405};
	setp.gt.s32 	%p89, %r389, 29;
	selp.b64 	%rd393, 1, %rd392, %p89;
	mul.lo.s64 	%rd394, %rd393, %rd391;
	mov.b64 	{%r411, %r416}, %rd394;
	mov.b32 	%r417, 4;
	// begin inline asm
	shfl.sync.down.b32 %r410, %r411, %r417, %r438, %r439;
	// end inline asm
	// begin inline asm
	shfl.sync.down.b32 %r415, %r416, %r417, %r438, %r439;
	// end inline asm
	mov.b64 	%rd395, {%r410, %r415};
	setp.gt.s32 	%p90, %r389, 27;
	selp.b64 	%rd396, 1, %rd395, %p90;
	mul.lo.s64 	%rd397, %rd396, %rd394;
	mov.b64 	{%r421, %r426}, %rd397;
	mov.b32 	%r427, 8;
	// begin inline asm
	shfl.sync.down.b32 %r420, %r421, %r427, %r438, %r439;
	// end inline asm
	// begin inline asm
	shfl.sync.down.b32 %r425, %r426, %r427, %r438, %r439;
	// end inline asm
	mov.b64 	%rd398, {%r420, %r425};
	setp.gt.s32 	%p91, %r389, 23;
	selp.b64 	%rd399, 1, %rd398, %p91;
	mul.lo.s64 	%rd400, %rd399, %rd397;
	mov.b64 	{%r431, %r436}, %rd400;
	mov.b32 	%r437, 16;
	// begin inline asm
	shfl.sync.down.b32 %r430, %r431, %r437, %r438, %r439;
	// end inline asm
	// begin inline asm
	shfl.sync.down.b32 %r435, %r436, %r437, %r438, %r439;
	// end inline asm
	mov.b64 	%rd401, {%r430, %r435};
	setp.gt.s32 	%p92, %r389, 15;
	selp.b64 	%rd402, 1, %rd401, %p92;
	mul.lo.s64 	%rd447, %rd402, %rd400;
	setp.ne.s32 	%p93, %r389, 0;
	@%p93 bra 	$L__BB36_16;
	shr.u32 	%r440, %r1, 2;
	and.b32  	%r441, %r440, 248;
	mov.u32 	%r442, _ZZN3cub18CUB_300001_SM_10006detail6reduce28DeviceReduceSingleTileKernelINS2_10policy_hubImy11mul_functorImEE10Policy1000EPmS9_iS6_mmN4cuda3std3__410__identityEEEvT0_T1_T2_T3_T4_T6_E12temp_storage;
	add.s32 	%r443, %r442, %r441;
	st.shared.u64 	[%r443+8], %rd447;
$L__BB36_16:
	bar.sync 	0;
	setp.ne.s32 	%p94, %r1, 0;
	@%p94 bra 	$L__BB36_72;
	ld.shared.u64 	%rd403, [_ZZN3cub18CUB_300001_SM_10006detail6reduce28DeviceReduceSingleTileKernelINS2_10policy_hubImy11mul_functorImEE10Policy1000EPmS9_iS6_mmN4cuda3std3__410__identityEEEvT0_T1_T2_T3_T4_T6_E12temp_storage+16];
	mul.lo.s64 	%rd404, %rd403, %rd447;
	ld.shared.u64 	%rd405, [_ZZN3cub18CUB_300001_SM_10006detail6reduce28DeviceReduceSingleTileKernelINS2_10policy_hubImy11mul_functorImEE10Policy1000EPmS9_iS6_mmN4cuda3std3__410__identityEEEvT0_T1_T2_T3_T4_T6_E12temp_storage+24];
	mul.lo.s64 	%rd406, %rd404, %rd405;
	ld.shared.u64 	%rd407, [_ZZN3cub18CUB_300001_SM_10006detail6reduce28DeviceReduceSingleTileKernelINS2_10policy_hubImy11mul_functorImEE10Policy1000EPmS9_iS6_mmN4cuda3std3__410__identityEEEvT0_T1_T2_T3_T4_T6_E12temp_storage+32];
	mul.lo.s64 	%rd408, %rd406, %rd407;
	ld.shared.u64 	%rd409, [_ZZN3cub18CUB_300001_SM_10006detail6reduce28DeviceReduceSingleTileKernelINS2_10policy_hubImy11mul_functorImEE10Policy1000EPmS9_iS6_mmN4cuda3std3__410__identityEEEvT0_T1_T2_T3_T4_T6_E12temp_storage+40];
	mul.lo.s64 	%rd410, %rd408, %rd409;
	ld.shared.u64 	%rd411, [_ZZN3cub18CUB_300001_SM_10006detail6reduce28DeviceReduceSingleTileKernelINS2_10policy_hubImy11mul_functorImEE10Policy1000EPmS9_iS6_mmN4cuda3std3__410__identityEEEvT0_T1_T2_T3_T4_T6_E12temp_storage+48];
	mul.lo.s64 	%rd412, %rd410, %rd411;
	ld.shared.u64 	%rd413, [_ZZN3cub18CUB_300001_SM_10006detail6reduce28DeviceReduceSingleTileKernelINS2_10policy_hubImy11mul_functorImEE10Policy1000EPmS9_iS6_mmN4cuda3std3__410__identityEEEvT0_T1_T2_T3_T4_T6_E12temp_storage+56];
	mul.lo.s64 	%rd414, %rd412, %rd413;
	ld.shared.u64 	%rd415, [_ZZN3cub18CUB_300001_SM_10006detail6reduce28DeviceReduceSingleTileKernelINS2_10policy_hubImy11mul_functorImEE10Policy1000EPmS9_iS6_mmN4cuda3std3__410__identityEEEvT0_T1_T2_T3_T4_T6_E12temp_storage+64];
	mul.lo.s64 	%rd447, %rd414, %rd415;
	bra.uni 	$L__BB36_72;
$L__BB36_18:
	// begin inline asm
	mov.u32 %r326, %laneid;
	// end inline asm
	and.b32  	%r377, %r1, 992;
	add.s32 	%r378, %r377, 32;
	setp.gt.s32 	%p73, %r378, %r68;
	not.b32 	%r379, %r377;
	add.s32 	%r380, %r68, %r379;
	selp.b32 	%r375, %r380, 31, %p73;
	mov.b64 	{%r328, %r333}, %rd423;
	mov.b32 	%r334, 1;
	mov.b32 	%r376, -1;
	// begin inline asm
	shfl.sync.down.b32 %r327, %r328, %r334, %r375, %r376;
	// end inline asm
	// begin inline asm
	shfl.sync.down.b32 %r332, %r333, %r334, %r375, %r376;
	// end inline asm
	mov.b64 	%rd355, {%r327, %r332};
	setp.lt.s32 	%p74, %r326, %r375;
	selp.b64 	%rd356, %rd355, 1, %p74;
	mul.lo.s64 	%rd357, %rd356, %rd423;
	mov.b64 	{%r338, %r343}, %rd357;
	mov.b32 	%r344, 2;
	// begin inline asm
	shfl.sync.down.b32 %r337, %r338, %r344, %r375, %r376;
	// end inline asm
	// begin inline asm
	shfl.sync.down.b32 %r342, %r343, %r344, %r375, %r376;
	// end inline asm
	mov.b64 	%rd358, {%r337, %r342};
	add.s32 	%r381, %r326, 2;
	setp.gt.s32 	%p75, %r381, %r375;
	selp.b64 	%rd359, 1, %rd358, %p75;
	mul.lo.s64 	%rd360, %rd359, %rd357;
	mov.b64 	{%r348, %r353}, %rd360;
	mov.b32 	%r354, 4;
	// begin inline asm
	shfl.sync.down.b32 %r347, %r348, %r354, %r375, %r376;
	// end inline asm
	// begin inline asm
	shfl.sync.down.b32 %r352, %r353, %r354, %r375, %r376;
	// end inline asm
	mov.b64 	%rd361, {%r347, %r352};
	add.s32 	%r382, %r326, 4;
	setp.gt.s32 	%p76, %r382, %r375;
	selp.b64 	%rd362, 1, %rd361, %p76;
	mul.lo.s64 	%rd363, %rd362, %rd360;
	mov.b64 	{%r358, %r363}, %rd363;
	mov.b32 	%r364, 8;
	// begin inline asm
	shfl.sync.down.b32 %r357, %r358, %r364, %r375, %r376;
	// end inline asm
	// begin inline asm
	shfl.sync.down.b32 %r362, %r363, %r364, %r375, %r376;
	// end inline asm
	mov.b64 	%rd364, {%r357, %r362};
	add.s32 	%r383, %r326, 8;
	setp.gt.s32 	%p77, %r383, %r375;
	selp.b64 	%rd365, 1, %rd364, %p77;
	mul.lo.s64 	%rd366, %rd365, %rd363;
	mov.b64 	{%r368, %r373}, %rd366;
	mov.b32 	%r374, 16;
	// begin inline asm
	shfl.sync.down.b32 %r367, %r368, %r374, %r375, %r376;
	// end inline asm
	// begin inline asm
	shfl.sync.down.b32 %r372, %r373, %r374, %r375, %r376;
	// end inline asm
	mov.b64 	%rd367, {%r367, %r372};
	add.s32 	%r384, %r326, 16;
	setp.gt.s32 	%p78, %r384, %r375;
	selp.b64 	%rd368, 1, %rd367, %p78;
	mul.lo.s64 	%rd447, %rd368, %rd366;
	setp.ne.s32 	%p79, %r326, 0;
	@%p79 bra 	$L__BB36_20;
	shr.u32 	%r385, %r1, 2;
	and.b32  	%r386, %r385, 248;
	mov.u32 	%r387, _ZZN3cub18CUB_300001_SM_10006detail6reduce28DeviceReduceSingleTileKernelINS2_10policy_hubImy11mul_functorImEE10Policy1000EPmS9_iS6_mmN4cuda3std3__410__identityEEEvT0_T1_T2_T3_T4_T6_E12temp_storage;
	add.s32 	%r388, %r387, %r386;
	st.shared.u64 	[%r388+8], %rd447;
$L__BB36_20:
	bar.sync 	0;
	setp.ne.s32 	%p80, %r1, 0;
	@%p80 bra 	$L__BB36_72;
	setp.gt.s32 	%p81, %r68, 32;
	ld.shared.u64 	%rd369, [_ZZN3cub18CUB_300001_SM_10006detail6reduce28DeviceReduceSingleTileKernelINS2_10policy_hubImy11mul_functorImEE10Policy1000EPmS9_iS6_mmN4cuda3std3__410__identityEEEvT0_T1_T2_T3_T4_T6_E12temp_storage+16];
	selp.b64 	%rd370, %rd369, 1, %p81;
	mul.lo.s64 	%rd371, %rd370, %rd447;
	setp.gt.s32 	%p82, %r68, 64;
	ld.shared.u64 	%rd372, [_ZZN3cub18CUB_300001_SM_10006detail6reduce28DeviceReduceSingleTileKernelINS2_10policy_hubImy11mul_functorImEE10Policy1000EPmS9_iS6_mmN4cuda3std3__410__identityEEEvT0_T1_T2_T3_T4_T6_E12temp_storage+24];
	selp.b64 	%rd373, %rd372, 1, %p82;
	mul.lo.s64 	%rd374, %rd371, %rd373;
	setp.gt.s32 	%p83, %r68, 96;
	ld.shared.u64 	%rd375, [_ZZN3cub18CUB_300001_SM_10006detail6reduce28DeviceReduceSingleTileKernelINS2_10policy_hubImy11mul_functorImEE10Policy1000EPmS9_iS6_mmN4cuda3std3__410__identityEEEvT0_T1_T2_T3_T4_T6_E12temp_storage+32];
	selp.b64 	%rd376, %rd375, 1, %p83;
	mul.lo.s64 	%rd377, %rd374, %rd376;
	setp.gt.s32 	%p84, %r68, 128;
	ld.shared.u64 	%rd378, [_ZZN3cub18CUB_300001_SM_10006detail6reduce28DeviceReduceSingleTileKernelINS2_10policy_hubImy11mul_functorImEE10Policy1000EPmS9_iS6_mmN4cuda3std3__410__identityEEEvT0_T1_T2_T3_T4_T6_E12temp_storage+40];
	selp.b64 	%rd379, %rd378, 1, %p84;
	mul.lo.s64 	%rd380, %rd377, %rd379;
	setp.gt.s32 	%p85, %r68, 160;
	ld.shared.u64 	%rd381, [_ZZN3cub18CUB_300001_SM_10006detail6reduce28DeviceReduceSingleTileKernelINS2_10policy_hubImy11mul_functorImEE10Policy1000EPmS9_iS6_mmN4cuda3std3__410__identityEEEvT0_T1_T2_T3_T4_T6_E12temp_storage+48];
	selp.b64 	%rd382, %rd381, 1, %p85;
	mul.lo.s64 	%rd383, %rd380, %rd382;
	setp.gt.s32 	%p86, %r68, 192;
	ld.shared.u64 	%rd384, [_ZZN3cub18CUB_300001_SM_10006detail6reduce28DeviceReduceSingleTileKernelINS2_10policy_hubImy11mul_functorImEE10Policy1000EPmS9_iS6_mmN4cuda3std3__410__identityEEEvT0_T1_T2_T3_T4_T6_E12temp_storage+56];
	selp.b64 	%rd385, %rd384, 1, %p86;
	mul.lo.s64 	%rd386, %rd383, %rd385;
	setp.gt.s32 	%p87, %r68, 224;
	ld.shared.u64 	%rd387, [_ZZN3cub18CUB_300001_SM_10006detail6reduce28DeviceReduceSingleTileKernelINS2_10policy_hubImy11mul_functorImEE10Policy1000EPmS9_iS6_mmN4cuda3std3__410__identityEEEvT0_T1_T2_T3_T4_T6_E12temp_storage+64];
	selp.b64 	%rd388, %rd387, 1, %p87;
	mul.lo.s64 	%rd447, %rd386, %rd388;
	bra.uni 	$L__BB36_72;
$L__BB36_22:
	mov.u32 	%r13, %tid.x;
	shl.b32 	%r14, %r13, 2;
	mul.wide.u32 	%rd260, %r14, 8;
	add.s64 	%rd250, %rd68, %rd260;
	// begin inline asm
	ld.global.nc.v2.u64 {%rd248, %rd249}, [%rd250];
	// end inline asm
	add.s64 	%rd253, %rd250, 16;
	// begin inline asm
	ld.global.nc.v2.u64 {%rd251, %rd252}, [%rd253];
	// end inline asm
	add.s64 	%rd256, %rd250, 8192;
	// begin inline asm
	ld.global.nc.v2.u64 {%rd254, %rd255}, [%rd256];
	// end inline asm
	add.s64 	%rd259, %rd250, 8208;
	// begin inline asm
	ld.global.nc.v2.u64 {%rd257, %rd258}, [%rd259];
	// end inline asm
	mul.lo.s64 	%rd261, %rd249, %rd248;
	mul.lo.s64 	%rd262, %rd251, %rd261;
	mul.lo.s64 	%rd263, %rd252, %rd262;
	mul.lo.s64 	%rd264, %rd254, %rd263;
	mul.lo.s64 	%rd265, %rd255, %rd264;
	mul.lo.s64 	%rd266, %rd257, %rd265;
	mul.lo.s64 	%rd431, %rd258, %rd266;
	setp.lt.u32 	%p50, %r68, 4096;
	mov.b32 	%r452, 2048;
	@%p50 bra 	$L__BB36_26;
	add.s32 	%r15, %r68, -2048;
	mov.b32 	%r452, 2048;
$L__BB36_24:
	add.s32 	%r258, %r452, %r14;
	mul.wide.u32 	%rd279, %r258, 8;
	add.s64 	%rd269, %rd68, %rd279;
	// begin inline asm
	ld.global.nc.v2.u64 {%rd267, %rd268}, [%rd269];
	// end inline asm
	add.s64 	%rd272, %rd269, 16;
	// begin inline asm
	ld.global.nc.v2.u64 {%rd270, %rd271}, [%rd272];
	// end inline asm
	add.s64 	%rd275, %rd269, 8192;
	// begin inline asm
	ld.global.nc.v2.u64 {%rd273, %rd274}, [%rd275];
	// end inline asm
	add.s64 	%rd278, %rd269, 8208;
	// begin inline asm
	ld.global.nc.v2.u64 {%rd276, %rd277}, [%rd278];
	// end inline asm
	mul.lo.s64 	%rd280, %rd267, %rd431;
	mul.lo.s64 	%rd281, %rd268, %rd280;
	mul.lo.s64 	%rd282, %rd270, %rd281;
	mul.lo.s64 	%rd283, %rd271, %rd282;
	mul.lo.s64 	%rd284, %rd273, %rd283;
	mul.lo.s64 	%rd285, %rd274, %rd284;
	mul.lo.s64 	%rd286, %rd276, %rd285;
	mul.lo.s64 	%rd431, %rd277, %rd286;
	sub.s32 	%r259, %r68, %r452;
	setp.lt.s32 	%p51, %r259, 2048;
	@%p51 bra 	$L__BB36_34;
	add.s32 	%r452, %r452, 2048;
	setp.le.s32 	%p52, %r452, %r15;
	@%p52 bra 	$L__BB36_24;
$L__BB36_26:
	setp.le.s32 	%p53, %r68, %r452;
	@%p53 bra 	$L__BB36_34;
	sub.s32 	%r19, %r68, %r452;
	setp.ge.s32 	%p54, %r13, %r19;
	@%p54 bra 	$L__BB36_34;
	not.b32 	%r260, %r13;
	add.s32 	%r261, %r68, %r260;
	sub.s32 	%r20, %r261, %r452;
	and.b32  	%r262, %r20, 768;
	setp.eq.s32 	%p55, %r262, 768;
	mov.u32 	%r456, %r13;
	@%p55 bra 	$L__BB36_31;
	add.s32 	%r454, %r13, %r452;
	shr.u32 	%r263, %r20, 8;
	add.s32 	%r264, %r263, 1;
	and.b32  	%r265, %r264, 3;
	neg.s32 	%r453, %r265;
	mov.u32 	%r456, %r13;
$L__BB36_30:
	.pragma "nounroll";
	mul.wide.u32 	%rd290, %r454, 8;
	add.s64 	%rd289, %rd68, %rd290;
	// begin inline asm
	ld.global.nc.u64 %rd288, [%rd289];
	// end inline asm
	mul.lo.s64 	%rd431, %rd288, %rd431;
	add.s32 	%r456, %r456, 256;
	add.s32 	%r454, %r454, 256;
	add.s32 	%r453, %r453, 1;
	setp.ne.s32 	%p56, %r453, 0;
	@%p56 bra 	$L__BB36_30;
$L__BB36_31:
	setp.lt.u32 	%p57, %r20, 768;
	@%p57 bra 	$L__BB36_34;
	cvt.u64.u32 	%rd291, %r456;
	cvt.u64.u32 	%rd292, %r452;
	add.s64 	%rd293, %rd291, %rd292;
	shl.b64 	%rd294, %rd293, 3;
	add.s64 	%rd295, %rd294, %rd68;
	add.s64 	%rd429, %rd295, 4096;
	add.s32 	%r457, %r456, %r452;
$L__BB36_33:
	mul.wide.u32 	%rd304, %r457, 8;
	add.s64 	%rd297, %rd68, %rd304;
	// begin inline asm
	ld.global.nc.u64 %rd296, [%rd297];
	// end inline asm
	mul.lo.s64 	%rd305, %rd296, %rd431;
	add.s64 	%rd299, %rd429, -2048;
	// begin inline asm
	ld.global.nc.u64 %rd298, [%rd299];
	// end inline asm
	mul.lo.s64 	%rd306, %rd298, %rd305;
	// begin inline asm
	ld.global.nc.u64 %rd300, [%rd429];
	// end inline asm
	mul.lo.s64 	%rd307, %rd300, %rd306;
	add.s64 	%rd303, %rd429, 2048;
	// begin inline asm
	ld.global.nc.u64 %rd302, [%rd303];
	// end inline asm
	mul.lo.s64 	%rd431, %rd302, %rd307;
	add.s32 	%r456, %r456, 1024;
	add.s64 	%rd429, %rd429, 8192;
	add.s32 	%r457, %r457, 1024;
	setp.lt.s32 	%p58, %r456, %r19;
	@%p58 bra 	$L__BB36_33;
$L__BB36_34:
	// begin inline asm
	mov.u32 %r266, %laneid;
	// end inline asm
	mov.b64 	{%r268, %r273}, %rd431;
	mov.b32 	%r274, 1;
	mov.b32 	%r315, 31;
	mov.b32 	%r316, -1;
	// begin inline asm
	shfl.sync.down.b32 %r267, %r268, %r274, %r315, %r316;
	// end inline asm
	// begin inline asm
	shfl.sync.down.b32 %r272, %r273, %r274, %r315, %r316;
	// end inline asm
	mov.b64 	%rd308, {%r267, %r272};
	setp.gt.s32 	%p59, %r266, 30;
	selp.b64 	%rd309, 1, %rd308, %p59;
	mul.lo.s64 	%rd310, %rd309, %rd431;
	mov.b64 	{%r278, %r283}, %rd310;
	mov.b32 	%r284, 2;
	// begin inline asm
	shfl.sync.down.b32 %r277, %r278, %r284, %r315, %r316;
	// end inline asm
	// begin inline asm
	shfl.sync.down.b32 %r282, %r283, %r284, %r315, %r316;
	// end inline asm
	mov.b64 	%rd311, {%r277, %r282};
	setp.gt.s32 	%p60, %r266, 29;
	selp.b64 	%rd312, 1, %rd311, %p60;
	mul.lo.s64 	%rd313, %rd312, %rd310;
	mov.b64 	{%r288, %r293}, %rd313;
	mov.b32 	%r294, 4;
	// begin inline asm
	shfl.sync.down.b32 %r287, %r288, %r294, %r315, %r316;
	// end inline asm
	// begin inline asm
	shfl.sync.down.b32 %r292, %r293, %r294, %r315, %r316;
	// end inline asm
	mov.b64 	%rd314, {%r287, %r292};
	setp.gt.s32 	%p61, %r266, 27;
	selp.b64 	%rd315, 1, %rd314, %p61;
	mul.lo.s64 	%rd316, %rd315, %rd313;
	mov.b64 	{%r298, %r303}, %rd316;
	mov.b32 	%r304, 8;
	// begin inline asm
	shfl.sync.down.b32 %r297, %r298, %r304, %r315, %r316;
	// end inline asm
	// begin inline asm
	shfl.sync.down.b32 %r302, %r303, %r304, %r315, %r316;
	// end inline asm
	mov.b64 	%rd317, {%r297, %r302};
	setp.gt.s32 	%p62, %r266, 23;
	selp.b64 	%rd318, 1, %rd317, %p62;
	mul.lo.s64 	%rd319, %rd318, %rd316;
	mov.b64 	{%r308, %r313}, %rd319;
	mov.b32 	%r314, 16;
	// begin inline asm
	shfl.sync.down.b32 %r307, %r308, %r314, %r315, %r316;
	// end inline asm
	// begin inline asm
	shfl.sync.down.b32 %r312, %r313, %r314, %r315, %r316;
	// end inline asm
	mov.b64 	%rd320, {%r307, %r312};
	setp.gt.s32 	%p63, %r266, 15;
	selp.b64 	%rd321, 1, %rd320, %p63;
	mul.lo.s64 	%rd447, %rd321, %rd319;
	setp.ne.s32 	%p64, %r266, 0;
	@%p64 bra 	$L__BB36_36;
	shr.u32 	%r317, %r13, 2;
	and.b32  	%r318, %r317, 248;
	mov.u32 	%r319, _ZZN3cub18CUB_300001_SM_10006detail6reduce28DeviceReduceSingleTileKernelINS2_10policy_hubImy11mul_functorImEE10Policy1000EPmS9_iS6_mmN4cuda3std3__410__identityEEEvT0_T1_T2_T3_T4_T6_E12temp_storage;
	add.s32 	%r320, %r319, %r318;
	st.shared.u64 	[%r320+8], %rd447;
$L__BB36_36:
	bar.sync 	0;
	setp.ne.s32 	%p65, %r13, 0;
	@%p65 bra 	$L__BB36_72;
	ld.shared.u64 	%rd322, [_ZZN3cub18CUB_300001_SM_10006detail6reduce28DeviceReduceSingleTileKernelINS2_10policy_hubImy11mul_functorImEE10Policy1000EPmS9_iS6_mmN4cuda3std3__410__identityEEEvT0_T1_T2_T3_T4_T6_E12temp_storage+16];
	mul.lo.s64 	%rd323, %rd322, %rd447;
	ld.shared.u64 	%rd324, [_ZZN3cub18CUB_300001_SM_10006detail6reduce28DeviceReduceSingleTileKernelINS2_10policy_hubImy11mul_functorImEE10Policy1000EPmS9_iS6_mmN4cuda3std3__410__identityEEEvT0_T1_T2_T3_T4_T6_E12temp_storage+24];
	mul.lo.s64 	%rd325, %rd323, %rd324;
	ld.shared.u64 	%rd326, [_ZZN3cub18CUB_300001_SM_10006detail6reduce28DeviceReduceSingleTileKernelINS2_10policy_hubImy11mul_functorImEE10Policy1000EPmS9_iS6_mmN4cuda3std3__410__identityEEEvT0_T1_T2_T3_T4_T6_E12temp_storage+32];
	mul.lo.s64 	%rd327, %rd325, %rd326;
	ld.shared.u64 	%rd328, [_ZZN3cub18CUB_300001_SM_10006detail6reduce28DeviceReduceSingleTileKernelINS2_10policy_hubImy11mul_functorImEE10Policy1000EPmS9_iS6_mmN4cuda3std3__410__identityEEEvT0_T1_T2_T3_T4_T6_E12temp_storage+40];
	mul.lo.s64 	%rd329, %rd327, %rd328;
	ld.shared.u64 	%rd330, [_ZZN3cub18CUB_300001_SM_10006detail6reduce28DeviceReduceSingleTileKernelINS2_10policy_hubImy11mul_functorImEE10Policy1000EPmS9_iS6_mmN4cuda3std3__410__identityEEEvT0_T1_T2_T3_T4_T6_E12temp_storage+48];
	mul.lo.s64 	%rd331, %rd329, %rd330;
	ld.shared.u64 	%rd332, [_ZZN3cub18CUB_300001_SM_10006detail6reduce28DeviceReduceSingleTileKernelINS2_10policy_hubImy11mul_functorImEE10Policy1000EPmS9_iS6_mmN4cuda3std3__410__identityEEEvT0_T1_T2_T3_T4_T6_E12temp_storage+56];
	mul.lo.s64 	%rd333, %rd331, %rd332;
	ld.shared.u64 	%rd334, [_ZZN3cub18CUB_300001_SM_10006detail6reduce28DeviceReduceSingleTileKernelINS2_10policy_hubImy11mul_functorImEE10Policy1000EPmS9_iS6_mmN4cuda3std3__410__identityEEEvT0_T1_T2_T3_T4_T6_E12temp_storage+64];
	mul.lo.s64 	%rd447, %rd333, %rd334;
	bra.uni 	$L__BB36_72;
$L__BB36_38:
	setp.gt.s32 	%p3, %r68, 2047;
	@%p3 bra 	$L__BB36_56;
	mov.u32 	%r35, %tid.x;
	setp.ge.s32 	%p20, %r35, %r68;
	mov.b64 	%rd438, 0;
	mov.u32 	%r462, %r35;
	@%p20 bra 	$L__BB36_41;
	mul.wide.u32 	%rd170, %r35, 8;
	add.s64 	%rd169, %rd68, %rd170;
	// begin inline asm
	ld.global.nc.u64 %rd438, [%rd169];
	// end inline asm
	add.s32 	%r462, %r35, 256;
$L__BB36_41:
	setp.ge.s32 	%p21, %r462, %r68;
	@%p21 bra 	$L__BB36_47;
	not.b32 	%r133, %r462;
	add.s32 	%r38, %r68, %r133;
	and.b32  	%r134, %r38, 768;
	setp.eq.s32 	%p22, %r134, 768;
	@%p22 bra 	$L__BB36_45;
	mul.wide.u32 	%rd172, %r462, 8;
	add.s64 	%rd433, %rd68, %rd172;
	shr.u32 	%r135, %r38, 8;
	add.s32 	%r136, %r135, 1;
	and.b32  	%r137, %r136, 3;
	neg.s32 	%r460, %r137;
$L__BB36_44:
	.pragma "nounroll";
	// begin inline asm
	ld.global.nc.u64 %rd173, [%rd433];
	// end inline asm
	mul.lo.s64 	%rd438, %rd173, %rd438;
	add.s32 	%r462, %r462, 256;
	add.s64 	%rd433, %rd433, 2048;
	add.s32 	%r460, %r460, 1;
	setp.ne.s32 	%p23, %r460, 0;
	@%p23 bra 	$L__BB36_44;
$L__BB36_45:
	setp.lt.u32 	%p24, %r38, 768;
	@%p24 bra 	$L__BB36_47;
$L__BB36_46:
	mul.wide.s32 	%rd183, %r462, 8;
	add.s64 	%rd176, %rd68, %rd183;
	// begin inline asm
	ld.global.nc.u64 %rd175, [%rd176];
	// end inline asm
	mul.lo.s64 	%rd184, %rd175, %rd438;
	add.s64 	%rd178, %rd176, 2048;
	// begin inline asm
	ld.global.nc.u64 %rd177, [%rd178];
	// end inline asm
	mul.lo.s64 	%rd185, %rd177, %rd184;
	add.s64 	%rd180, %rd176, 4096;
	// begin inline asm
	ld.global.nc.u64 %rd179, [%rd180];
	// end inline asm
	mul.lo.s64 	%rd186, %rd179, %rd185;
	add.s64 	%rd182, %rd176, 6144;
	// begin inline asm
	ld.global.nc.u64 %rd181, [%rd182];
	// end inline asm
	mul.lo.s64 	%rd438, %rd181, %rd186;
	add.s32 	%r462, %r462, 1024;
	setp.lt.s32 	%p25, %r462, %r68;
	@%p25 bra 	$L__BB36_46;
$L__BB36_47:
	setp.lt.s32 	%p26, %r68, 256;
	@%p26 bra 	$L__BB36_52;
	// begin inline asm
	mov.u32 %r201, %laneid;
	// end inline asm
	mov.b64 	{%r203, %r208}, %rd438;
	mov.b32 	%r209, 1;
	mov.b32 	%r250, 31;
	mov.b32 	%r251, -1;
	// begin inline asm
	shfl.sync.down.b32 %r202, %r203, %r209, %r250, %r251;
	// end inline asm
	// begin inline asm
	shfl.sync.down.b32 %r207, %r208, %r209, %r250, %r251;
	// end inline asm
	mov.b64 	%rd221, {%r202, %r207};
	setp.gt.s32 	%p42, %r201, 30;
	selp.b64 	%rd222, 1, %rd221, %p42;
	mul.lo.s64 	%rd223, %rd222, %rd438;
	mov.b64 	{%r213, %r218}, %rd223;
	mov.b32 	%r219, 2;
	// begin inline asm
	shfl.sync.down.b32 %r212, %r213, %r219, %r250, %r251;
	// end inline asm
	// begin inline asm
	shfl.sync.down.b32 %r217, %r218, %r219, %r250, %r251;
	// end inline asm
	mov.b64 	%rd224, {%r212, %r217};
	setp.gt.s32 	%p43, %r201, 29;
	selp.b64 	%rd225, 1, %rd224, %p43;
	mul.lo.s64 	%rd226, %rd225, %rd223;
	mov.b64 	{%r223, %r228}, %rd226;
	mov.b32 	%r229, 4;
	// begin inline asm
	shfl.sync.down.b32 %r222, %r223, %r229, %r250, %r251;
	// end inline asm
	// begin inline asm
	shfl.sync.down.b32 %r227, %r228, %r229, %r250, %r251;
	// end inline asm
	mov.b64 	%rd227, {%r222, %r227};
	setp.gt.s32 	%p44, %r201, 27;
	selp.b64 	%rd228, 1, %rd227, %p44;
	mul.lo.s64 	%rd229, %rd228, %rd226;
	mov.b64 	{%r233, %r238}, %rd229;
	mov.b32 	%r239, 8;
	// begin inline asm
	shfl.sync.down.b32 %r232, %r233, %r239, %r250, %r251;
	// end inline asm
	// begin inline asm
	shfl.sync.down.b32 %r237, %r238, %r239, %r250, %r251;
	// end inline asm
	mov.b64 	%rd230, {%r232, %r237};
	setp.gt.s32 	%p45, %r201, 23;
	selp.b64 	%rd231, 1, %rd230, %p45;
	mul.lo.s64 	%rd232, %rd231, %rd229;
	mov.b64 	{%r243, %r248}, %rd232;
	mov.b32 	%r249, 16;
	// begin inline asm
	shfl.sync.down.b32 %r242, %r243, %r249, %r250, %r251;
	// end inline asm
	// begin inline asm
	shfl.sync.down.b32 %r247, %r248, %r249, %r250, %r251;
	// end inline asm
	mov.b64 	%rd233, {%r242, %r247};
	setp.gt.s32 	%p46, %r201, 15;
	selp.b64 	%rd234, 1, %rd233, %p46;
	mul.lo.s64 	%rd447, %rd234, %rd232;
	setp.ne.s32 	%p47, %r201, 0;
	@%p47 bra 	$L__BB36_50;
	shr.u32 	%r252, %r35, 2;
	and.b32  	%r253, %r252, 248;
	mov.u32 	%r254, _ZZN3cub18CUB_300001_SM_10006detail6reduce28DeviceReduceSingleTileKernelINS2_10policy_hubImy11mul_functorImEE10Policy1000EPmS9_iS6_mmN4cuda3std3__410__identityEEEvT0_T1_T2_T3_T4_T6_E12temp_storage;
	add.s32 	%r255, %r254, %r253;
	st.shared.u64 	[%r255+8], %rd447;
$L__BB36_50:
	bar.sync 	0;
	setp.ne.s32 	%p48, %r35, 0;
	@%p48 bra 	$L__BB36_72;
	ld.shared.u64 	%rd235, [_ZZN3cub18CUB_300001_SM_10006detail6reduce28DeviceReduceSingleTileKernelINS2_10policy_hubImy11mul_functorImEE10Policy1000EPmS9_iS6_mmN4cuda3std3__410__identityEEEvT0_T1_T2_T3_T4_T6_E12temp_storage+16];
	mul.lo.s64 	%rd236, %rd235, %rd447;
	ld.shared.u64 	%rd237, [_ZZN3cub18CUB_300001_SM_10006detail6reduce28DeviceReduceSingleTileKernelINS2_10policy_hubImy11mul_functorImEE10Policy1000EPmS9_iS6_mmN4cuda3std3__410__identityEEEvT0_T1_T2_T3_T4_T6_E12temp_storage+24];
	mul.lo.s64 	%rd238, %rd236, %rd237;
	ld.shared.u64 	%rd239, [_ZZN3cub18CUB_300001_SM_10006detail6reduce28DeviceReduceSingleTileKernelINS2_10policy_hubImy11mul_functorImEE10Policy1000EPmS9_iS6_mmN4cuda3std3__410__identityEEEvT0_T1_T2_T3_T4_T6_E12temp_storage+32];
	mul.lo.s64 	%rd240, %rd238, %rd239;
	ld.shared.u64 	%rd241, [_ZZN3cub18CUB_300001_SM_10006detail6reduce28DeviceReduceSingleTileKernelINS2_10policy_hubImy11mul_functorImEE10Policy1000EPmS9_iS6_mmN4cuda3std3__410__identityEEEvT0_T1_T2_T3_T4_T6_E12temp_storage+40];
	mul.lo.s64 	%rd242, %rd240, %rd241;
	ld.shared.u64 	%rd243, [_ZZN3cub18CUB_300001_SM_10006detail6reduce28DeviceReduceSingleTileKernelINS2_10policy_hubImy11mul_functorImEE10Policy1000EPmS9_iS6_mmN4cuda3std3__410__identityEEEvT0_T1_T2_T3_T4_T6_E12temp_storage+48];
	mul.lo.s64 	%rd244, %rd242, %rd243;
	ld.shared.u64 	%rd245, [_ZZN3cub18CUB_300001_SM_10006detail6reduce28DeviceReduceSingleTileKernelINS2_10policy_hubImy11mul_functorImEE10Policy1000EPmS9_iS6_mmN4cuda3std3__410__identityEEEvT0_T1_T2_T3_T4_T6_E12temp_storage+56];
	mul.lo.s64 	%rd246, %rd244, %rd245;
	ld.shared.u64 	%rd247, [_ZZN3cub18CUB_300001_SM_10006detail6reduce28DeviceReduceSingleTileKernelINS2_10policy_hubImy11mul_functorImEE10Policy1000EPmS9_iS6_mmN4cuda3std3__410__identityEEEvT0_T1_T2_T3_T4_T6_E12temp_storage+64];
	mul.lo.s64 	%rd447, %rd246, %rd247;
	bra.uni 	$L__BB36_72;
$L__BB36_52:
	// begin inline asm
	mov.u32 %r138, %laneid;
	// end inline asm
	and.b32  	%r189, %r35, 992;
	add.s32 	%r190, %r189, 32;
	setp.gt.s32 	%p27, %r190, %r68;
	not.b32 	%r191, %r189;
	add.s32 	%r192, %r68, %r191;
	selp.b32 	%r187, %r192, 31, %p27;
	mov.b64 	{%r140, %r145}, %rd438;
	mov.b32 	%r146, 1;
	mov.b32 	%r188, -1;
	// begin inline asm
	shfl.sync.down.b32 %r139, %r140, %r146, %r187, %r188;
	// end inline asm
	// begin inline asm
	shfl.sync.down.b32 %r144, %r145, %r146, %r187, %r188;
	// end inline asm
	mov.b64 	%rd187, {%r139, %r144};
	setp.lt.s32 	%p28, %r138, %r187;
	selp.b64 	%rd188, %rd187, 1, %p28;
	mul.lo.s64 	%rd189, %rd188, %rd438;
	mov.b64 	{%r150, %r155}, %rd189;
	mov.b32 	%r156, 2;
	// begin inline asm
	shfl.sync.down.b32 %r149, %r150, %r156, %r187, %r188;
	// end inline asm
	// begin inline asm
	shfl.sync.down.b32 %r154, %r155, %r156, %r187, %r188;
	// end inline asm
	mov.b64 	%rd190, {%r149, %r154};
	add.s32 	%r193, %r138, 2;
	setp.gt.s32 	%p29, %r193, %r187;
	selp.b64 	%rd191, 1, %rd190, %p29;
	mul.lo.s64 	%rd192, %rd191, %rd189;
	mov.b64 	{%r160, %r165}, %rd192;
	mov.b32 	%r166, 4;
	// begin inline asm
	shfl.sync.down.b32 %r159, %r160, %r166, %r187, %r188;
	// end inline asm
	// begin inline asm
	shfl.sync.down.b32 %r164, %r165, %r166, %r187, %r188;
	// end inline asm
	mov.b64 	%rd193, {%r159, %r164};
	add.s32 	%r194, %r138, 4;
	setp.gt.s32 	%p30, %r194, %r187;
	selp.b64 	%rd194, 1, %rd193, %p30;
	mul.lo.s64 	%rd195, %rd194, %rd192;
	mov.b64 	{%r170, %r175}, %rd195;
	mov.b32 	%r176, 8;
	// begin inline asm
	shfl.sync.down.b32 %r169, %r170, %r176, %r187, %r188;
	// end inline asm
	// begin inline asm
	shfl.sync.down.b32 %r174, %r175, %r176, %r187, %r188;
	// end inline asm
	mov.b64 	%rd196, {%r169, %r174};
	add.s32 	%r195, %r138, 8;
	setp.gt.s32 	%p31, %r195, %r187;
	selp.b64 	%rd197, 1, %rd196, %p31;
	mul.lo.s64 	%rd198, %rd197, %rd195;
	mov.b64 	{%r180, %r185}, %rd198;
	mov.b32 	%r186, 16;
	// begin inline asm
	shfl.sync.down.b32 %r179, %r180, %r186, %r187, %r188;
	// end inline asm
	// begin inline asm
	shfl.sync.down.b32 %r184, %r185, %r186, %r187, %r188;
	// end inline asm
	mov.b64 	%rd199, {%r179, %r184};
	add.s32 	%r196, %r138, 16;
	setp.gt.s32 	%p32, %r196, %r187;
	selp.b64 	%rd200, 1, %rd199, %p32;
	mul.lo.s64 	%rd447, %rd200, %rd198;
	setp.ne.s32 	%p33, %r138, 0;
	@%p33 bra 	$L__BB36_54;
	shr.u32 	%r197, %r35, 2;
	and.b32  	%r198, %r197, 248;
	mov.u32 	%r199, _ZZN3cub18CUB_300001_SM_10006detail6reduce28DeviceReduceSingleTileKernelINS2_10policy_hubImy11mul_functorImEE10Policy1000EPmS9_iS6_mmN4cuda3std3__410__identityEEEvT0_T1_T2_T3_T4_T6_E12temp_storage;
	add.s32 	%r200, %r199, %r198;
	st.shared.u64 	[%r200+8], %rd447;
$L__BB36_54:
	bar.sync 	0;
	setp.ne.s32 	%p34, %r35, 0;
	@%p34 bra 	$L__BB36_72;
	setp.gt.s32 	%p35, %r68, 32;
	ld.shared.u64 	%rd201, [_ZZN3cub18CUB_300001_SM_10006detail6reduce28DeviceReduceSingleTileKernelINS2_10policy_hubImy11mul_functorImEE10Policy1000EPmS9_iS6_mmN4cuda3std3__410__identityEEEvT0_T1_T2_T3_T4_T6_E12temp_storage+16];
	selp.b64 	%rd202, %rd201, 1, %p35;
	mul.lo.s64 	%rd203, %rd202, %rd447;
	setp.gt.s32 	%p36, %r68, 64;
	ld.shared.u64 	%rd204, [_ZZN3cub18CUB_300001_SM_10006detail6reduce28DeviceReduceSingleTileKernelINS2_10policy_hubImy11mul_functorImEE10Policy1000EPmS9_iS6_mmN4cuda3std3__410__identityEEEvT0_T1_T2_T3_T4_T6_E12temp_storage+24];
	selp.b64 	%rd205, %rd204, 1, %p36;
	mul.lo.s64 	%rd206, %rd203, %rd205;
	setp.gt.s32 	%p37, %r68, 96;
	ld.shared.u64 	%rd207, [_ZZN3cub18CUB_300001_SM_10006detail6reduce28DeviceReduceSingleTileKernelINS2_10policy_hubImy11mul_functorImEE10Policy1000EPmS9_iS6_mmN4cuda3std3__410__identityEEEvT0_T1_T2_T3_T4_T6_E12temp_storage+32];
	selp.b64 	%rd208, %rd207, 1, %p37;
	mul.lo.s64 	%rd209, %rd206, %rd208;
	setp.gt.s32 	%p38, %r68, 128;
	ld.shared.u64 	%rd210, [_ZZN3cub18CUB_300001_SM_10006detail6reduce28DeviceReduceSingleTileKernelINS2_10policy_hubImy11mul_functorImEE10Policy1000EPmS9_iS6_mmN4cuda3std3__410__identityEEEvT0_T1_T2_T3_T4_T6_E12temp_storage+40];
	selp.b64 	%rd211, %rd210, 1, %p38;
	mul.lo.s64 	%rd212, %rd209, %rd211;
	setp.gt.s32 	%p39, %r68, 160;
	ld.shared.u64 	%rd213, [_ZZN3cub18CUB_300001_SM_10006detail6reduce28DeviceReduceSingleTileKernelINS2_10policy_hubImy11mul_functorImEE10Policy1000EPmS9_iS6_mmN4cuda3std3__410__identityEEEvT0_T1_T2_T3_T4_T6_E12temp_storage+48];
	selp.b64 	%rd214, %rd213, 1, %p39;
	mul.lo.s64 	%rd215, %rd212, %rd214;
	setp.gt.s32 	%p40, %r68, 192;
	ld.shared.u64 	%rd216, [_ZZN3cub18CUB_300001_SM_10006detail6reduce28DeviceReduceSingleTileKernelINS2_10policy_hubImy11mul_functorImEE10Policy1000EPmS9_iS6_mmN4cuda3std3__410__identityEEEvT0_T1_T2_T3_T4_T6_E12temp_storage+56];
	selp.b64 	%rd217, %rd216, 1, %p40;
	mul.lo.s64 	%rd218, %rd215, %rd217;
	setp.gt.s32 	%p41, %r68, 224;
	ld.shared.u64 	%rd219, [_ZZN3cub18CUB_300001_SM_10006detail6reduce28DeviceReduceSingleTileKernelINS2_10policy_hubImy11mul_functorImEE10Policy1000EPmS9_iS6_mmN4cuda3std3__410__identityEEEvT0_T1_T2_T3_T4_T6_E12temp_storage+64];
	selp.b64 	%rd220, %rd219, 1, %p41;
	mul.lo.s64 	%rd447, %rd218, %rd220;
	bra.uni 	$L__BB36_72;
$L__BB36_56:
	mov.u32 	%r47, %tid.x;
	mul.wide.u32 	%rd88, %r47, 8;
	add.s64 	%rd73, %rd68, %rd88;
	// begin inline asm
	ld.global.nc.u64 %rd72, [%rd73];
	// end inline asm
	add.s64 	%rd75, %rd73, 2048;
	// begin inline asm
	ld.global.nc.u64 %rd74, [%rd75];
	// end inline asm
	add.s64 	%rd77, %rd73, 4096;
	// begin inline asm
	ld.global.nc.u64 %rd76, [%rd77];
	// end inline asm
	add.s64 	%rd79, %rd73, 6144;
	// begin inline asm
	ld.global.nc.u64 %rd78, [%rd79];
	// end inline asm
	add.s64 	%rd81, %rd73, 8192;
	// begin inline asm
	ld.global.nc.u64 %rd80, [%rd81];
	// end inline asm
	add.s64 	%rd83, %rd73, 10240;
	// begin inline asm
	ld.global.nc.u64 %rd82, [%rd83];
	// end inline asm
	add.s64 	%rd85, %rd73, 12288;
	// begin inline asm
	ld.global.nc.u64 %rd84, [%rd85];
	// end inline asm
	add.s64 	%rd87, %rd73, 14336;
	// begin inline asm
	ld.global.nc.u64 %rd86, [%rd87];
	// end inline asm
	mul.lo.s64 	%rd89, %rd74, %rd72;
	mul.lo.s64 	%rd90, %rd76, %rd89;
	mul.lo.s64 	%rd91, %rd78, %rd90;
	mul.lo.s64 	%rd92, %rd80, %rd91;
	mul.lo.s64 	%rd93, %rd82, %rd92;
	mul.lo.s64 	%rd94, %rd84, %rd93;
	mul.lo.s64 	%rd446, %rd86, %rd94;
	setp.lt.u32 	%p4, %r68, 4096;
	mov.b32 	%r465, 2048;
	@%p4 bra 	$L__BB36_60;
	add.s32 	%r48, %r68, -2048;
	mov.b32 	%r465, 2048;
$L__BB36_58:
	mul.wide.s32 	%rd111, %r465, 8;
	add.s64 	%rd96, %rd73, %rd111;
	// begin inline asm
	ld.global.nc.u64 %rd95, [%rd96];
	// end inline asm
	add.s64 	%rd98, %rd96, 2048;
	// begin inline asm
	ld.global.nc.u64 %rd97, [%rd98];
	// end inline asm
	add.s64 	%rd100, %rd96, 4096;
	// begin inline asm
	ld.global.nc.u64 %rd99, [%rd100];
	// end inline asm
	add.s64 	%rd102, %rd96, 6144;
	// begin inline asm
	ld.global.nc.u64 %rd101, [%rd102];
	// end inline asm
	add.s64 	%rd104, %rd96, 8192;
	// begin inline asm
	ld.global.nc.u64 %rd103, [%rd104];
	// end inline asm
	add.s64 	%rd106, %rd96, 10240;
	// begin inline asm
	ld.global.nc.u64 %rd105, [%rd106];
	// end inline asm
	add.s64 	%rd108, %rd96, 12288;
	// begin inline asm
	ld.global.nc.u64 %rd107, [%rd108];
	// end inline asm
	add.s64 	%rd110, %rd96, 14336;
	// begin inline asm
	ld.global.nc.u64 %rd109, [%rd110];
	// end inline asm
	mul.lo.s64 	%rd112, %rd95, %rd446;
	mul.lo.s64 	%rd113, %rd97, %rd112;
	mul.lo.s64 	%rd114, %rd99, %rd113;
	mul.lo.s64 	%rd115, %rd101, %rd114;
	mul.lo.s64 	%rd116, %rd103, %rd115;
	mul.lo.s64 	%rd117, %rd105, %rd116;
	mul.lo.s64 	%rd118, %rd107, %rd117;
	mul.lo.s64 	%rd446, %rd109, %rd118;
	sub.s32 	%r71, %r68, %r465;
	setp.lt.s32 	%p5, %r71, 2048;
	@%p5 bra 	$L__BB36_68;
	add.s32 	%r465, %r465, 2048;
	setp.le.s32 	%p6, %r465, %r48;
	@%p6 bra 	$L__BB36_58;
$L__BB36_60:
	setp.le.s32 	%p7, %r68, %r465;
	@%p7 bra 	$L__BB36_68;
	sub.s32 	%r52, %r68, %r465;
	setp.ge.s32 	%p8, %r47, %r52;
	@%p8 bra 	$L__BB36_68;
	not.b32 	%r72, %r47;
	add.s32 	%r73, %r68, %r72;
	sub.s32 	%r53, %r73, %r465;
	and.b32  	%r74, %r53, 768;
	setp.eq.s32 	%p9, %r74, 768;
	mov.u32 	%r469, %r47;
	@%p9 bra 	$L__BB36_65;
	add.s32 	%r467, %r47, %r465;
	shr.u32 	%r75, %r53, 8;
	add.s32 	%r76, %r75, 1;
	and.b32  	%r77, %r76, 3;
	neg.s32 	%r466, %r77;
	mov.u32 	%r469, %r47;
$L__BB36_64:
	.pragma "nounroll";
	mul.wide.u32 	%rd122, %r467, 8;
	add.s64 	%rd121, %rd68, %rd122;
	// begin inline asm
	ld.global.nc.u64 %rd120, [%rd121];
	// end inline asm
	mul.lo.s64 	%rd446, %rd120, %rd446;
	add.s32 	%r469, %r469, 256;
	add.s32 	%r467, %r467, 256;
	add.s32 	%r466, %r466, 1;
	setp.ne.s32 	%p10, %r466, 0;
	@%p10 bra 	$L__BB36_64;
$L__BB36_65:
	setp.lt.u32 	%p11, %r53, 768;
	@%p11 bra 	$L__BB36_68;
	cvt.u64.u32 	%rd123, %r469;
	cvt.u64.u32 	%rd124, %r465;
	add.s64 	%rd125, %rd123, %rd124;
	shl.b64 	%rd126, %rd125, 3;
	add.s64 	%rd127, %rd126, %rd68;
	add.s64 	%rd444, %rd127, 4096;
	add.s32 	%r470, %r469, %r465;
$L__BB36_67:
	mul.wide.u32 	%rd136, %r470, 8;
	add.s64 	%rd129, %rd68, %rd136;
	// begin inline asm
	ld.global.nc.u64 %rd128, [%rd129];
	// end inline asm
	mul.lo.s64 	%rd137, %rd128, %rd446;
	add.s64 	%rd131, %rd444, -2048;
	// begin inline asm
	ld.global.nc.u64 %rd130, [%rd131];
	// end inline asm
	mul.lo.s64 	%rd138, %rd130, %rd137;
	// begin inline asm
	ld.global.nc.u64 %rd132, [%rd444];
	// end inline asm
	mul.lo.s64 	%rd139, %rd132, %rd138;
	add.s64 	%rd135, %rd444, 2048;
	// begin inline asm
	ld.global.nc.u64 %rd134, [%rd135];
	// end inline asm
	mul.lo.s64 	%rd446, %rd134, %rd139;
	add.s32 	%r469, %r469, 1024;
	add.s64 	%rd444, %rd444, 8192;
	add.s32 	%r470, %r470, 1024;
	setp.lt.s32 	%p12, %r469, %r52;
	@%p12 bra 	$L__BB36_67;
$L__BB36_68:
	// begin inline asm
	mov.u32 %r78, %laneid;
	// end inline asm
	mov.b64 	{%r80, %r85}, %rd446;
	mov.b32 	%r86, 1;
	mov.b32 	%r127, 31;
	mov.b32 	%r128, -1;
	// begin inline asm
	shfl.sync.down.b32 %r79, %r80, %r86, %r127, %r128;
	// end inline asm
	// begin inline asm
	shfl.sync.down.b32 %r84, %r85, %r86, %r127, %r128;
	// end inline asm
	mov.b64 	%rd140, {%r79, %r84};
	setp.gt.s32 	%p13, %r78, 30;
	selp.b64 	%rd141, 1, %rd140, %p13;
	mul.lo.s64 	%rd142, %rd141, %rd446;
	mov.b64 	{%r90, %r95}, %rd142;
	mov.b32 	%r96, 2;
	// begin inline asm
	shfl.sync.down.b32 %r89, %r90, %r96, %r127, %r128;
	// end inline asm
	// begin inline asm
	shfl.sync.down.b32 %r94, %r95, %r96, %r127, %r128;
	// end inline asm
	mov.b64 	%rd143, {%r89, %r94};
	setp.gt.s32 	%p14, %r78, 29;
	selp.b64 	%rd144, 1, %rd143, %p14;
	mul.lo.s64 	%rd145, %rd144, %rd142;
	mov.b64 	{%r100, %r105}, %rd145;
	mov.b32 	%r106, 4;
	// begin inline asm
	shfl.sync.down.b32 %r99, %r100, %r106, %r127, %r128;
	// end inline asm
	// begin inline asm
	shfl.sync.down.b32 %r104, %r105, %r106, %r127, %r128;
	// end inline asm
	mov.b64 	%rd146, {%r99, %r104};
	setp.gt.s32 	%p15, %r78, 27;
	selp.b64 	%rd147, 1, %rd146, %p15;
	mul.lo.s64 	%rd148, %rd147, %rd145;
	mov.b64 	{%r110, %r115}, %rd148;
	mov.b32 	%r116, 8;
	// begin inline asm
	shfl.sync.down.b32 %r109, %r110, %r116, %r127, %r128;
	// end inline asm
	// begin inline asm
	shfl.sync.down.b32 %r114, %r115, %r116, %r127, %r128;
	// end inline asm
	mov.b64 	%rd149, {%r109, %r114};
	setp.gt.s32 	%p16, %r78, 23;
	selp.b64 	%rd150, 1, %rd149, %p16;
	mul.lo.s64 	%rd151, %rd150, %rd148;
	mov.b64 	{%r120, %r125}, %rd151;
	mov.b32 	%r126, 16;
	// begin inline asm
	shfl.sync.down.b32 %r119, %r120, %r126, %r127, %r128;
	// end inline asm
	// begin inline asm
	shfl.sync.down.b32 %r124, %r125, %r126, %r127, %r128;
	// end inline asm
	mov.b64 	%rd152, {%r119, %r124};
	setp.gt.s32 	%p17, %r78, 15;
	selp.b64 	%rd153, 1, %rd152, %p17;
	mul.lo.s64 	%rd447, %rd153, %rd151;
	setp.ne.s32 	%p18, %r78, 0;
	@%p18 bra 	$L__BB36_70;
	shr.u32 	%r129, %r47, 2;
	and.b32  	%r130, %r129, 248;
	mov.u32 	%r131, _ZZN3cub18CUB_300001_SM_10006detail6reduce28DeviceReduceSingleTileKernelINS2_10policy_hubImy11mul_functorImEE10Policy1000EPmS9_iS6_mmN4cuda3std3__410__identityEEEvT0_T1_T2_T3_T4_T6_E12temp_storage;
	add.s32 	%r132, %r131, %r130;
	st.shared.u64 	[%r132+8], %rd447;
$L__BB36_70:
	bar.sync 	0;
	setp.ne.s32 	%p19, %r47, 0;
	@%p19 bra 	$L__BB36_72;
	ld.shared.u64 	%rd154, [_ZZN3cub18CUB_300001_SM_10006detail6reduce28DeviceReduceSingleTileKernelINS2_10policy_hubImy11mul_functorImEE10Policy1000EPmS9_iS6_mmN4cuda3std3__410__identityEEEvT0_T1_T2_T3_T4_T6_E12temp_storage+16];
	mul.lo.s64 	%rd155, %rd154, %rd447;
	ld.shared.u64 	%rd156, [_ZZN3cub18CUB_300001_SM_10006detail6reduce28DeviceReduceSingleTileKernelINS2_10policy_hubImy11mul_functorImEE10Policy1000EPmS9_iS6_mmN4cuda3std3__410__identityEEEvT0_T1_T2_T3_T4_T6_E12temp_storage+24];
	mul.lo.s64 	%rd157, %rd155, %rd156;
	ld.shared.u64 	%rd158, [_ZZN3cub18CUB_300001_SM_10006detail6reduce28DeviceReduceSingleTileKernelINS2_10policy_hubImy11mul_functorImEE10Policy1000EPmS9_iS6_mmN4cuda3std3__410__identityEEEvT0_T1_T2_T3_T4_T6_E12temp_storage+32];
	mul.lo.s64 	%rd159, %rd157, %rd158;
	ld.shared.u64 	%rd160, [_ZZN3cub18CUB_300001_SM_10006detail6reduce28DeviceReduceSingleTileKernelINS2_10policy_hubImy11mul_functorImEE10Policy1000EPmS9_iS6_mmN4cuda3std3__410__identityEEEvT0_T1_T2_T3_T4_T6_E12temp_storage+40];
	mul.lo.s64 	%rd161, %rd159, %rd160;
	ld.shared.u64 	%rd162, [_ZZN3cub18CUB_300001_SM_10006detail6reduce28DeviceReduceSingleTileKernelINS2_10policy_hubImy11mul_functorImEE10Policy1000EPmS9_iS6_mmN4cuda3std3__410__identityEEEvT0_T1_T2_T3_T4_T6_E12temp_storage+48];
	mul.lo.s64 	%rd163, %rd161, %rd162;
	ld.shared.u64 	%rd164, [_ZZN3cub18CUB_300001_SM_10006detail6reduce28DeviceReduceSingleTileKernelINS2_10policy_hubImy11mul_functorImEE10Policy1000EPmS9_iS6_mmN4cuda3std3__410__identityEEEvT0_T1_T2_T3_T4_T6_E12temp_storage+56];
	mul.lo.s64 	%rd165, %rd163, %rd164;
	ld.shared.u64 	%rd166, [_ZZN3cub18CUB_300001_SM_10006detail6reduce28DeviceReduceSingleTileKernelINS2_10policy_hubImy11mul_functorImEE10Policy1000EPmS9_iS6_mmN4cuda3std3__410__identityEEEvT0_T1_T2_T3_T4_T6_E12temp_storage+64];
	mul.lo.s64 	%rd447, %rd165, %rd166;
$L__BB36_72:
	mov.u32 	%r444, %tid.x;
	setp.ne.s32 	%p95, %r444, 0;
	@%p95 bra 	$L__BB36_74;
	mul.lo.s64 	%rd416, %rd447, %rd69;
	st.global.u64 	[%rd1], %rd416;
$L__BB36_74:
	ret;

}


// ===== COMPILED SASS (sm_100) =====

	.target	sm_100

	.elftype	@"ET_EXEC"


//--------------------- .note.nv.tkinfo           --------------------------
	.section	.note.nv.tkinfo,"",@"SHT_NOTE"
	.sectionflags	@"SHF_NOTE_NV_TKINFO"
	.tkinfo
        /*0018*/ 	.word	0x00000002
        /*0030*/ 	.string	""
        /*0030*/ 	.string	"ptxas"
        /*0030*/ 	.string	"Cuda compilation tools, release 13.0, V13.0.88"
        /*0030*/ 	.string	"Build cuda_13.0.r13.0/compiler.36424714_0"
        /*0030*/ 	.string	"-arch sm_100 -m 64 "



//--------------------- .note.nv.cuinfo           --------------------------
	.section	.note.nv.cuinfo,"",@"SHT_NOTE"
	.sectionflags	@"SHF_NOTE_NV_CUINFO"
        /*0018*/ 	.short	0x0002
        /*001a*/ 	.short	0x0064
        /*001c*/ 	.short	0x0082
	.zero		2


//--------------------- .nv.info                  --------------------------
	.section	.nv.info,"",@"SHT_CUDA_INFO"
	.align	4


	//----- nvinfo : EIATTR_REGCOUNT
	.align		4
        /*0000*/ 	.byte	0x04, 0x2f
        /*0002*/ 	.short	(.L_46 - .L_45)
	.align		4
.L_45:
        /*0004*/ 	.word	index@(_ZN3cub18CUB_300001_SM_10006detail11EmptyKernelIvEEvv)
        /*0008*/ 	.word	0x00000004


	//----- nvinfo : EIATTR_FRAME_SIZE
	.align		4
.L_46:
        /*000c*/ 	.byte	0x04, 0x11
        /*000e*/ 	.short	(.L_48 - .L_47)
	.align		4
.L_47:
        /*0010*/ 	.word	index@(_ZN3cub18CUB_300001_SM_10006detail11EmptyKernelIvEEvv)
        /*0014*/ 	.word	0x00000000


	//----- nvinfo : EIATTR_REGCOUNT
	.align		4
.L_48:
        /*0018*/ 	.byte	0x04, 0x2f
        /*001a*/ 	.short	(.L_50 - .L_49)
	.align		4
.L_49:
        /*001c*/ 	.word	index@(_ZN3cub18CUB_300001_SM_10006detail8for_each13static_kernelINS2_12policy_hub_t12policy_500_tEmN6thrust24THRUST_300001_SM_1000_NS8cuda_cub6__fill7functorINS7_6detail15normal_iteratorINS7_10device_ptrIdEEEEdEEEEvT0_T1_)
        /*0020*/ 	.word	0x00000009


	//----- nvinfo : EIATTR_FRAME_SIZE
	.align		4
.L_50:
        /*0024*/ 	.byte	0x04, 0x11
        /*0026*/ 	.short	(.L_52 - .L_51)
	.align		4
.L_51:
        /*0028*/ 	.word	index@(_ZN3cub18CUB_300001_SM_10006detail8for_each13static_kernelINS2_12policy_hub_t12policy_500_tEmN6thrust24THRUST_300001_SM_1000_NS8cuda_cub6__fill7functorINS7_6detail15normal_iteratorINS7_10device_ptrIdEEEEdEEEEvT0_T1_)
        /*002c*/ 	.word	0x00000000


	//----- nvinfo : EIATTR_REGCOUNT
	.align		4
.L_52:
        /*0030*/ 	.byte	0x04, 0x2f
        /*0032*/ 	.short	(.L_54 - .L_53)
	.align		4
.L_53:
        /*0034*/ 	.word	index@(_ZN3cub18CUB_300001_SM_10006detail8for_each13static_kernelINS2_12policy_hub_t12policy_500_tEmN6thrust24THRUST_300001_SM_1000_NS8cuda_cub20__uninitialized_fill7functorINS7_10device_ptrIdEEdEEEEvT0_T1_)
        /*0038*/ 	.word	0x00000009


	//----- nvinfo : EIATTR_FRAME_SIZE
	.align		4
.L_54:
        /*003c*/ 	.byte	0x04, 0x11
        /*003e*/ 	.short	(.L_56 - .L_55)
	.align		4
.L_55:
        /*0040*/ 	.word	index@(_ZN3cub18CUB_300001_SM_10006detail8for_each13static_kernelINS2_12policy_hub_t12policy_500_tEmN6thrust24THRUST_300001_SM_1000_NS8cuda_cub20__uninitialized_fill7functorINS7_10device_ptrIdEEdEEEEvT0_T1_)
        /*0044*/ 	.word	0x00000000


	//----- nvinfo : EIATTR_REGCOUNT
	.align		4
.L_56:
        /*0048*/ 	.byte	0x04, 0x2f
        /*004a*/ 	.short	(.L_58 - .L_57)
	.align		4
.L_57:
        /*004c*/ 	.word	index@(_ZN3cub18CUB_300001_SM_10006detail8for_each13static_kernelINS2_12policy_hub_t12policy_500_tElN6thrust24THRUST_300001_SM_1000_NS8cuda_cub6__fill7functorINS7_6detail15normal_iteratorINS7_10device_ptrIdEEEEdEEEEvT0_T1_)
        /*0050*/ 	.word	0x00000009


	//----- nvinfo : EIATTR_FRAME_SIZE
	.align		4
.L_58:
        /*0054*/ 	.byte	0x04, 0x11
        /*0056*/ 	.short	(.L_60 - .L_59)
	.align		4
.L_59:
        /*0058*/ 	.word	index@(_ZN3cub18CUB_300001_SM_10006detail8for_each13static_kernelINS2_12policy_hub_t12policy_500_tElN6thrust24THRUST_300001_SM_1000_NS8cuda_cub6__fill7functorINS7_6detail15normal_iteratorINS7_10device_ptrIdEEEEdEEEEvT0_T1_)
        /*005c*/ 	.word	0x00000000


	//----- nvinfo : EIATTR_REGCOUNT
	.align		4
.L_60:
        /*0060*/ 	.byte	0x04, 0x2f
        /*0062*/ 	.short	(.L_62 - .L_61)
	.align		4
.L_61:
        /*0064*/ 	.word	index@(_ZN3cub18CUB_300001_SM_10006detail8for_each13static_kernelINS2_12policy_hub_t12policy_500_tEmN6thrust24THRUST_300001_SM_1000_NS8cuda_cub20__uninitialized_fill7functorINS7_10device_ptrIjEEjEEEEvT0_T1_)
        /*0068*/ 	.word	0x00000008


	//----- nvinfo : EIATTR_FRAME_SIZE
	.align		4
.L_62:
        /*006c*/ 	.byte	0x04, 0x11
        /*006e*/ 	.short	(.L_64 - .L_63)
	.align		4
.L_63:
        /*0070*/ 	.word	index@(_ZN3cub18CUB_300001_SM_10006detail8for_each13static_kernelINS2_12policy_hub_t12policy_500_tEmN6thrust24THRUST_300001_SM_1000_NS8cuda_cub20__uninitialized_fill7functorINS7_10device_ptrIjEEjEEEEvT0_T1_)
        /*0074*/ 	.word	0x00000000


	//----- nvinfo : EIATTR_REGCOUNT
	.align		4
.L_64:
        /*0078*/ 	.byte	0x04, 0x2f
        /*007a*/ 	.short	(.L_66 - .L_65)
	.align		4
.L_65:
        /*007c*/ 	.word	index@(_ZN3cub18CUB_300001_SM_10006detail9transform16transform_kernelINS2_10policy_hubILb1EN4cuda3std3__45tupleIJN6thrust24THRUST_300001_SM_1000_NS6detail15normal_iteratorINSA_10device_ptrIdEEEESF_EEEE10policy1000Ei11sub_functorIdESF_JPdSL_EEEvT0_iT1_T2_DpNS2_10kernel_argIT3_EE)
        /*0080*/ 	.word	0x00000020


	//----- nvinfo : EIATTR_FRAME_SIZE
	.align		4
.L_66:
        /*0084*/ 	.byte	0x04, 0x11
        /*0086*/ 	.short	(.L_68 - .L_67)
	.align		4
.L_67:
        /*0088*/ 	.word	index@(_ZN3cub18CUB_300001_SM_10006detail9transform16transform_kernelINS2_10policy_hubILb1EN4cuda3std3__45tupleIJN6thrust24THRUST_300001_SM_1000_NS6detail15normal_iteratorINSA_10device_ptrIdEEEESF_EEEE10policy1000Ei11sub_functorIdESF_JPdSL_EEEvT0_iT1_T2_DpNS2_10kernel_argIT3_EE)
        /*008c*/ 	.word	0x00000000


	//----- nvinfo : EIATTR_REGCOUNT
	.align		4
.L_68:
        /*0090*/ 	.byte	0x04, 0x2f
        /*0092*/ 	.short	(.L_70 - .L_69)
	.align		4
.L_69:
        /*0094*/ 	.word	index@(_ZN3cub18CUB_300001_SM_10006detail9transform16transform_kernelINS2_10policy_hubILb1EN4cuda3std3__45tupleIJN6thrust24THRUST_300001_SM_1000_NS6detail15normal_iteratorINSA_10device_ptrIdEEEESF_EEEE10policy1000El11sub_functorIdESF_JPdSL_EEEvT0_iT1_T2_DpNS2_10kernel_argIT3_EE)
        /*0098*/ 	.word	0x00000020


	//----- nvinfo : EIATTR_FRAME_SIZE
	.align		4
.L_70:
        /*009c*/ 	.byte	0x04, 0x11
        /*009e*/ 	.short	(.L_72 - .L_71)
	.align		4
.L_71:
        /*00a0*/ 	.word	index@(_ZN3cub18CUB_300001_SM_10006detail9transform16transform_kernelINS2_10policy_hubILb1EN4cuda3std3__45tupleIJN6thrust24THRUST_300001_SM_1000_NS6detail15normal_iteratorINSA_10device_ptrIdEEEESF_EEEE10policy1000El11sub_functorIdESF_JPdSL_EEEvT0_iT1_T2_DpNS2_10kernel_argIT3_EE)
        /*00a4*/ 	.word	0x00000000


	//----- nvinfo : EIATTR_REGCOUNT
	.align		4
.L_72:
        /*00a8*/ 	.byte	0x04, 0x2f
        /*00aa*/ 	.short	(.L_74 - .L_73)
	.align		4
.L_73:
        /*00ac*/ 	.word	index@(_ZN3cub18CUB_300001_SM_10006detail9transform16transform_kernelINS2_10policy_hubILb1EN4cuda3std3__45tupleIJN6thrust24THRUST_300001_SM_1000_NS6detail15normal_iteratorINSA_10device_ptrIdEEEEEEEE10policy1000Ei14square_functorIdESF_JPdEEEvT0_iT1_T2_DpNS2_10kernel_argIT3_EE)
        /*00b0*/ 	.word	0x00000020


	//----- nvinfo : EIATTR_FRAME_SIZE
	.align		4
.L_74:
        /*00b4*/ 	.byte	0x04, 0x11
        /*00b6*/ 	.short	(.L_76 - .L_75)
	.align		4
.L_75:
        /*00b8*/ 	.word	index@(_ZN3cub18CUB_300001_SM_10006detail9transform16transform_kernelINS2_10policy_hubILb1EN4cuda3std3__45tupleIJN6thrust24THRUST_300001_SM_1000_NS6detail15normal_iteratorINSA_10device_ptrIdEEEEEEEE10policy1000Ei14square_functorIdESF_JPdEEEvT0_iT1_T2_DpNS2_10kernel_argIT3_EE)
        /*00bc*/ 	.word	0x00000000


	//----- nvinfo : EIATTR_REGCOUNT
	.align		4
.L_76:
        /*00c0*/ 	.byte	0x04, 0x2f
        /*00c2*/ 	.short	(.L_78 - .L_77)
	.align		4
.L_77:
        /*00c4*/ 	.word	index@(_ZN3cub18CUB_300001_SM_10006detail9transform16transform_kernelINS2_10policy_hubILb1EN4cuda3std3__45tupleIJN6thrust24THRUST_300001_SM_1000_NS6detail15normal_iteratorINSA_10device_ptrIdEEEEEEEE10policy1000El14square_functorIdESF_JPdEEEvT0_iT1_T2_DpNS2_10kernel_argIT3_EE)
        /*00c8*/ 	.word	0x00000020


	//----- nvinfo : EIATTR_FRAME_SIZE
	.align		4
.L_78:
        /*00cc*/ 	.byte	0x04, 0x11
        /*00ce*/ 	.short	(.L_80 - .L_79)
	.align		4
.L_79:
        /*00d0*/ 	.word	index@(_ZN3cub18CUB_300001_SM_10006detail9transform16transform_kernelINS2_10policy_hubILb1EN4cuda3std3__45tupleIJN6thrust24THRUST_300001_SM_1000_NS6detail15normal_iteratorINSA_10device_ptrIdEEEEEEEE10policy1000El14square_functorIdESF_JPdEEEvT0_iT1_T2_DpNS2_10kernel_argIT3_EE)
        /*00d4*/ 	.word	0x00000000


	//----- nvinfo : EIATTR_REGCOUNT
	.align		4
.L_80:
        /*00d8*/ 	.byte	0x04, 0x2f
        /*00da*/ 	.short	(.L_82 - .L_81)
	.align		4
.L_81:
        /*00dc*/ 	.word	index@(_ZN3cub18CUB_300001_SM_10006detail9transform16transform_kernelINS2_10policy_hubILb1EN4cuda3std3__45tupleIJN6thrust24THRUST_300001_SM_1000_NS6detail15normal_iteratorINSA_10device_ptrIdEEEESF_EEEE10policy1000Ei11mul_functorIdESF_JPdSL_EEEvT0_iT1_T2_DpNS2_10kernel_argIT3_EE)
        /*00e0*/ 	.word	0x00000020


	//----- nvinfo : EIATTR_FRAME_SIZE
	.align		4
.L_82:
        /*00e4*/ 	.byte	0x04, 0x11
        /*00e6*/ 	.short	(.L_84 - .L_83)
	.align		4
.L_83:
        /*00e8*/ 	.word	index@(_ZN3cub18CUB_300001_SM_10006detail9transform16transform_kernelINS2_10policy_hubILb1EN4cuda3std3__45tupleIJN6thrust24THRUST_300001_SM_1000_NS6detail15normal_iteratorINSA_10device_ptrIdEEEESF_EEEE10policy1000Ei11mul_functorIdESF_JPdSL_EEEvT0_iT1_T2_DpNS2_10kernel_argIT3_EE)
        /*00ec*/ 	.word	0x00000000


	//----- nvinfo : EIATTR_REGCOUNT
	.align		4
.L_84:
        /*00f0*/ 	.byte	0x04, 0x2f
        /*00f2*/ 	.short	(.L_86 - .L_85)
	.align		4
.L_85:
        /*00f4*/ 	.word	index@(_ZN3cub18CUB_300001_SM_10006detail9transform16transform_kernelINS2_10policy_hubILb1EN4cuda3std3__45tupleIJN6thrust24THRUST_300001_SM_1000_NS6detail15normal_iteratorINSA_10device_ptrIdEEEESF_EEEE10policy1000El11mul_functorIdESF_JPdSL_EEEvT0_iT1_T2_DpNS2_10kernel_argIT3_EE)
        /*00f8*/ 	.word	0x00000020


	//----- nvinfo : EIATTR_FRAME_SIZE
	.align		4
.L_86:
        /*00fc*/ 	.byte	0x04, 0x11
        /*00fe*/ 	.short	(.L_88 - .L_87)
	.align		4
.L_87:
        /*0100*/ 	.word	index@(_ZN3cub18CUB_300001_SM_10006detail9transform16transform_kernelINS2_10policy_hubILb1EN4cuda3std3__45tupleIJN6thrust24THRUST_300001_SM_1000_NS6detail15normal_iteratorINSA_10device_ptrIdEEEESF_EEEE10policy1000El11mul_functorIdESF_JPdSL_EEEvT0_iT1_T2_DpNS2_10kernel_argIT3_EE)
        /*0104*/ 	.word	0x00000000


	//----- nvinfo : EIATTR_REGCOUNT
	.align		4
.L_88:
        /*0108*/ 	.byte	0x04, 0x2f
        /*010a*/ 	.short	(.L_90 - .L_89)
	.align		4
.L_89:
        /*010c*/ 	.word	index@(_ZN3cub18CUB_300001_SM_10006detail9transform16transform_kernelINS2_10policy_hubILb1EN4cuda3std3__45tupleIJN6thrust24THRUST_300001_SM_1000_NS6detail15normal_iteratorINSA_10device_ptrIdEEEESF_EEEE10policy1000Ei12diff_functorIdESF_JPdSL_EEEvT0_iT1_T2_DpNS2_10kernel_argIT3_EE)
        /*0110*/ 	.word	0x00000020


	//----- nvinfo : EIATTR_FRAME_SIZE
	.align		4
.L_90:
        /*0114*/ 	.byte	0x04, 0x11
        /*0116*/ 	.short	(.L_92 - .L_91)
	.align		4
.L_91:
        /*0118*/ 	.word	index@(_ZN3cub18CUB_300001_SM_10006detail9transform16transform_kernelINS2_10policy_hubILb1EN4cuda3std3__45tupleIJN6thrust24THRUST_300001_SM_1000_NS6detail15normal_iteratorINSA_10device_ptrIdEEEESF_EEEE10policy1000Ei12diff_functorIdESF_JPdSL_EEEvT0_iT1_T2_DpNS2_10kernel_argIT3_EE)
        /*011c*/ 	.word	0x00000000


	//----- nvinfo : EIATTR_REGCOUNT
	.align		4
.L_92:
        /*0120*/ 	.byte	0x04, 0x2f
        /*0122*/ 	.short	(.L_94 - .L_93)
	.align		4
.L_93:
        /*0124*/ 	.word	index@(_ZN3cub18CUB_300001_SM_10006detail9transform16transform_kernelINS2_10policy_hubILb1EN4cuda3std3__45tupleIJN6thrust24THRUST_300001_SM_1000_NS6detail15normal_iteratorINSA_10device_ptrIdEEEESF_EEEE10policy1000El12diff_functorIdESF_JPdSL_EEEvT0_iT1_T2_DpNS2_10kernel_argIT3_EE)
        /*0128*/ 	.word	0x00000027


	//----- nvinfo : EIATTR_FRAME_SIZE
	.align		4
.L_94:
        /*012c*/ 	.byte	0x04, 0x11
        /*012e*/ 	.short	(.L_96 - .L_95)
	.align		4
.L_95:
        /*0130*/ 	.word	index@(_ZN3cub18CUB_300001_SM_10006detail9transform16transform_kernelINS2_10policy_hubILb1EN4cuda3std3__45tupleIJN6thrust24THRUST_300001_SM_1000_NS6detail15normal_iteratorINSA_10device_ptrIdEEEESF_EEEE10policy1000El12diff_functorIdESF_JPdSL_EEEvT0_iT1_T2_DpNS2_10kernel_argIT3_EE)
        /*0134*/ 	.word	0x00000000


	//----- nvinfo : EIATTR_REGCOUNT
	.align		4
.L_96:
        /*0138*/ 	.byte	0x04, 0x2f
        /*013a*/ 	.short	(.L_98 - .L_97)
	.align		4
.L_97:
        /*013c*/ 	.word	index@(_ZN3cub18CUB_300001_SM_10006detail9transform16transform_kernelINS2_10policy_hubILb1EN4cuda3std3__45tupleIJN6thrust24THRUST_300001_SM_1000_NS6detail15normal_iteratorINSA_10device_ptrIdEEEEEEEE10policy1000Ei11abs_functorIdESF_JPdEEEvT0_iT1_T2_DpNS2_10kernel_argIT3_EE)
        /*0140*/ 	.word	0x00000020


	//----- nvinfo : EIATTR_FRAME_SIZE
	.align		4
.L_98:
        /*0144*/ 	.byte	0x04, 0x11
        /*0146*/ 	.short	(.L_100 - .L_99)
	.align		4
.L_99:
        /*0148*/ 	.word	index@(_ZN3cub18CUB_300001_SM_10006detail9transform16transform_kernelINS2_10policy_hubILb1EN4cuda3std3__45tupleIJN6thrust24THRUST_300001_SM_1000_NS6detail15normal_iteratorINSA_10device_ptrIdEEEEEEEE10policy1000Ei11abs_functorIdESF_JPdEEEvT0_iT1_T2_DpNS2_10kernel_argIT3_EE)
        /*014c*/ 	.word	0x00000000


	//----- nvinfo : EIATTR_REGCOUNT
	.align		4
.L_100:
        /*0150*/ 	.byte	0x04, 0x2f
        /*0152*/ 	.short	(.L_102 - .L_101)
	.align		4
.L_101:
        /*0154*/ 	.word	index@(_ZN3cub18CUB_300001_SM_10006detail9transform16transform_kernelINS2_10policy_hubILb1EN4cuda3std3__45tupleIJN6thrust24THRUST_300001_SM_1000_NS6detail15normal_iteratorINSA_10device_ptrIdEEEEEEEE10policy1000El11abs_functorIdESF_JPdEEEvT0_iT1_T2_DpNS2_10kernel_argIT3_EE)
        /*0158*/ 	.word	0x00000020


	//----- nvinfo : EIATTR_FRAME_SIZE
	.align		4
.L_102:
        /*015c*/ 	.byte	0x04, 0x11
        /*015e*/ 	.short	(.L_104 - .L_103)
	.align		4
.L_103:
        /*0160*/ 	.word	index@(_ZN3cub18CUB_300001_SM_10006detail9transform16transform_kernelINS2_10policy_hubILb1EN4cuda3std3__45tupleIJN6thrust24THRUST_300001_SM_1000_NS6detail15normal_iteratorINSA_10device_ptrIdEEEEEEEE10policy1000El11abs_functorIdESF_JPdEEEvT0_iT1_T2_DpNS2_10kernel_argIT3_EE)
        /*0164*/ 	.word	0x00000000


	//----- nvinfo : EIATTR_REGCOUNT
	.align		4
.L_104:
        /*0168*/ 	.byte	0x04, 0x2f
        /*016a*/ 	.short	(.L_106 - .L_105)
	.align		4
.L_105:
        /*016c*/ 	.word	index@(_ZN3cub18CUB_300001_SM_10006detail6reduce28DeviceReduceSingleTileKernelINS2_10policy_hubIdj11add_functorIdEE10Policy1000EN6thrust24THRUST_300001_SM_1000_NS6detail15normal_iteratorINSA_10device_ptrIdEEEEPdjS6_ddN4cuda3std3__410__identityEEEvT0_T1_T2_T3_T4_T6_)
        /*0170*/ 	.word	0x0000002d


	//----- nvinfo : EIATTR_FRAME_SIZE
	.align		4
.L_106:
        /*0174*/ 	.byte	0x04, 0x11
        /*0176*/ 	.short	(.L_108 - .L_107)
	.align		4
.L_107:
        /*0178*/ 	.word	index@(_ZN3cub18CUB_300001_SM_10006detail6reduce28DeviceReduceSingleTileKernelINS2_10policy_hubIdj11add_functorIdEE10Policy1000EN6thrust24THRUST_300001_SM_1000_NS6detail15normal_iteratorINSA_10device_ptrIdEEEEPdjS6_ddN4cuda3std3__410__identityEEEvT0_T1_T2_T3_T4_T6_)
        /*017c*/ 	.word	0x00000000


	//----- nvinfo : EIATTR_REGCOUNT
	.align		4
.L_108:
        /*0180*/ 	.byte	0x04, 0x2f
        /*0182*/ 	.short	(.L_110 - .L_109)
	.align		4
.L_109:
        /*0184*/ 	.word	index@(_ZN3cub18CUB_300001_SM_10006detail6reduce18DeviceReduceKernelINS2_10policy_hubIdj11add_functorIdEE10Policy1000EN6thrust24THRUST_300001_SM_1000_NS6detail15normal_iteratorINSA_10device_ptrIdEEEEjS6_dN4cuda3std3__410__identityEEEvT0_PT3_T1_NS0_13GridEvenShareISN_EET2_T4_)
        /*0188*/ 	.word	0x00000020


	//----- nvinfo : EIATTR_FRAME_SIZE
	.align		4
.L_110:
        /*018c*/ 	.byte	0x04, 0x11
        /*018e*/ 	.short	(.L_112 - .L_111)
	.align		4
.L_111:
        /*0190*/ 	.word	index@(_ZN3cub18CUB_300001_SM_10006detail6reduce18DeviceReduceKernelINS2_10policy_hubIdj11add_functorIdEE10Policy1000EN6thrust24THRUST_300001_SM_1000_NS6detail15normal_iteratorINSA_10device_ptrIdEEEEjS6_dN4cuda3std3__410__identityEEEvT0_PT3_T1_NS0_13GridEvenShareISN_EET2_T4_)
        /*0194*/ 	.word	0x00000000


	//----- nvinfo : EIATTR_REGCOUNT
	.align		4
.L_112:
        /*0198*/ 	.byte	0x04, 0x2f
        /*019a*/ 	.short	(.L_114 - .L_113)
	.align		4
.L_113:
        /*019c*/ 	.word	index@(_ZN3cub18CUB_300001_SM_10006detail6reduce28DeviceReduceSingleTileKernelINS2_10policy_hubIdj11add_functorIdEE10Policy1000EPdS9_iS6_ddN4cuda3std3__410__identityEEEvT0_T1_T2_T3_T4_T6_)
        /*01a0*/ 	.word	0x00000030


	//----- nvinfo : EIATTR_FRAME_SIZE
	.align		4
.L_114:
        /*01a4*/ 	.byte	0x04, 0x11
        /*01a6*/ 	.short	(.L_116 - .L_115)
	.align		4
.L_115:
        /*01a8*/ 	.word	index@(_ZN3cub18CUB_300001_SM_10006detail6reduce28DeviceReduceSingleTileKernelINS2_10policy_hubIdj11add_functorIdEE10Policy1000EPdS9_iS6_ddN4cuda3std3__410__identityEEEvT0_T1_T2_T3_T4_T6_)
        /*01ac*/ 	.word	0x00000000


	//----- nvinfo : EIATTR_REGCOUNT
	.align		4
.L_116:
        /*01b0*/ 	.byte	0x04, 0x2f
        /*01b2*/ 	.short	(.L_118 - .L_117)
	.align		4
.L_117:
        /*01b4*/ 	.word	index@(_ZN3cub18CUB_300001_SM_10006detail6reduce28DeviceReduceSingleTileKernelINS2_10policy_hubIdy11add_functorIdEE10Policy1000EN6thrust24THRUST_300001_SM_1000_NS6detail15normal_iteratorINSA_10device_ptrIdEEEEPdyS6_ddN4cuda3std3__410__identityEEEvT0_T1_T2_T3_T4_T6_)
        /*01b8*/ 	.word	0x0000002e


	//----- nvinfo : EIATTR_FRAME_SIZE
	.align		4
.L_118:
        /*01bc*/ 	.byte	0x04, 0x11
        /*01be*/ 	.short	(.L_120 - .L_119)
	.align		4
.L_119:
        /*01c0*/ 	.word	index@(_ZN3cub18CUB_300001_SM_10006detail6reduce28DeviceReduceSingleTileKernelINS2_10policy_hubIdy11add_functorIdEE10Policy1000EN6thrust24THRUST_300001_SM_1000_NS6detail15normal_iteratorINSA_10device_ptrIdEEEEPdyS6_ddN4cuda3std3__410__identityEEEvT0_T1_T2_T3_T4_T6_)
        /*01c4*/ 	.word	0x00000000


	//----- nvinfo : EIATTR_REGCOUNT
	.align		4
.L_120:
        /*01c8*/ 	.byte	0x04, 0x2f
        /*01ca*/ 	.short	(.L_122 - .L_121)
	.align		4
.L_121:
        /*01cc*/ 	.word	index@(_ZN3cub18CUB_300001_SM_10006detail6reduce18DeviceReduceKernelINS2_10policy_hubIdy11add_functorIdEE10Policy1000EN6thrust24THRUST_300001_SM_1000_NS6detail15normal_iteratorINSA_10device_ptrIdEEEEyS6_dN4cuda3std3__410__identityEEEvT0_PT3_T1_NS0_13GridEvenShareISN_EET2_T4_)
        /*01d0*/ 	.word	0x0000001e


	//----- nvinfo : EIATTR_FRAME_SIZE
	.align		4
.L_122:
        /*01d4*/ 	.byte	0x04, 0x11
        /*01d6*/ 	.short	(.L_124 - .L_123)
	.align		4
.L_123:
        /*01d8*/ 	.word	index@(_ZN3cub18CUB_300001_SM_10006detail6reduce18DeviceReduceKernelINS2_10policy_hubIdy11add_functorIdEE10Policy1000EN6thrust24THRUST_300001_SM_1000_NS6detail15normal_iteratorINSA_10device_ptrIdEEEEyS6_dN4cuda3std3__410__identityEEEvT0_PT3_T1_NS0_13GridEvenShareISN_EET2_T4_)
        /*01dc*/ 	.word	0x00000000


	//----- nvinfo : EIATTR_REGCOUNT
	.align		4
.L_124:
        /*01e0*/ 	.byte	0x04, 0x2f
        /*01e2*/ 	.short	(.L_126 - .L_125)
	.align		4
.L_125:
        /*01e4*/ 	.word	index@(_ZN3cub18CUB_300001_SM_10006detail6reduce28DeviceReduceSingleTileKernelINS2_10policy_hubIdy11add_functorIdEE10Policy1000EPdS9_iS6_ddN4cuda3std3__410__identityEEEvT0_T1_T2_T3_T4_T6_)
        /*01e8*/ 	.word	0x00000030


	//----- nvinfo : EIATTR_FRAME_SIZE
	.align		4
.L_126:
        /*01ec*/ 	.byte	0x04, 0x11
        /*01ee*/ 	.short	(.L_128 - .L_127)
	.align		4
.L_127:
        /*01f0*/ 	.word	index@(_ZN3cub18CUB_300001_SM_10006detail6reduce28DeviceReduceSingleTileKernelINS2_10policy_hubIdy11add_functorIdEE10Policy1000EPdS9_iS6_ddN4cuda3std3__410__identityEEEvT0_T1_T2_T3_T4_T6_)
        /*01f4*/ 	.word	0x00000000


	//----- nvinfo : EIATTR_REGCOUNT
	.align		4
.L_128:
        /*01f8*/ 	.byte	0x04, 0x2f
        /*01fa*/ 	.short	(.L_130 - .L_129)
	.align		4
.L_129:
        /*01fc*/ 	.word	index@(_ZN3cub18CUB_300001_SM_10006detail6reduce28DeviceReduceSingleTileKernelINS2_10policy_hubIdj11max_functorIdEE10Policy1000EN6thrust24THRUST_300001_SM_1000_NS6detail15normal_iteratorINSA_10device_ptrIdEEEEPdjS6_dd11abs_functorIdEEEvT0_T1_T2_T3_T4_T6_)
        /*0200*/ 	.word	0x0000002f


	//----- nvinfo : EIATTR_FRAME_SIZE
	.align		4
.L_130:
        /*0204*/ 	.byte	0x04, 0x11
        /*0206*/ 	.short	(.L_132 - .L_131)
	.align		4
.L_131:
        /*0208*/ 	.word	index@(_ZN3cub18CUB_300001_SM_10006detail6reduce28DeviceReduceSingleTileKernelINS2_10policy_hubIdj11max_functorIdEE10Policy1000EN6thrust24THRUST_300001_SM_1000_NS6detail15normal_iteratorINSA_10device_ptrIdEEEEPdjS6_dd11abs_functorIdEEEvT0_T1_T2_T3_T4_T6_)
        /*020c*/ 	.word	0x00000000


	//----- nvinfo : EIATTR_REGCOUNT
	.align		4
.L_132:
        /*0210*/ 	.byte	0x04, 0x2f
        /*0212*/ 	.short	(.L_134 - .L_133)
	.align		4
.L_133:
        /*0214*/ 	.word	index@(_ZN3cub18CUB_300001_SM_10006detail6reduce18DeviceReduceKernelINS2_10policy_hubIdj11max_functorIdEE10Policy1000EN6thrust24THRUST_300001_SM_1000_NS6detail15normal_iteratorINSA_10device_ptrIdEEEEjS6_d11abs_functorIdEEEvT0_PT3_T1_NS0_13GridEvenShareISL_EET2_T4_)
        /*0218*/ 	.word	0x00000020


	//----- nvinfo : EIATTR_FRAME_SIZE
	.align		4
.L_134:
        /*021c*/ 	.byte	0x04, 0x11
        /*021e*/ 	.short	(.L_136 - .L_135)
	.align		4
.L_135:
        /*0220*/ 	.word	index@(_ZN3cub18CUB_300001_SM_10006detail6reduce18DeviceReduceKernelINS2_10policy_hubIdj11max_functorIdEE10Policy1000EN6thrust24THRUST_300001_SM_1000_NS6detail15normal_iteratorINSA_10device_ptrIdEEEEjS6_d11abs_functorIdEEEvT0_PT3_T1_NS0_13GridEvenShareISL_EET2_T4_)
        /*0224*/ 	.word	0x00000000


	//----- nvinfo : EIATTR_REGCOUNT
	.align		4
.L_136:
        /*0228*/ 	.byte	0x04, 0x2f
        /*022a*/ 	.short	(.L_138 - .L_137)
	.align		4
.L_137:
        /*022c*/ 	.word	index@(_ZN3cub18CUB_300001_SM_10006detail6reduce28DeviceReduceSingleTileKernelINS2_10policy_hubIdj11max_functorIdEE10Policy1000EPdS9_iS6_ddN4cuda3std3__410__identityEEEvT0_T1_T2_T3_T4_T6_)
        /*0230*/ 	.word	0x00000030


	//----- nvinfo : EIATTR_FRAME_SIZE
	.align		4
.L_138:
        /*0234*/ 	.byte	0x04, 0x11
        /*0236*/ 	.short	(.L_140 - .L_139)
	.align		4
.L_139:
        /*0238*/ 	.word	index@(_ZN3cub18CUB_300001_SM_10006detail6reduce28DeviceReduceSingleTileKernelINS2_10policy_hubIdj11max_functorIdEE10Policy1000EPdS9_iS6_ddN4cuda3std3__410__identityEEEvT0_T1_T2_T3_T4_T6_)
        /*023c*/ 	.word	0x00000000


	//----- nvinfo : EIATTR_REGCOUNT
	.align		4
.L_140:
        /*0240*/ 	.byte	0x04, 0x2f
        /*0242*/ 	.short	(.L_142 - .L_141)
	.align		4
.L_141:
        /*0244*/ 	.word	index@(_ZN3cub18CUB_300001_SM_10006detail6reduce28DeviceReduceSingleTileKernelINS2_10policy_hubIdy11max_functorIdEE10Policy1000EN6thrust24THRUST_300001_SM_1000_NS6detail15normal_iteratorINSA_10device_ptrIdEEEEPdyS6_dd11abs_functorIdEEEvT0_T1_T2_T3_T4_T6_)
        /*0248*/ 	.word	0x00000030


	//----- nvinfo : EIATTR_FRAME_SIZE
	.align		4
.L_142:
        /*024c*/ 	.byte	0x04, 0x11
        /*024e*/ 	.short	(.L_144 - .L_143)
	.align		4
.L_143:
        /*0250*/ 	.word	index@(_ZN3cub18CUB_300001_SM_10006detail6reduce28DeviceReduceSingleTileKernelINS2_10policy_hubIdy11max_functorIdEE10Policy1000EN6thrust24THRUST_300001_SM_1000_NS6detail15normal_iteratorINSA_10device_ptrIdEEEEPdyS6_dd11abs_functorIdEEEvT0_T1_T2_T3_T4_T6_)
        /*0254*/ 	.word	0x00000000


	//----- nvinfo : EIATTR_REGCOUNT
	.align		4
.L_144:
        /*0258*/ 	.byte	0x04, 0x2f
        /*025a*/ 	.short	(.L_146 - .L_145)
	.align		4
.L_145:
        /*025c*/ 	.word	index@(_ZN3cub18CUB_300001_SM_10006detail6reduce18DeviceReduceKernelINS2_10policy_hubIdy11max_functorIdEE10Policy1000EN6thrust24THRUST_300001_SM_1000_NS6detail15normal_iteratorINSA_10device_ptrIdEEEEyS6_d11abs_functorIdEEEvT0_PT3_T1_NS0_13GridEvenShareISL_EET2_T4_)
        /*0260*/ 	.word	0x00000020


	//----- nvinfo : EIATTR_FRAME_SIZE
	.align		4
.L_146:
        /*0264*/ 	.byte	0x04, 0x11
        /*0266*/ 	.short	(.L_148 - .L_147)
	.align		4
.L_147:
        /*0268*/ 	.word	index@(_ZN3cub18CUB_300001_SM_10006detail6reduce18DeviceReduceKernelINS2_10policy_hubIdy11max_functorIdEE10Policy1000EN6thrust24THRUST_300001_SM_1000_NS6detail15normal_iteratorINSA_10device_ptrIdEEEEyS6_d11abs_functorIdEEEvT0_PT3_T1_NS0_13GridEvenShareISL_EET2_T4_)
        /*026c*/ 	.word	0x00000000


	//----- nvinfo : EIATTR_REGCOUNT
	.align		4
.L_148:
        /*0270*/ 	.byte	0x04, 0x2f
        /*0272*/ 	.short	(.L_150 - .L_149)
	.align		4
.L_149:
        /*0274*/ 	.word	index@(_ZN3cub18CUB_300001_SM_10006detail6reduce28DeviceReduceSingleTileKernelINS2_10policy_hubIdy11max_functorIdEE10Policy1000EPdS9_iS6_ddN4cuda3std3__410__identityEEEvT0_T1_T2_T3_T4_T6_)
        /*0278*/ 	.word	0x00000030


	//----- nvinfo : EIATTR_FRAME_SIZE
	.align		4
.L_150:
        /*027c*/ 	.byte	0x04, 0x11
        /*027e*/ 	.short	(.L_152 - .L_151)
	.align		4
.L_151:
        /*0280*/ 	.word	index@(_ZN3cub18CUB_300001_SM_10006detail6reduce28DeviceReduceSingleTileKernelINS2_10policy_hubIdy11max_functorIdEE10Policy1000EPdS9_iS6_ddN4cuda3std3__410__identityEEEvT0_T1_T2_T3_T4_T6_)
        /*0284*/ 	.word	0x00000000


	//----- nvinfo : EIATTR_REGCOUNT
	.align		4
.L_152:
        /*0288*/ 	.byte	0x04, 0x2f
        /*028a*/ 	.short	(.L_154 - .L_153)
	.align		4
.L_153:
        /*028c*/ 	.word	index@(_ZN3cub18CUB_300001_SM_10006detail6reduce28DeviceReduceSingleTileKernelINS2_10policy_hubIdj11max_functorIdEE10Policy1000EN6thrust24THRUST_300001_SM_1000_NS6detail15normal_iteratorINSA_10device_ptrIdEEEEPdjS6_ddN4cuda3std3__410__identityEEEvT0_T1_T2_T3_T4_T6_)
        /*0290*/ 	.word	0x0000002d


	//----- nvinfo : EIATTR_FRAME_SIZE
	.align		4
.L_154:
        /*0294*/ 	.byte	0x04, 0x11
        /*0296*/ 	.short	(.L_156 - .L_155)
	.align		4
.L_155:
        /*0298*/ 	.word	index@(_ZN3cub18CUB_300001_SM_10006detail6reduce28DeviceReduceSingleTileKernelINS2_10policy_hubIdj11max_functorIdEE10Policy1000EN6thrust24THRUST_300001_SM_1000_NS6detail15normal_iteratorINSA_10device_ptrIdEEEEPdjS6_ddN4cuda3std3__410__identityEEEvT0_T1_T2_T3_T4_T6_)
        /*029c*/ 	.word	0x00000000


	//----- nvinfo : EIATTR_REGCOUNT
	.align		4
.L_156:
        /*02a0*/ 	.byte	0x04, 0x2f
        /*02a2*/ 	.short	(.L_158 - .L_157)
	.align		4
.L_157:
        /*02a4*/ 	.word	index@(_ZN3cub18CUB_300001_SM_10006detail6reduce18DeviceReduceKernelINS2_10policy_hubIdj11max_functorIdEE10Policy1000EN6thrust24THRUST_300001_SM_1000_NS6detail15normal_iteratorINSA_10device_ptrIdEEEEjS6_dN4cuda3std3__410__identityEEEvT0_PT3_T1_NS0_13GridEvenShareISN_EET2_T4_)
        /*02a8*/ 	.word	0x0000001d


	//----- nvinfo : EIATTR_FRAME_SIZE
	.align		4
.L_158:
        /*02ac*/ 	.byte	0x04, 0x11
        /*02ae*/ 	.short	(.L_160 - .L_159)
	.align		4
.L_159:
        /*02b0*/ 	.word	index@(_ZN3cub18CUB_300001_SM_10006detail6reduce18DeviceReduceKernelINS2_10policy_hubIdj11max_functorIdEE10Policy1000EN6thrust24THRUST_300001_SM_1000_NS6detail15normal_iteratorINSA_10device_ptrIdEEEEjS6_dN4cuda3std3__410__identityEEEvT0_PT3_T1_NS0_13GridEvenShareISN_EET2_T4_)
        /*02b4*/ 	.word	0x00000000


	//----- nvinfo : EIATTR_REGCOUNT
	.align		4
.L_160:
        /*02b8*/ 	.byte	0x04, 0x2f
        /*02ba*/ 	.short	(.L_162 - .L_161)
	.align		4
.L_161:
        /*02bc*/ 	.word	index@(_ZN3cub18CUB_300001_SM_10006detail6reduce28DeviceReduceSingleTileKernelINS2_10policy_hubIdy11max_functorIdEE10Policy1000EN6thrust24THRUST_300001_SM_1000_NS6detail15normal_iteratorINSA_10device_ptrIdEEEEPdyS6_ddN4cuda3std3__410__identityEEEvT0_T1_T2_T3_T4_T6_)
        /*02c0*/ 	.word	0x0000002e


	//----- nvinfo : EIATTR_FRAME_SIZE
	.align		4
.L_162:
        /*02c4*/ 	.byte	0x04, 0x11
        /*02c6*/ 	.short	(.L_164 - .L_163)
	.align		4
.L_163:
        /*02c8*/ 	.word	index@(_ZN3cub18CUB_300001_SM_10006detail6reduce28DeviceReduceSingleTileKernelINS2_10policy_hubIdy11max_functorIdEE10Policy1000EN6thrust24THRUST_300001_SM_1000_NS6detail15normal_iteratorINSA_10device_ptrIdEEEEPdyS6_ddN4cuda3std3__410__identityEEEvT0_T1_T2_T3_T4_T6_)
        /*02cc*/ 	.word	0x00000000


	//----- nvinfo : EIATTR_REGCOUNT
	.align		4
.L_164:
        /*02d0*/ 	.byte	0x04, 0x2f
        /*02d2*/ 	.short	(.L_166 - .L_165)
	.align		4
.L_165:
        /*02d4*/ 	.word	index@(_ZN3cub18CUB_300001_SM_10006detail6reduce18DeviceReduceKernelINS2_10policy_hubIdy11max_functorIdEE10Policy1000EN6thrust24THRUST_300001_SM_1000_NS6detail15normal_iteratorINSA_10device_ptrIdEEEEyS6_dN4cuda3std3__410__identityEEEvT0_PT3_T1_NS0_13GridEvenShareISN_EET2_T4_)
        /*02d8*/ 	.word	0x0000001e


	//----- nvinfo : EIATTR_FRAME_SIZE
	.align		4
.L_166:
        /*02dc*/ 	.byte	0x04, 0x11
        /*02de*/ 	.short	(.L_168 - .L_167)
	.align		4
.L_167:
        /*02e0*/ 	.word	index@(_ZN3cub18CUB_300001_SM_10006detail6reduce18DeviceReduceKernelINS2_10policy_hubIdy11max_functorIdEE10Policy1000EN6thrust24THRUST_300001_SM_1000_NS6detail15normal_iteratorINSA_10device_ptrIdEEEEyS6_dN4cuda3std3__410__identityEEEvT0_PT3_T1_NS0_13GridEvenShareISN_EET2_T4_)
        /*02e4*/ 	.word	0x00000000


	//----- nvinfo : EIATTR_REGCOUNT
	.align		4
.L_168:
        /*02e8*/ 	.byte	0x04, 0x2f
        /*02ea*/ 	.short	(.L_170 - .L_169)
	.align		4
.L_169:
        /*02ec*/ 	.word	index@(_ZN3cub18CUB_300001_SM_10006detail6reduce28DeviceReduceSingleTileKernelINS2_10policy_hubImj11mul_functorImEE10Policy1000EN6thrust24THRUST_300001_SM_1000_NS6detail15normal_iteratorINSA_10device_ptrImEEEEPmjS6_mm11inc_functorImEEEvT0_T1_T2_T3_T4_T6_)
        /*02f0*/ 	.word	0x00000030


	//----- nvinfo : EIATTR_FRAME_SIZE
	.align		4
.L_170:
        /*02f4*/ 	.byte	0x04, 0x11
        /*02f6*/ 	.short	(.L_172 - .L_171)
	.align		4
.L_171:
        /*02f8*/ 	.word	index@(_ZN3cub18CUB_300001_SM_10006detail6reduce28DeviceReduceSingleTileKernelINS2_10policy_hubImj11mul_functorImEE10Policy1000EN6thrust24THRUST_300001_SM_1000_NS6detail15normal_iteratorINSA_10device_ptrImEEEEPmjS6_mm11inc_functorImEEEvT0_T1_T2_T3_T4_T6_)
        /*02fc*/ 	.word	0x00000000


	//----- nvinfo : EIATTR_REGCOUNT
	.align		4
.L_172:
        /*0300*/ 	.byte	0x04, 0x2f
        /*0302*/ 	.short	(.L_174 - .L_173)
	.align		4
.L_173:
        /*0304*/ 	.word	index@(_ZN3cub18CUB_300001_SM_10006detail6reduce18DeviceReduceKernelINS2_10policy_hubImj11mul_functorImEE10Policy1000EN6thrust24THRUST_300001_SM_1000_NS6detail15normal_iteratorINSA_10device_ptrImEEEEjS6_m11inc_functorImEEEvT0_PT3_T1_NS0_13GridEvenShareISL_EET2_T4_)
        /*0308*/ 	.word	0x00000020


	//----- nvinfo : EIATTR_FRAME_SIZE
	.align		4
.L_174:
        /*030c*/ 	.byte	0x04, 0x11
        /*030e*/ 	.short	(.L_176 - .L_175)
	.align		4
.L_175:
        /*0310*/ 	.word	index@(_ZN3cub18CUB_300001_SM_10006detail6reduce18DeviceReduceKernelINS2_10policy_hubImj11mul_functorImEE10Policy1000EN6thrust24THRUST_300001_SM_1000_NS6detail15normal_iteratorINSA_10device_ptrImEEEEjS6_m11inc_functorImEEEvT0_PT3_T1_NS0_13GridEvenShareISL_EET2_T4_)
        /*0314*/ 	.word	0x00000000


	//----- nvinfo : EIATTR_REGCOUNT
	.align		4
.L_176:
        /*0318*/ 	.byte	0x04, 0x2f
        /*031a*/ 	.short	(.L_178 - .L_177)
	.align		4
.L_177:
        /*031c*/ 	.word	index@(_ZN3cub18CUB_300001_SM_10006detail6reduce28DeviceReduceSingleTileKernelINS2_10policy_hubImj11mul_functorImEE10Policy1000EPmS9_iS6_mmN4cuda3std3__410__identityEEEvT0_T1_T2_T3_T4_T6_)
        /*0320*/ 	.word	0x00000030


	//----- nvinfo : EIATTR_FRAME_SIZE
	.align		4
.L_178:
        /*0324*/ 	.byte	0x04, 0x11
        /*0326*/ 	.short	(.L_180 - .L_179)
	.align		4
.L_179:
        /*0328*/ 	.word	index@(_ZN3cub18CUB_300001_SM_10006detail6reduce28DeviceReduceSingleTileKernelINS2_10policy_hubImj11mul_functorImEE10Policy1000EPmS9_iS6_mmN4cuda3std3__410__identityEEEvT0_T1_T2_T3_T4_T6_)
        /*032c*/ 	.word	0x00000000


	//----- nvinfo : EIATTR_REGCOUNT
	.align		4
.L_180:
        /*0330*/ 	.byte	0x04, 0x2f
        /*0332*/ 	.short	(.L_182 - .L_181)
	.align		4
.L_181:
        /*0334*/ 	.word	index@(_ZN3cub18CUB_300001_SM_10006detail6reduce28DeviceReduceSingleTileKernelINS2_10policy_hubImy11mul_functorImEE10Policy1000EN6thrust24THRUST_300001_SM_1000_NS6detail15normal_iteratorINSA_10device_ptrImEEEEPmyS6_mm11inc_functorImEEEvT0_T1_T2_T3_T4_T6_)
        /*0338*/ 	.word	0x00000032


	//----- nvinfo : EIATTR_FRAME_SIZE
	.align		4
.L_182:
        /*033c*/ 	.byte	0x04, 0x11
        /*033e*/ 	.short	(.L_184 - .L_183)
	.align		4
.L_183:
        /*0340*/ 	.word	index@(_ZN3cub18CUB_300001_SM_10006detail6reduce28DeviceReduceSingleTileKernelINS2_10policy_hubImy11mul_functorImEE10Policy1000EN6thrust24THRUST_300001_SM_1000_NS6detail15normal_iteratorINSA_10device_ptrImEEEEPmyS6_mm11inc_functorImEEEvT0_T1_T2_T3_T4_T6_)
        /*0344*/ 	.word	0x00000000


	//----- nvinfo : EIATTR_REGCOUNT
	.align		4
.L_184:
        /*0348*/ 	.byte	0x04, 0x2f
        /*034a*/ 	.short	(.L_186 - .L_185)
	.align		4
.L_185:
        /*034c*/ 	.word	index@(_ZN3cub18CUB_300001_SM_10006detail6reduce18DeviceReduceKernelINS2_10policy_hubImy11mul_functorImEE10Policy1000EN6thrust24THRUST_300001_SM_1000_NS6detail15normal_iteratorINSA_10device_ptrImEEEEyS6_m11inc_functorImEEEvT0_PT3_T1_NS0_13GridEvenShareISL_EET2_T4_)
        /*0350*/ 	.word	0x00000020


	//----- nvinfo : EIATTR_FRAME_SIZE
	.align		4
.L_186:
        /*0354*/ 	.byte	0x04, 0x11
        /*0356*/ 	.short	(.L_188 - .L_187)
	.align		4
.L_187:
        /*0358*/ 	.word	index@(_ZN3cub18CUB_300001_SM_10006detail6reduce18DeviceReduceKernelINS2_10policy_hubImy11mul_functorImEE10Policy1000EN6thrust24THRUST_300001_SM_1000_NS6detail15normal_iteratorINSA_10device_ptrImEEEEyS6_m11inc_functorImEEEvT0_PT3_T1_NS0_13GridEvenShareISL_EET2_T4_)
        /*035c*/ 	.word	0x00000000


	//----- nvinfo : EIATTR_REGCOUNT
	.align		4
.L_188:
        /*0360*/ 	.byte	0x04, 0x2f
        /*0362*/ 	.short	(.L_190 - .L_189)
	.align		4
.L_189:
        /*0364*/ 	.word	index@(_ZN3cub18CUB_300001_SM_10006detail6reduce28DeviceReduceSingleTileKernelINS2_10policy_hubImy11mul_functorImEE10Policy1000EPmS9_iS6_mmN4cuda3std3__410__identityEEEvT0_T1_T2_T3_T4_T6_)
        /*0368*/ 	.word	0x00000030


	//----- nvinfo : EIATTR_FRAME_SIZE
	.align		4
.L_190:
        /*036c*/ 	.byte	0x04, 0x11
        /*036e*/ 	.short	(.L_192 - .L_191)
	.align		4
.L_191:
        /*0370*/ 	.word	index@(_ZN3cub18CUB_300001_SM_10006detail6reduce28DeviceReduceSingleTileKernelINS2_10policy_hubImy11mul_functorImEE10Policy1000EPmS9_iS6_mmN4cuda3std3__410__identityEEEvT0_T1_T2_T3_T4_T6_)
        /*0374*/ 	.word	0x00000000


	//----- nvinfo : EIATTR_MIN_STACK_SIZE
	.align		4
.L_192:
        /*0378*/ 	.byte	0x04, 0x12
        /*037a*/ 	.short	(.L_194 - .L_193)
	.align		4
.L_193:
        /*037c*/ 	.word	index@(_ZN3cub18CUB_300001_SM_10006detail6reduce28DeviceReduceSingleTileKernelINS2_10policy_hubImy11mul_functorImEE10Policy1000EPmS9_iS6_mmN4cuda3std3__410__identityEEEvT0_T1_T2_T3_T4_T6_)
        /*0380*/ 	.word	0x00000000


	//----- nvinfo : EIATTR_MIN_STACK_SIZE
	.align		4
.L_194:
        /*0384*/ 	.byte	0x04, 0x12
        /*0386*/ 	.short	(.L_196 - .L_195)
	.align		4
.L_195:
        /*0388*/ 	.word	index@(_ZN3cub18CUB_300001_SM_10006detail6reduce18DeviceReduceKernelINS2_10policy_hubImy11mul_functorImEE10Policy1000EN6thrust24THRUST_300001_SM_1000_NS6detail15normal_iteratorINSA_10device_ptrImEEEEyS6_m11inc_functorImEEEvT0_PT3_T1_NS0_13GridEvenShareISL_EET2_T4_)
        /*038c*/ 	.word	0x00000000


	//----- nvinfo : EIATTR_MIN_STACK_SIZE
	.align		4
.L_196:
        /*0390*/ 	.byte	0x04, 0x12
        /*0392*/ 	.short	(.L_198 - .L_197)
	.align		4
.L_197:
        /*0394*/ 	.word	index@(_ZN3cub18CUB_300001_SM_10006detail6reduce28DeviceReduceSingleTileKernelINS2_10policy_hubImy11mul_functorImEE10Policy1000EN6thrust24THRUST_300001_SM_1000_NS6detail15normal_iteratorINSA_10device_ptrImEEEEPmyS6_mm11inc_functorImEEEvT0_T1_T2_T3_T4_T6_)
        /*0398*/ 	.word	0x00000000


	//----- nvinfo : EIATTR_MIN_STACK_SIZE
	.align		4
.L_198:
        /*039c*/ 	.byte	0x04, 0x12
        /*039e*/ 	.short	(.L_200 - .L_199)
	.align		4
.L_199:
        /*03a0*/ 	.word	index@(_ZN3cub18CUB_300001_SM_10006detail6reduce28DeviceReduceSingleTileKernelINS2_10policy_hubImj11mul_functorImEE10Policy1000EPmS9_iS6_mmN4cuda3std3__410__identityEEEvT0_T1_T2_T3_T4_T6_)
        /*03a4*/ 	.word	0x00000000


	//----- nvinfo : EIATTR_MIN_STACK_SIZE
	.align		4
.L_200:
        /*03a8*/ 	.byte	0x04, 0x12
        /*03aa*/ 	.short	(.L_202 - .L_201)
	.align		4
.L_201:
        /*03ac*/ 	.word	index@(_ZN3cub18CUB_300001_SM_10006detail6reduce18DeviceReduceKernelINS2_10policy_hubImj11mul_functorImEE10Policy1000EN6thrust24THRUST_300001_SM_1000_NS6detail15normal_iteratorINSA_10device_ptrImEEEEjS6_m11inc_functorImEEEvT0_PT3_T1_NS0_13GridEvenShareISL_EET2_T4_)
        /*03b0*/ 	.word	0x00000000


	//----- nvinfo : EIATTR_MIN_STACK_SIZE
	.align		4
.L_202:
        /*03b4*/ 	.byte	0x04, 0x12
        /*03b6*/ 	.short	(.L_204 - .L_203)
	.align		4
.L_203:
        /*03b8*/ 	.word	index@(_ZN3cub18CUB_300001_SM_10006detail6reduce28DeviceReduceSingleTileKernelINS2_10policy_hubImj11mul_functorImEE10Policy1000EN6thrust24THRUST_300001_SM_1000_NS6detail15normal_iteratorINSA_10device_ptrImEEEEPmjS6_mm11inc_functorImEEEvT0_T1_T2_T3_T4_T6_)
        /*03bc*/ 	.word	0x00000000


	//----- nvinfo : EIATTR_MIN_STACK_SIZE
	.align		4
.L_204:
        /*03c0*/ 	.byte	0x04, 0x12
        /*03c2*/ 	.short	(.L_206 - .L_205)
	.align		4
.L_205:
        /*03c4*/ 	.word	index@(_ZN3cub18CUB_300001_SM_10006detail6reduce18DeviceReduceKernelINS2_10policy_hubIdy11max_functorIdEE10Policy1000EN6thrust24THRUST_300001_SM_1000_NS6detail15normal_iteratorINSA_10device_ptrIdEEEEyS6_dN4cuda3std3__410__identityEEEvT0_PT3_T1_NS0_13GridEvenShareISN_EET2_T4_)
        /*03c8*/ 	.word	0x00000000


	//----- nvinfo : EIATTR_MIN_STACK_SIZE
	.align		4
.L_206:
        /*03cc*/ 	.byte	0x04, 0x12
        /*03ce*/ 	.short	(.L_208 - .L_207)
	.align		4
.L_207:
        /*03d0*/ 	.word	index@(_ZN3cub18CUB_300001_SM_10006detail6reduce28DeviceReduceSingleTileKernelINS2_10policy_hubIdy11max_functorIdEE10Policy1000EN6thrust24THRUST_300001_SM_1000_NS6detail15normal_iteratorINSA_10device_ptrIdEEEEPdyS6_ddN4cuda3std3__410__identityEEEvT0_T1_T2_T3_T4_T6_)
        /*03d4*/ 	.word	0x00000000


	//----- nvinfo : EIATTR_MIN_STACK_SIZE
	.align		4
.L_208:
        /*03d8*/ 	.byte	0x04, 0x12
        /*03da*/ 	.short	(.L_210 - .L_209)
	.align		4
.L_209:
        /*03dc*/ 	.word	index@(_ZN3cub18CUB_300001_SM_10006detail6reduce18DeviceReduceKernelINS2_10policy_hubIdj11max_functorIdEE10Policy1000EN6thrust24THRUST_300001_SM_1000_NS6detail15normal_iteratorINSA_10device_ptrIdEEEEjS6_dN4cuda3std3__410__identityEEEvT0_PT3_T1_NS0_13GridEvenShareISN_EET2_T4_)
        /*03e0*/ 	.word	0x00000000


	//----- nvinfo : EIATTR_MIN_STACK_SIZE
	.align		4
.L_210:
        /*03e4*/ 	.byte	0x04, 0x12
        /*03e6*/ 	.short	(.L_212 - .L_211)
	.align		4
.L_211:
        /*03e8*/ 	.word	index@(_ZN3cub18CUB_300001_SM_10006detail6reduce28DeviceReduceSingleTileKernelINS2_10policy_hubIdj11max_functorIdEE10Policy1000EN6thrust24THRUST_300001_SM_1000_NS6detail15normal_iteratorINSA_10device_ptrIdEEEEPdjS6_ddN4cuda3std3__410__identityEEEvT0_T1_T2_T3_T4_T6_)
        /*03ec*/ 	.word	0x00000000


	//----- nvinfo : EIATTR_MIN_STACK_SIZE
	.align		4
.L_212:
        /*03f0*/ 	.byte	0x04, 0x12
        /*03f2*/ 	.short	(.L_214 - .L_213)
	.align		4
.L_213:
        /*03f4*/ 	.word	index@(_ZN3cub18CUB_300001_SM_10006detail6reduce28DeviceReduceSingleTileKernelINS2_10policy_hubIdy11max_functorIdEE10Policy1000EPdS9_iS6_ddN4cuda3std3__410__identityEEEvT0_T1_T2_T3_T4_T6_)
        /*03f8*/ 	.word	0x00000000


	//----- nvinfo : EIATTR_MIN_STACK_SIZE
	.align		4
.L_214:
        /*03fc*/ 	.byte	0x04, 0x12
        /*03fe*/ 	.short	(.L_216 - .L_215)
	.align		4
.L_215:
        /*0400*/ 	.word	index@(_ZN3cub18CUB_300001_SM_10006detail6reduce18DeviceReduceKernelINS2_10policy_hubIdy11max_functorIdEE10Policy1000EN6thrust24THRUST_300001_SM_1000_NS6detail15normal_iteratorINSA_10device_ptrIdEEEEyS6_d11abs_functorIdEEEvT0_PT3_T1_NS0_13GridEvenShareISL_EET2_T4_)
        /*0404*/ 	.word	0x00000000


	//----- nvinfo : EIATTR_MIN_STACK_SIZE
	.align		4
.L_216:
        /*0408*/ 	.byte	0x04, 0x12
        /*040a*/ 	.short	(.L_218 - .L_217)
	.align		4
.L_217:
        /*040c*/ 	.word	index@(_ZN3cub18CUB_300001_SM_10006detail6reduce28DeviceReduceSingleTileKernelINS2_10policy_hubIdy11max_functorIdEE10Policy1000EN6thrust24THRUST_300001_SM_1000_NS6detail15normal_iteratorINSA_10device_ptrIdEEEEPdyS6_dd11abs_functorIdEEEvT0_T1_T2_T3_T4_T6_)
        /*0410*/ 	.word	0x00000000


	//----- nvinfo : EIATTR_MIN_STACK_SIZE
	.align		4
.L_218:
        /*0414*/ 	.byte	0x04, 0x12
        /*0416*/ 	.short	(.L_220 - .L_219)
	.align		4
.L_219:
        /*0418*/ 	.word	index@(_ZN3cub18CUB_300001_SM_10006detail6reduce28DeviceReduceSingleTileKernelINS2_10policy_hubIdj11max_functorIdEE10Policy1000EPdS9_iS6_ddN4cuda3std3__410__identityEEEvT0_T1_T2_T3_T4_T6_)
        /*041c*/ 	.word	0x00000000


	//----- nvinfo : EIATTR_MIN_STACK_SIZE
	.align		4
.L_220:
        /*0420*/ 	.byte	0x04, 0x12
        /*0422*/ 	.short	(.L_222 - .L_221)
	.align		4
.L_221:
        /*0424*/ 	.word	index@(_ZN3cub18CUB_300001_SM_10006detail6reduce18DeviceReduceKernelINS2_10policy_hubIdj11max_functorIdEE10Policy1000EN6thrust24THRUST_300001_SM_1000_NS6detail15normal_iteratorINSA_10device_ptrIdEEEEjS6_d11abs_functorIdEEEvT0_PT3_T1_NS0_13GridEvenShareISL_EET2_T4_)
        /*0428*/ 	.word	0x00000000


	//----- nvinfo : EIATTR_MIN_STACK_SIZE
	.align		4
.L_222:
        /*042c*/ 	.byte	0x04, 0x12
        /*042e*/ 	.short	(.L_224 - .L_223)
	.align		4
.L_223:
        /*0430*/ 	.word	index@(_ZN3cub18CUB_300001_SM_10006detail6reduce28DeviceReduceSingleTileKernelINS2_10policy_hubIdj11max_functorIdEE10Policy1000EN6thrust24THRUST_300001_SM_1000_NS6detail15normal_iteratorINSA_10device_ptrIdEEEEPdjS6_dd11abs_functorIdEEEvT0_T1_T2_T3_T4_T6_)
        /*0434*/ 	.word	0x00000000


	//----- nvinfo : EIATTR_MIN_STACK_SIZE
	.align		4
.L_224:
        /*0438*/ 	.byte	0x04, 0x12
        /*043a*/ 	.short	(.L_226 - .L_225)
	.align		4
.L_225:
        /*043c*/ 	.word	index@(_ZN3cub18CUB_300001_SM_10006detail6reduce28DeviceReduceSingleTileKernelINS2_10policy_hubIdy11add_functorIdEE10Policy1000EPdS9_iS6_ddN4cuda3std3__410__identityEEEvT0_T1_T2_T3_T4_T6_)
        /*0440*/ 	.word	0x00000000


	//----- nvinfo : EIATTR_MIN_STACK_SIZE
	.align		4
.L_226:
        /*0444*/ 	.byte	0x04, 0x12
        /*0446*/ 	.short	(.L_228 - .L_227)
	.align		4
.L_227:
        /*0448*/ 	.word	index@(_ZN3cub18CUB_300001_SM_10006detail6reduce18DeviceReduceKernelINS2_10policy_hubIdy11add_functorIdEE10Policy1000EN6thrust24THRUST_300001_SM_1000_NS6detail15normal_iteratorINSA_10device_ptrIdEEEEyS6_dN4cuda3std3__410__identityEEEvT0_PT3_T1_NS0_13GridEvenShareISN_EET2_T4_)
        /*044c*/ 	.word	0x00000000


	//----- nvinfo : EIATTR_MIN_STACK_SIZE
	.align		4
.L_228:
        /*0450*/ 	.byte	0x04, 0x12
        /*0452*/ 	.short	(.L_230 - .L_229)
	.align		4
.L_229:
        /*0454*/ 	.word	index@(_ZN3cub18CUB_300001_SM_10006detail6reduce28DeviceReduceSingleTileKernelINS2_10policy_hubIdy11add_functorIdEE10Policy1000EN6thrust24THRUST_300001_SM_1000_NS6detail15normal_iteratorINSA_10device_ptrIdEEEEPdyS6_ddN4cuda3std3__410__identityEEEvT0_T1_T2_T3_T4_T6_)
        /*0458*/ 	.word	0x00000000


	//----- nvinfo : EIATTR_MIN_STACK_SIZE
	.align		4
.L_230:
        /*045c*/ 	.byte	0x04, 0x12
        /*045e*/ 	.short	(.L_232 - .L_231)
	.align		4
.L_231:
        /*0460*/ 	.word	index@(_ZN3cub18CUB_300001_SM_10006detail6reduce28DeviceReduceSingleTileKernelINS2_10policy_hubIdj11add_functorIdEE10Policy1000EPdS9_iS6_ddN4cuda3std3__410__identityEEEvT0_T1_T2_T3_T4_T6_)
        /*0464*/ 	.word	0x00000000


	//----- nvinfo : EIATTR_MIN_STACK_SIZE
	.align		4
.L_232:
        /*0468*/ 	.byte	0x04, 0x12
        /*046a*/ 	.short	(.L_234 - .L_233)
	.align		4
.L_233:
        /*046c*/ 	.word	index@(_ZN3cub18CUB_300001_SM_10006detail6reduce18DeviceReduceKernelINS2_10policy_hubIdj11add_functorIdEE10Policy1000EN6thrust24THRUST_300001_SM_1000_NS6detail15normal_iteratorINSA_10device_ptrIdEEEEjS6_dN4cuda3std3__410__identityEEEvT0_PT3_T1_NS0_13GridEvenShareISN_EET2_T4_)
        /*0470*/ 	.word	0x00000000


	//----- nvinfo : EIATTR_MIN_STACK_SIZE
	.align		4
.L_234:
        /*0474*/ 	.byte	0x04, 0x12
        /*0476*/ 	.short	(.L_236 - .L_235)
	.align		4
.L_235:
        /*0478*/ 	.word	index@(_ZN3cub18CUB_300001_SM_10006detail6reduce28DeviceReduceSingleTileKernelINS2_10policy_hubIdj11add_functorIdEE10Policy1000EN6thrust24THRUST_300001_SM_1000_NS6detail15normal_iteratorINSA_10device_ptrIdEEEEPdjS6_ddN4cuda3std3__410__identityEEEvT0_T1_T2_T3_T4_T6_)
        /*047c*/ 	.word	0x00000000


	//----- nvinfo : EIATTR_MIN_STACK_SIZE
	.align		4
.L_236:
        /*0480*/ 	.byte	0x04, 0x12
        /*0482*/ 	.short	(.L_238 - .L_237)
	.align		4
.L_237:
        /*0484*/ 	.word	index@(_ZN3cub18CUB_300001_SM_10006detail9transform16transform_kernelINS2_10policy_hubILb1EN4cuda3std3__45tupleIJN6thrust24THRUST_300001_SM_1000_NS6detail15normal_iteratorINSA_10device_ptrIdEEEEEEEE10policy1000El11abs_functorIdESF_JPdEEEvT0_iT1_T2_DpNS2_10kernel_argIT3_EE)
        /*0488*/ 	.word	0x00000000


	//----- nvinfo : EIATTR_MIN_STACK_SIZE
	.align		4
.L_238:
        /*048c*/ 	.byte	0x04, 0x12
        /*048e*/ 	.short	(.L_240 - .L_239)
	.align		4
.L_239:
        /*0490*/ 	.word	index@(_ZN3cub18CUB_300001_SM_10006detail9transform16transform_kernelINS2_10policy_hubILb1EN4cuda3std3__45tupleIJN6thrust24THRUST_300001_SM_1000_NS6detail15normal_iteratorINSA_10device_ptrIdEEEEEEEE10policy1000Ei11abs_functorIdESF_JPdEEEvT0_iT1_T2_DpNS2_10kernel_argIT3_EE)
        /*0494*/ 	.word	0x00000000


	//----- nvinfo : EIATTR_MIN_STACK_SIZE
	.align		4
.L_240:
        /*0498*/ 	.byte	0x04, 0x12
        /*049a*/ 	.short	(.L_242 - .L_241)
	.align		4
.L_241:
        /*049c*/ 	.word	index@(_ZN3cub18CUB_300001_SM_10006detail9transform16transform_kernelINS2_10policy_hubILb1EN4cuda3std3__45tupleIJN6thrust24THRUST_300001_SM_1000_NS6detail15normal_iteratorINSA_10device_ptrIdEEEESF_EEEE10policy1000El12diff_functorIdESF_JPdSL_EEEvT0_iT1_T2_DpNS2_10kernel_argIT3_EE)
        /*04a0*/ 	.word	0x00000000


	//----- nvinfo : EIATTR_MIN_STACK_SIZE
	.align		4
.L_242:
        /*04a4*/ 	.byte	0x04, 0x12
        /*04a6*/ 	.short	(.L_244 - .L_243)
	.align		4
.L_243:
        /*04a8*/ 	.word	index@(_ZN3cub18CUB_300001_SM_10006detail9transform16transform_kernelINS2_10policy_hubILb1EN4cuda3std3__45tupleIJN6thrust24THRUST_300001_SM_1000_NS6detail15normal_iteratorINSA_10device_ptrIdEEEESF_EEEE10policy1000Ei12diff_functorIdESF_JPdSL_EEEvT0_iT1_T2_DpNS2_10kernel_argIT3_EE)
        /*04ac*/ 	.word	0x00000000


	//----- nvinfo : EIATTR_MIN_STACK_SIZE
	.align		4
.L_244:
        /*04b0*/ 	.byte	0x04, 0x12
        /*04b2*/ 	.short	(.L_246 - .L_245)
	.align		4
.L_245:
        /*04b4*/ 	.word	index@(_ZN3cub18CUB_300001_SM_10006detail9transform16transform_kernelINS2_10policy_hubILb1EN4cuda3std3__45tupleIJN6thrust24THRUST_300001_SM_1000_NS6detail15normal_iteratorINSA_10device_ptrIdEEEESF_EEEE10policy1000El11mul_functorIdESF_JPdSL_EEEvT0_iT1_T2_DpNS2_10kernel_argIT3_EE)
        /*04b8*/ 	.word	0x00000000


	//----- nvinfo : EIATTR_MIN_STACK_SIZE
	.align		4
.L_246:
        /*04bc*/ 	.byte	0x04, 0x12
        /*04be*/ 	.short	(.L_248 - .L_247)
	.align		4
.L_247:
        /*04c0*/ 	.word	index@(_ZN3cub18CUB_300001_SM_10006detail9transform16transform_kernelINS2_10policy_hubILb1EN4cuda3std3__45tupleIJN6thrust24THRUST_300001_SM_1000_NS6detail15normal_iteratorINSA_10device_ptrIdEEEESF_EEEE10policy1000Ei11mul_functorIdESF_JPdSL_EEEvT0_iT1_T2_DpNS2_10kernel_argIT3_EE)
        /*04c4*/ 	.word	0x00000000


	//----- nvinfo : EIATTR_MIN_STACK_SIZE
	.align		4
.L_248:
        /*04c8*/ 	.byte	0x04, 0x12
        /*04ca*/ 	.short	(.L_250 - .L_249)
	.align		4
.L_249:
        /*04cc*/ 	.word	index@(_ZN3cub18CUB_300001_SM_10006detail9transform16transform_kernelINS2_10policy_hubILb1EN4cuda3std3__45tupleIJN6thrust24THRUST_300001_SM_1000_NS6detail15normal_iteratorINSA_10device_ptrIdEEEEEEEE10policy1000El14square_functorIdESF_JPdEEEvT0_iT1_T2_DpNS2_10kernel_argIT3_EE)
        /*04d0*/ 	.word	0x00000000


	//----- nvinfo : EIATTR_MIN_STACK_SIZE
	.align		4
.L_250:
        /*04d4*/ 	.byte	0x04, 0x12
        /*04d6*/ 	.short	(.L_252 - .L_251)
	.align		4
.L_251:
        /*04d8*/ 	.word	index@(_ZN3cub18CUB_300001_SM_10006detail9transform16transform_kernelINS2_10policy_hubILb1EN4cuda3std3__45tupleIJN6thrust24THRUST_300001_SM_1000_NS6detail15normal_iteratorINSA_10device_ptrIdEEEEEEEE10policy1000Ei14square_functorIdESF_JPdEEEvT0_iT1_T2_DpNS2_10kernel_argIT3_EE)
        /*04dc*/ 	.word	0x00000000


	//----- nvinfo : EIATTR_MIN_STACK_SIZE
	.align		4
.L_252:
        /*04e0*/ 	.byte	0x04, 0x12
        /*04e2*/ 	.short	(.L_254 - .L_253)
	.align		4
.L_253:
        /*04e4*/ 	.word	index@(_ZN3cub18CUB_300001_SM_10006detail9transform16transform_kernelINS2_10policy_hubILb1EN4cuda3std3__45tupleIJN6thrust24THRUST_300001_SM_1000_NS6detail15normal_iteratorINSA_10device_ptrIdEEEESF_EEEE10policy1000El11sub_functorIdESF_JPdSL_EEEvT0_iT1_T2_DpNS2_10kernel_argIT3_EE)
        /*04e8*/ 	.word	0x00000000


	//----- nvinfo : EIATTR_MIN_STACK_SIZE
	.align		4
.L_254:
        /*04ec*/ 	.byte	0x04, 0x12
        /*04ee*/ 	.short	(.L_256 - .L_255)
	.align		4
.L_255:
        /*04f0*/ 	.word	index@(_ZN3cub18CUB_300001_SM_10006detail9transform16transform_kernelINS2_10policy_hubILb1EN4cuda3std3__45tupleIJN6thrust24THRUST_300001_SM_1000_NS6detail15normal_iteratorINSA_10device_ptrIdEEEESF_EEEE10policy1000Ei11sub_functorIdESF_JPdSL_EEEvT0_iT1_T2_DpNS2_10kernel_argIT3_EE)
        /*04f4*/ 	.word	0x00000000


	//----- nvinfo : EIATTR_MIN_STACK_SIZE
	.align		4
.L_256:
        /*04f8*/ 	.byte	0x04, 0x12
        /*04fa*/ 	.short	(.L_258 - .L_257)
	.align		4
.L_257:
        /*04fc*/ 	.word	index@(_ZN3cub18CUB_300001_SM_10006detail8for_each13static_kernelINS2_12policy_hub_t12policy_500_tEmN6thrust24THRUST_300001_SM_1000_NS8cuda_cub20__uninitialized_fill7functorINS7_10device_ptrIjEEjEEEEvT0_T1_)
        /*0500*/ 	.word	0x00000000


	//----- nvinfo : EIATTR_MIN_STACK_SIZE
	.align		4
.L_258:
        /*0504*/ 	.byte	0x04, 0x12
        /*0506*/ 	.short	(.L_260 - .L_259)
	.align		4
.L_259:
        /*0508*/ 	.word	index@(_ZN3cub18CUB_300001_SM_10006detail8for_each13static_kernelINS2_12policy_hub_t12policy_500_tElN6thrust24THRUST_300001_SM_1000_NS8cuda_cub6__fill7functorINS7_6detail15normal_iteratorINS7_10device_ptrIdEEEEdEEEEvT0_T1_)
        /*050c*/ 	.word	0x00000000


	//----- nvinfo : EIATTR_MIN_STACK_SIZE
	.align		4
.L_260:
        /*0510*/ 	.byte	0x04, 0x12
        /*0512*/ 	.short	(.L_262 - .L_261)
	.align		4
.L_261:
        /*0514*/ 	.word	index@(_ZN3cub18CUB_300001_SM_10006detail8for_each13static_kernelINS2_12policy_hub_t12policy_500_tEmN6thrust24THRUST_300001_SM_1000_NS8cuda_cub20__uninitialized_fill7functorINS7_10device_ptrIdEEdEEEEvT0_T1_)
        /*0518*/ 	.word	0x00000000


	//----- nvinfo : EIATTR_MIN_STACK_SIZE
	.align		4
.L_262:
        /*051c*/ 	.byte	0x04, 0x12
        /*051e*/ 	.short	(.L_264 - .L_263)
	.align		4
.L_263:
        /*0520*/ 	.word	index@(_ZN3cub18CUB_300001_SM_10006detail8for_each13static_kernelINS2_12policy_hub_t12policy_500_tEmN6thrust24THRUST_300001_SM_1000_NS8cuda_cub6__fill7functorINS7_6detail15normal_iteratorINS7_10device_ptrIdEEEEdEEEEvT0_T1_)
        /*0524*/ 	.word	0x00000000


	//----- nvinfo : EIATTR_MIN_STACK_SIZE
	.align		4
.L_264:
        /*0528*/ 	.byte	0x04, 0x12
        /*052a*/ 	.short	(.L_266 - .L_265)
	.align		4
.L_265:
        /*052c*/ 	.word	index@(_ZN3cub18CUB_300001_SM_10006detail11EmptyKernelIvEEvv)
        /*0530*/ 	.word	0x00000000
.L_266:


//--------------------- .nv.compat                --------------------------
	.section	.nv.compat,"",@"SHT_CUDA_COMPAT_INFO"
	.align	4
        /*0000*/ 	.byte	0x02, 0x09, 0x00, 0x00, 0x02, 0x02, 0x01, 0x00, 0x02, 0x05, 0x05, 0x00, 0x03, 0x07, 0x01, 0x01
        /*0010*/ 	.byte	0x02, 0x03, 0x00, 0x00, 0x02, 0x06, 0x01, 0x00, 0x04, 0x0b, 0x08, 0x00, 0x01, 0x00, 0x00, 0x00
        /*0020*/ 	.byte	0x00, 0x00, 0x00, 0x00


//--------------------- .nv.info._ZN3cub18CUB_300001_SM_10006detail6reduce28DeviceReduceSingleTileKernelINS2_10policy_hubImy11mul_functorImEE10Policy1000EPmS9_iS6_mmN4cuda3std3__410__identityEEEvT0_T1_T2_T3_T4_T6_ --------------------------
	.section	.nv.info._ZN3cub18CUB_300001_SM_10006detail6reduce28DeviceReduceSingleTileKernelINS2_10policy_hubImy11mul_functorImEE10Policy1000EPmS9_iS6_mmN4cuda3std3__410__identityEEEvT0_T1_T2_T3_T4_T6_,"",@"SHT_CUDA_INFO"
	.sectionflags	@""
	.align	4


	//----- nvinfo : EIATTR_CUDA_API_VERSION
	.align		4
        /*0000*/ 	.byte	0x04, 0x37
        /*0002*/ 	.short	(.L_268 - .L_267)
.L_267:
        /*0004*/ 	.word	0x00000082


	//----- nvinfo : EIATTR_KPARAM_INFO
	.align		4
.L_268:
        /*0008*/ 	.byte	0x04, 0x17
        /*000a*/ 	.short	(.L_270 - .L_269)
.L_269:
        /*000c*/ 	.word	0x00000000
        /*0010*/ 	.short	0x0005
        /*0012*/ 	.short	0x0020
        /*0014*/ 	.byte	0x00, 0xf0, 0x05, 0x00


	//----- nvinfo : EIATTR_KPARAM_INFO
	.align		4
.L_270:
        /*0018*/ 	.byte	0x04, 0x17
        /*001a*/ 	.short	(.L_272 - .L_271)
.L_271:
        /*001c*/ 	.word	0x00000000
        /*0020*/ 	.short	0x0004
        /*0022*/ 	.short	0x0018
        /*0024*/ 	.byte	0x00, 0xf0, 0x21, 0x00


	//----- nvinfo : EIATTR_KPARAM_INFO
	.align		4
.L_272:
        /*0028*/ 	.byte	0x04, 0x17
        /*002a*/ 	.short	(.L_274 - .L_273)
.L_273:
        /*002c*/ 	.word	0x00000000
        /*0030*/ 	.short	0x0003
        /*0032*/ 	.short	0x0014
        /*0034*/ 	.byte	0x00, 0xf0, 0x05, 0x00


	//----- nvinfo : EIATTR_KPARAM_INFO
	.align		4
.L_274:
        /*0038*/ 	.byte	0x04, 0x17
        /*003a*/ 	.short	(.L_276 - .L_275)
.L_275:
        /*003c*/ 	.word	0x00000000
        /*0040*/ 	.short	0x0002
        /*0042*/ 	.short	0x0010
        /*0044*/ 	.byte	0x00, 0xf0, 0x11, 0x00


	//----- nvinfo : EIATTR_KPARAM_INFO
	.align		4
.L_276:
        /*0048*/ 	.byte	0x04, 0x17
        /*004a*/ 	.short	(.L_278 - .L_277)
.L_277:
        /*004c*/ 	.word	0x00000000
        /*0050*/ 	.short	0x0001
        /*0052*/ 	.short	0x0008
        /*0054*/ 	.byte	0x00, 0xf5, 0x21, 0x00


	//----- nvinfo : EIATTR_KPARAM_INFO
	.align		4
.L_278:
        /*0058*/ 	.byte	0x04, 0x17
        /*005a*/ 	.short	(.L_280 - .L_279)
.L_279:
        /*005c*/ 	.word	0x00000000
        /*0060*/ 	.short	0x0000
        /*0062*/ 	.short	0x0000
        /*0064*/ 	.byte	0x00, 0xf5, 0x21, 0x00


	//----- nvinfo : EIATTR_SPARSE_MMA_MASK
	.align		4
.L_280:
        /*0068*/ 	.byte	0x03, 0x50
        /*006a*/ 	.short	0x0000


	//----- nvinfo : EIATTR_MAXREG_COUNT
	.align		4
        /*006c*/ 	.byte	0x03, 0x1b
        /*006e*/ 	.short	0x00ff


	//----- nvinfo : EIATTR_NUM_BARRIERS
	.align		4
        /*0070*/ 	.byte	0x02, 0x4c
        /*0072*/ 	.byte	0x01
	.zero		1


	//----- nvinfo : EIATTR_MERCURY_ISA_VERSION
	.align		4
        /*0074*/ 	.byte	0x03, 0x5f
        /*0076*/ 	.short	0x0101


	//----- nvinfo : EIATTR_COOP_GROUP_MASK_REGIDS
	.align		4
        /*0078*/ 	.byte	0x04, 0x29
        /*007a*/ 	.short	(.L_282 - .L_281)


	//   ....[0]....
.L_281:
        /*007c*/ 	.word	0xffffffff


	//   ....[1]....
        /*0080*/ 	.word	0xffffffff


	//   ....[2]....
        /*0084*/ 	.word	0xffffffff


	//   ....[3]....
        /*0088*/ 	.word	0xffffffff


	//   ....[4]....
        /*008c*/ 	.word	0xffffffff


	//   ....[5]....
        /*0090*/ 	.word	0xffffffff


	//   ....[6]....
        /*0094*/ 	.word	0xffffffff


	//   ....[7]....
        /*0098*/ 	.word	0xffffffff


	//   ....[8]....
        /*009c*/ 	.word	0xffffffff


	//   ....[9]....
        /*00a0*/ 	.word	0xffffffff


	//   ....[10]....
        /*00a4*/ 	.word	0xffffffff


	//   ....[11]....
        /*00a8*/ 	.word	0xffffffff


	//   ....[12]....
        /*00ac*/ 	.word	0xffffffff


	//   ....[13]....
        /*00b0*/ 	.word	0xffffffff


	//   ....[14]....
        /*00b4*/ 	.word	0xffffffff


	//   ....[15]....
        /*00b8*/ 	.word	0xffffffff


	//   ....[16]....
        /*00bc*/ 	.word	0xffffffff


	//   ....[17]....
        /*00c0*/ 	.word	0xffffffff


	//   ....[18]....
        /*00c4*/ 	.word	0xffffffff


	//   ....[19]....
        /*00c8*/ 	.word	0xffffffff


	//   ....[20]....
        /*00cc*/ 	.word	0xffffffff


	//   ....[21]....
        /*00d0*/ 	.word	0xffffffff


	//   ....[22]....
        /*00d4*/ 	.word	0xffffffff


	//   ....[23]....
        /*00d8*/ 	.word	0xffffffff


	//   ....[24]....
        /*00dc*/ 	.word	0xffffffff


	//   ....[25]....
        /*00e0*/ 	.word	0xffffffff


	//   ....[26]....
        /*00e4*/ 	.word	0xffffffff


	//   ....[27]....
        /*00e8*/ 	.word	0xffffffff


	//   ....[28]....
        /*00ec*/ 	.word	0xffffffff


	//   ....[29]....
        /*00f0*/ 	.word	0xffffffff


	//   ....[30]....
        /*00f4*/ 	.word	0xffffffff


	//   ....[31]....
        /*00f8*/ 	.word	0xffffffff


	//   ....[32]....
        /*00fc*/ 	.word	0xffffffff


	//   ....[33]....
        /*0100*/ 	.word	0xffffffff


	//   ....[34]....
        /*0104*/ 	.word	0xffffffff


	//   ....[35]....
        /*0108*/ 	.word	0xffffffff


	//   ....[36]....
        /*010c*/ 	.word	0xffffffff


	//   ....[37]....
        /*0110*/ 	.word	0xffffffff


	//   ....[38]....
        /*0114*/ 	.word	0xffffffff


	//   ....[39]....
        /*0118*/ 	.word	0xffffffff


	//   ....[40]....
        /*011c*/ 	.word	0xffffffff


	//   ....[41]....
        /*0120*/ 	.word	0xffffffff


	//   ....[42]....
        /*0124*/ 	.word	0xffffffff


	//   ....[43]....
        /*0128*/ 	.word	0xffffffff


	//   ....[44]....
        /*012c*/ 	.word	0xffffffff


	//   ....[45]....
        /*0130*/ 	.word	0xffffffff


	//   ....[46]....
        /*0134*/ 	.word	0xffffffff


	//   ....[47]....
        /*0138*/ 	.word	0xffffffff


	//   ....[48]....
        /*013c*/ 	.word	0xffffffff


	//   ....[49]....
        /*0140*/ 	.word	0xffffffff


	//   ....[50]....
        /*0144*/ 	.word	0xffffffff


	//   ....[51]....
        /*0148*/ 	.word	0xffffffff


	//   ....[52]....
        /*014c*/ 	.word	0xffffffff


	//   ....[53]....
        /*0150*/ 	.word	0xffffffff


	//   ....[54]....
        /*0154*/ 	.word	0xffffffff


	//   ....[55]....
        /*0158*/ 	.word	0xffffffff


	//   ....[56]....
        /*015c*/ 	.word	0xffffffff


	//   ....[57]....
        /*0160*/ 	.word	0xffffffff


	//   ....[58]....
        /*0164*/ 	.word	0xffffffff


	//   ....[59]....
        /*0168*/ 	.word	0xffffffff


	//----- nvinfo : EIATTR_COOP_GROUP_INSTR_OFFSETS
	.align		4
.L_282:
        /*016c*/ 	.byte	0x04, 0x28
        /*016e*/ 	.short	(.L_284 - .L_283)


	//   ....[0]....
.L_283:
        /*0170*/ 	.word	0x00000f10


	//   ....[1]....
        /*0174*/ 	.word	0x00000f20


	//   ....[2]....
        /*0178*/ 	.word	0x00000fb0


	//   ....[3]....
        /*017c*/ 	.word	0x00000fd0


	//   ....[4]....
        /*0180*/ 	.word	0x00001040


	//   ....[5]....
        /*0184*/ 	.word	0x00001060


	//   ....[6]....
        /*0188*/ 	.word	0x000010d0


	//   ....[7]....
        /*018c*/ 	.word	0x000010f0


	//   ....[8]....
        /*0190*/ 	.word	0x00001170


	//   ....[9]....
        /*0194*/ 	.word	0x000011a0


	//   ....[10]....
        /*0198*/ 	.word	0x00001550


	//   ....[11]....
        /*019c*/ 	.word	0x00001560


	//   ....[12]....
        /*01a0*/ 	.word	0x000015f0


	//   ....[13]....
        /*01a4*/ 	.word	0x00001630


	//   ....[14]....
        /*01a8*/ 	.word	0x000016b0


	//   ....[15]....
        /*01ac*/ 	.word	0x000016d0


	//   ....[16]....
        /*01b0*/ 	.word	0x00001760


	//   ....[17]....
        /*01b4*/ 	.word	0x00001780


	//   ....[18]....
        /*01b8*/ 	.word	0x00001810


	//   ....[19]....
        /*01bc*/ 	.word	0x00001820


	//   ....[20]....
        /*01c0*/ 	.word	0x00003000


	//   ....[21]....
        /*01c4*/ 	.word	0x00003010


	//   ....[22]....
        /*01c8*/ 	.word	0x000030c0


	//   ....[23]....
        /*01cc*/ 	.word	0x000030d0


	//   ....[24]....
        /*01d0*/ 	.word	0x00003150


	//   ....[25]....
        /*01d4*/ 	.word	0x00003160


	//   ....[26]....
        /*01d8*/ 	.word	0x000031e0


	//   ....[27]....
        /*01dc*/ 	.word	0x000031f0


	//   ....[28]....
        /*01e0*/ 	.word	0x00003280


	//   ....[29]....
        /*01e4*/ 	.word	0x000032c0


	//   ....[30]....
        /*01e8*/ 	.word	0x000043d0


	//   ....[31]....
        /*01ec*/ 	.word	0x000043e0


	//   ....[32]....
        /*01f0*/ 	.word	0x00004490


	//   ....[33]....
        /*01f4*/ 	.word	0x000044b0


	//   ....[34]....
        /*01f8*/ 	.word	0x00004530


	//   ....[35]....
        /*01fc*/ 	.word	0x00004550


	//   ....[36]....
        /*0200*/ 	.word	0x000045c0


	//   ....[37]....
        /*0204*/ 	.word	0x000045e0


	//   ....[38]....
        /*0208*/ 	.word	0x00004660


	//   ....[39]....
        /*020c*/ 	.word	0x00004690


	//   ....[40]....
        /*0210*/ 	.word	0x00004a10


	//   ....[41]....
        /*0214*/ 	.word	0x00004a20


	//   ....[42]....
        /*0218*/ 	.word	0x00004ab0


	//   ....[43]....
        /*021c*/ 	.word	0x00004af0


	//   ....[44]....
        /*0220*/ 	.word	0x00004b70


	//   ....[45]....
        /*0224*/ 	.word	0x00004b90


	//   ....[46]....
        /*0228*/ 	.word	0x00004c20


	//   ....[47]....
        /*022c*/ 	.word	0x00004c40


	//   ....[48]....
        /*0230*/ 	.word	0x00004cd0


	//   ....[49]....
        /*0234*/ 	.word	0x00004ce0


	//   ....[50]....
        /*0238*/ 	.word	0x00006530


	//   ....[51]....
        /*023c*/ 	.word	0x00006540


	//   ....[52]....
        /*0240*/ 	.word	0x000065f0


	//   ....[53]....
        /*0244*/ 	.word	0x00006600


	//   ....[54]....
        /*0248*/ 	.word	0x00006680


	//   ....[55]....
        /*024c*/ 	.word	0x00006690


	//   ....[56]....
        /*0250*/ 	.word	0x00006710


	//   ....[57]....
        /*0254*/ 	.word	0x00006720


	//   ....[58]....
        /*0258*/ 	.word	0x000067b0


	//   ....[59]....
        /*025c*/ 	.word	0x000067f0


	//----- nvinfo : EIATTR_VRC_CTA_INIT_COUNT
	.align		4
.L_284:
        /*0260*/ 	.byte	0x02, 0x4a
	.zero		1
	.zero		1


	//----- nvinfo : EIATTR_EXIT_INSTR_OFFSETS
	.align		4
        /*0264*/ 	.byte	0x04, 0x1c
        /*0266*/ 	.short	(.L_286 - .L_285)


	//   ....[0]....
.L_285:
        /*0268*/ 	.word	0x00000080


	//   ....[1]....
        /*026c*/ 	.word	0x000000c0


	//   ....[2]....
        /*0270*/ 	.word	0x00006b00


	//   ....[3]....
        /*0274*/ 	.word	0x00006b80


	//----- nvinfo : EIATTR_MAX_THREADS
	.align		4
.L_286:
        /*0278*/ 	.byte	0x04, 0x05
        /*027a*/ 	.short	(.L_288 - .L_287)
.L_287:
        /*027c*/ 	.word	0x00000100
        /*0280*/ 	.word	0x00000001
        /*0284*/ 	.word	0x00000001


	//----- nvinfo : EIATTR_CRS_STACK_SIZE
	.align		4
.L_288:
        /*0288*/ 	.byte	0x04, 0x1e
        /*028a*/ 	.short	(.L_290 - .L_289)
.L_289:
        /*028c*/ 	.word	0x00000000


	//----- nvinfo : EIATTR_CBANK_PARAM_SIZE
	.align		4
.L_290:
        /*0290*/ 	.byte	0x03, 0x19
        /*0292*/ 	.short	0x0021


	//----- nvinfo : EIATTR_PARAM_CBANK
	.align		4
        /*0294*/ 	.byte	0x04, 0x0a
        /*0296*/ 	.short	(.L_292 - .L_291)
	.align		4
.L_291:
        /*0298*/ 	.word	index@(.nv.constant0._ZN3cub18CUB_300001_SM_10006detail6reduce28DeviceReduceSingleTileKernelINS2_10policy_hubImy11mul_functorImEE10Policy1000EPmS9_iS6_mmN4cuda3std3__410__identityEEEvT0_T1_T2_T3_T4_T6_)
        /*029c*/ 	.short	0x0380
        /*029e*/ 	.short	0x0021


	//----- nvinfo : EIATTR_SW_WAR
	.align		4
.L_292:
        /*02a0*/ 	.byte	0x04, 0x36
        /*02a2*/ 	.short	(.L_294 - .L_293)
.L_293:
        /*02a4*/ 	.word	0x00000008
.L_294:


//--------------------- .nv.info._ZN3cub18CUB_300001_SM_10006detail6reduce18DeviceReduceKernelINS2_10policy_hubImy11mul_functorImEE10Policy1000EN6thrust24THRUST_300001_SM_1000_NS6detail15normal_iteratorINSA_10device_ptrImEEEEyS6_m11inc_functorImEEEvT0_PT3_T1_NS0_13GridEvenShareISL_EET2_T4_ --------------------------
	.section	.nv.info._ZN3cub18CUB_300001_SM_10006detail6reduce18DeviceReduceKernelINS2_10policy_hubImy11mul_functorImEE10Policy1000EN6thrust24THRUST_300001_SM_1000_NS6detail15normal_iteratorINSA_10device_ptrImEEEEyS6_m11inc_functorImEEEvT0_PT3_T1_NS0_13GridEvenShareISL_EET2_T4_,"",@"SHT_CUDA_INFO"
	.sectionflags	@""
	.align	4


	//----- nvinfo : EIATTR_CUDA_API_VERSION
	.align		4
        /*0000*/ 	.byte	0x04, 0x37
        /*0002*/ 	.short	(.L_296 - .L_295)
.L_295:
        /*0004*/ 	.word	0x00000082


	//----- nvinfo : EIATTR_KPARAM_INFO
	.align		4
.L_296:
        /*0008*/ 	.byte	0x04, 0x17
        /*000a*/ 	.short	(.L_298 - .L_297)
.L_297:
        /*000c*/ 	.word	0x00000000
        /*0010*/ 	.short	0x0005
        /*0012*/ 	.short	0x0061
        /*0014*/ 	.byte	0x00, 0xf0, 0x05, 0x00


	//----- nvinfo : EIATTR_KPARAM_INFO
	.align		4
.L_298:
        /*0018*/ 	.byte	0x04, 0x17
        /*001a*/ 	.short	(.L_300 - .L_299)
.L_299:
        /*001c*/ 	.word	0x00000000
        /*0020*/ 	.short	0x0004
        /*0022*/ 	.short	0x0060
        /*0024*/ 	.byte	0x00, 0xf0, 0x05, 0x00


	//----- nvinfo : EIATTR_KPARAM_INFO
	.align		4
.L_300:
        /*0028*/ 	.byte	0x04, 0x17
        /*002a*/ 	.short	(.L_302 - .L_301)
.L_301:
        /*002c*/ 	.word	0x00000000
        /*0030*/ 	.short	0x0003
        /*0032*/ 	.short	0x0018
        /*0034*/ 	.byte	0x00, 0xf0, 0x21, 0x01


	//----- nvinfo : EIATTR_KPARAM_INFO
	.align		4
.L_302:
        /*0038*/ 	.byte	0x04, 0x17
        /*003a*/ 	.short	(.L_304 - .L_303)
.L_303:
        /*003c*/ 	.word	0x00000000
        /*0040*/ 	.short	0x0002
        /*0042*/ 	.short	0x0010
        /*0044*/ 	.byte	0x00, 0xf0, 0x21, 0x00


	//----- nvinfo : EIATTR_KPARAM_INFO
	.align		4
.L_304:
        /*0048*/ 	.byte	0x04, 0x17
        /*004a*/ 	.short	(.L_306 - .L_305)
.L_305:
        /*004c*/ 	.word	0x00000000
        /*0050*/ 	.short	0x0001
        /*0052*/ 	.short	0x0008
        /*0054*/ 	.byte	0x00, 0xf5, 0x21, 0x00


	//----- nvinfo : EIATTR_KPARAM_INFO
	.align		4
.L_306:
        /*0058*/ 	.byte	0x04, 0x17
        /*005a*/ 	.short	(.L_308 - .L_307)
.L_307:
        /*005c*/ 	.word	0x00000000
        /*0060*/ 	.short	0x0000
        /*0062*/ 	.short	0x0000
        /*0064*/ 	.byte	0x00, 0xf0, 0x21, 0x00


	//----- nvinfo : EIATTR_SPARSE_MMA_MASK
	.align		4
.L_308:
        /*0068*/ 	.byte	0x03, 0x50
        /*006a*/ 	.short	0x0000


	//----- nvinfo : EIATTR_MAXREG_COUNT
	.align		4
        /*006c*/ 	.byte	0x03, 0x1b
        /*006e*/ 	.short	0x00ff


	//----- nvinfo : EIATTR_NUM_BARRIERS
	.align		4
        /*0070*/ 	.byte	0x02, 0x4c
        /*0072*/ 	.byte	0x01
	.zero		1


	//----- nvinfo : EIATTR_MERCURY_ISA_VERSION
	.align		4
        /*0074*/ 	.byte	0x03, 0x5f
        /*0076*/ 	.short	0x0101


	//----- nvinfo : EIATTR_COOP_GROUP_MASK_REGIDS
	.align		4
        /*0078*/ 	.byte	0x04, 0x29
        /*007a*/ 	.short	(.L_310 - .L_309)


	//   ....[0]....
.L_309:
        /*007c*/ 	.word	0xffffffff


	//   ....[1]....
        /*0080*/ 	.word	0xffffffff


	//   ....[2]....
        /*0084*/ 	.word	0xffffffff


	//   ....[3]....
        /*0088*/ 	.word	0xffffffff


	//   ....[4]....
        /*008c*/ 	.word	0xffffffff


	//   ....[5]....
        /*0090*/ 	.word	0xffffffff


	//   ....[6]....
        /*0094*/ 	.word	0xffffffff


	//   ....[7]....
        /*0098*/ 	.word	0xffffffff


	//   ....[8]....
        /*009c*/ 	.word	0xffffffff


	//   ....[9]....
        /*00a0*/ 	.word	0xffffffff


	//   ....[10]....
        /*00a4*/ 	.word	0xffffffff


	//   ....[11]....
        /*00a8*/ 	.word	0xffffffff


	//   ....[12]....
        /*00ac*/ 	.word	0xffffffff


	//   ....[13]....
        /*00b0*/ 	.word	0xffffffff


	//   ....[14]....
        /*00b4*/ 	.word	0xffffffff


	//   ....[15]....
        /*00b8*/ 	.word	0xffffffff


	//   ....[16]....
        /*00bc*/ 	.word	0xffffffff


	//   ....[17]....
        /*00c0*/ 	.word	0xffffffff


	//   ....[18]....
        /*00c4*/ 	.word	0xffffffff


	//   ....[19]....
        /*00c8*/ 	.word	0xffffffff


	//   ....[20]....
        /*00cc*/ 	.word	0xffffffff


	//   ....[21]....
        /*00d0*/ 	.word	0xffffffff


	//   ....[22]....
        /*00d4*/ 	.word	0xffffffff


	//   ....[23]....
        /*00d8*/ 	.word	0xffffffff


	//   ....[24]....
        /*00dc*/ 	.word	0xffffffff


	//   ....[25]....
        /*00e0*/ 	.word	0xffffffff


	//   ....[26]....
        /*00e4*/ 	.word	0xffffffff


	//   ....[27]....
        /*00e8*/ 	.word	0xffffffff


	//   ....[28]....
        /*00ec*/ 	.word	0xffffffff


	//   ....[29]....
        /*00f0*/ 	.word	0xffffffff


	//----- nvinfo : EIATTR_COOP_GROUP_INSTR_OFFSETS
	.align		4
.L_310:
        /*00f4*/ 	.byte	0x04, 0x28
        /*00f6*/ 	.short	(.L_312 - .L_311)


	//   ....[0]....
.L_311:
        /*00f8*/ 	.word	0x00000f50


	//   ....[1]....
        /*00fc*/ 	.word	0x00000f60


	//   ....[2]....
        /*0100*/ 	.word	0x00000ff0


	//   ....[3]....
        /*0104*/ 	.word	0x00001010


	//   ....[4]....
        /*0108*/ 	.word	0x00001080


	//   ....[5]....
        /*010c*/ 	.word	0x000010a0


	//   ....[6]....
        /*0110*/ 	.word	0x00001110


	//   ....[7]....
        /*0114*/ 	.word	0x00001130


	//   ....[8]....
        /*0118*/ 	.word	0x000011c0


	//   ....[9]....
        /*011c*/ 	.word	0x000011d0


	//   ....[10]....
        /*0120*/ 	.word	0x000015b0


	//   ....[11]....
        /*0124*/ 	.word	0x000015c0


	//   ....[12]....
        /*0128*/ 	.word	0x00001650


	//   ....[13]....
        /*012c*/ 	.word	0x00001690


	//   ....[14]....
        /*0130*/ 	.word	0x00001710


	//   ....[15]....
        /*0134*/ 	.word	0x00001730


	//   ....[16]....
        /*0138*/ 	.word	0x000017c0


	//   ....[17]....
        /*013c*/ 	.word	0x000017e0


	//   ....[18]....
        /*0140*/ 	.word	0x00001850


	//   ....[19]....
        /*0144*/ 	.word	0x00001880


	//   ....[20]....
        /*0148*/ 	.word	0x000033e0


	//   ....[21]....
        /*014c*/ 	.word	0x000033f0


	//   ....[22]....
        /*0150*/ 	.word	0x00003490


	//   ....[23]....
        /*0154*/ 	.word	0x000034b0


	//   ....[24]....
        /*0158*/ 	.word	0x00003520


	//   ....[25]....
        /*015c*/ 	.word	0x00003540


	//   ....[26]....
        /*0160*/ 	.word	0x000035b0


	//   ....[27]....
        /*0164*/ 	.word	0x000035e0


	//   ....[28]....
        /*0168*/ 	.word	0x00003670


	//   ....[29]....
        /*016c*/ 	.word	0x000036a0


	//----- nvinfo : EIATTR_VRC_CTA_INIT_COUNT
	.align		4
.L_312:
        /*0170*/ 	.byte	0x02, 0x4a
	.zero		1
	.zero		1


	//----- nvinfo : EIATTR_EXIT_INSTR_OFFSETS
	.align		4
        /*0174*/ 	.byte	0x04, 0x1c
        /*0176*/ 	.short	(.L_314 - .L_313)


	//   ....[0]....
.L_313:
        /*0178*/ 	.word	0x000039e0


	//   ....[1]....
        /*017c*/ 	.word	0x00003a50


	//----- nvinfo : EIATTR_MAX_THREADS
	.align		4
.L_314:
        /*0180*/ 	.byte	0x04, 0x05
        /*0182*/ 	.short	(.L_316 - .L_315)
.L_315:
        /*0184*/ 	.word	0x00000100
        /*0188*/ 	.word	0x00000001
        /*018c*/ 	.word	0x00000001


	//----- nvinfo : EIATTR_CRS_STACK_SIZE
	.align		4
.L_316:
        /*0190*/ 	.byte	0x04, 0x1e
        /*0192*/ 	.short	(.L_318 - .L_317)
.L_317:
        /*0194*/ 	.word	0x00000000


	//----- nvinfo : EIATTR_CBANK_PARAM_SIZE
	.align		4
.L_318:
        /*0198*/ 	.byte	0x03, 0x19
        /*019a*/ 	.short	0x0062


	//----- nvinfo : EIATTR_PARAM_CBANK
	.align		4
        /*019c*/ 	.byte	0x04, 0x0a
        /*019e*/ 	.short	(.L_320 - .L_319)
	.align		4
.L_319:
        /*01a0*/ 	.word	index@(.nv.constant0._ZN3cub18CUB_300001_SM_10006detail6reduce18DeviceReduceKernelINS2_10policy_hubImy11mul_functorImEE10Policy1000EN6thrust24THRUST_300001_SM_1000_NS6detail15normal_iteratorINSA_10device_ptrImEEEEyS6_m11inc_functorImEEEvT0_PT3_T1_NS0_13GridEvenShareISL_EET2_T4_)
        /*01a4*/ 	.short	0x0380
        /*01a6*/ 	.short	0x0062


	//----- nvinfo : EIATTR_SW_WAR
	.align		4
.L_320:
        /*01a8*/ 	.byte	0x04, 0x36
        /*01aa*/ 	.short	(.L_322 - .L_321)
.L_321:
        /*01ac*/ 	.word	0x00000008
.L_322:


//--------------------- .nv.info._ZN3cub18CUB_300001_SM_10006detail6reduce28DeviceReduceSingleTileKernelINS2_10policy_hubImy11mul_functorImEE10Policy1000EN6thrust24THRUST_300001_SM_1000_NS6detail15normal_iteratorINSA_10device_ptrImEEEEPmyS6_mm11inc_functorImEEEvT0_T1_T2_T3_T4_T6_ --------------------------
	.section	.nv.info._ZN3cub18CUB_300001_SM_10006detail6reduce28DeviceReduceSingleTileKernelINS2_10policy_hubImy11mul_functorImEE10Policy1000EN6thrust24THRUST_300001_SM_1000_NS6detail15normal_iteratorINSA_10device_ptrImEEEEPmyS6_mm11inc_functorImEEEvT0_T1_T2_T3_T4_T6_,"",@"SHT_CUDA_INFO"
	.sectionflags	@""
	.align	4


	//----- nvinfo : EIATTR_CUDA_API_VERSION
	.align		4
        /*0000*/ 	.byte	0x04, 0x37
        /*0002*/ 	.short	(.L_324 - .L_323)
.L_323:
        /*0004*/ 	.word	0x00000082


	//----- nvinfo : EIATTR_KPARAM_INFO
	.align		4
.L_324:
        /*0008*/ 	.byte	0x04, 0x17
        /*000a*/ 	.short	(.L_326 - .L_325)
.L_325:
        /*000c*/ 	.word	0x00000000
        /*0010*/ 	.short	0x0005
        /*0012*/ 	.short	0x0028
        /*0014*/ 	.byte	0x00, 0xf0, 0x05, 0x00


	//----- nvinfo : EIATTR_KPARAM_INFO
	.align		4
.L_326:
        /*0018*/ 	.byte	0x04, 0x17
        /*001a*/ 	.short	(.L_328 - .L_327)
.L_327:
        /*001c*/ 	.word	0x00000000
        /*0020*/ 	.short	0x0004
        /*0022*/ 	.short	0x0020
        /*0024*/ 	.byte	0x00, 0xf0, 0x21, 0x00


	//----- nvinfo : EIATTR_KPARAM_INFO
	.align		4
.L_328:
        /*0028*/ 	.byte	0x04, 0x17
        /*002a*/ 	.short	(.L_330 - .L_329)
.L_329:
        /*002c*/ 	.word	0x00000000
        /*0030*/ 	.short	0x0003
        /*0032*/ 	.short	0x0018
        /*0034*/ 	.byte	0x00, 0xf0, 0x05, 0x00


	//----- nvinfo : EIATTR_KPARAM_INFO
	.align		4
.L_330:
        /*0038*/ 	.byte	0x04, 0x17
        /*003a*/ 	.short	(.L_332 - .L_331)
.L_331:
        /*003c*/ 	.word	0x00000000
        /*0040*/ 	.short	0x0002
        /*0042*/ 	.short	0x0010
        /*0044*/ 	.byte	0x00, 0xf0, 0x21, 0x00


	//----- nvinfo : EIATTR_KPARAM_INFO
	.align		4
.L_332:
        /*0048*/ 	.byte	0x04, 0x17
        /*004a*/ 	.short	(.L_334 - .L_333)
.L_333:
        /*004c*/ 	.word	0x00000000
        /*0050*/ 	.short	0x0001
        /*0052*/ 	.short	0x0008
        /*0054*/ 	.byte	0x00, 0xf5, 0x21, 0x00


	//----- nvinfo : EIATTR_KPARAM_INFO
	.align		4
.L_334:
        /*0058*/ 	.byte	0x04, 0x17
        /*005a*/ 	.short	(.L_336 - .L_335)
.L_335:
        /*005c*/ 	.word	0x00000000
        /*0060*/ 	.short	0x0000
        /*0062*/ 	.short	0x0000
        /*0064*/ 	.byte	0x00, 0xf0, 0x21, 0x00


	//----- nvinfo : EIATTR_SPARSE_MMA_MASK
	.align		4
.L_336:
        /*0068*/ 	.byte	0x03, 0x50
        /*006a*/ 	.short	0x0000


	//----- nvinfo : EIATTR_MAXREG_COUNT
	.align		4
        /*006c*/ 	.byte	0x03, 0x1b
        /*006e*/ 	.short	0x00ff


	//----- nvinfo : EIATTR_NUM_BARRIERS
	.align		4
        /*0070*/ 	.byte	0x02, 0x4c
        /*0072*/ 	.byte	0x01
	.zero		1


	//----- nvinfo : EIATTR_MERCURY_ISA_VERSION
	.align		4
        /*0074*/ 	.byte	0x03, 0x5f
        /*0076*/ 	.short	0x0101


	//----- nvinfo : EIATTR_COOP_GROUP_MASK_REGIDS
	.align		4
        /*0078*/ 	.byte	0x04, 0x29
        /*007a*/ 	.short	(.L_338 - .L_337)


	//   ....[0]....
.L_337:
        /*007c*/ 	.word	0xffffffff


	//   ....[1]....
        /*0080*/ 	.word	0xffffffff


	//   ....[2]....
        /*0084*/ 	.word	0xffffffff


	//   ....[3]....
        /*0088*/ 	.word	0xffffffff


	//   ....[4]....
        /*008c*/ 	.word	0xffffffff


	//   ....[5]....
        /*0090*/ 	.word	0xffffffff


	//   ....[6]....
        /*0094*/ 	.word	0xffffffff


	//   ....[7]....
        /*0098*/ 	.word	0xffffffff


	//   ....[8]....
        /*009c*/ 	.word	0xffffffff


	//   ....[9]....
        /*00a0*/ 	.word	0xffffffff


	//   ....[10]....
        /*00a4*/ 	.word	0xffffffff


	//   ....[11]....
        /*00a8*/ 	.word	0xffffffff


	//   ....[12]....
        /*00ac*/ 	.word	0xffffffff


	//   ....[13]....
        /*00b0*/ 	.word	0xffffffff


	//   ....[14]....
        /*00b4*/ 	.word	0xffffffff


	//   ....[15]....
        /*00b8*/ 	.word	0xffffffff


	//   ....[16]....
        /*00bc*/ 	.word	0xffffffff


	//   ....[17]....
        /*00c0*/ 	.word	0xffffffff


	//   ....[18]....
        /*00c4*/ 	.word	0xffffffff


	//   ....[19]....
        /*00c8*/ 	.word	0xffffffff


	//   ....[20]....
        /*00cc*/ 	.word	0xffffffff


	//   ....[21]....
        /*00d0*/ 	.word	0xffffffff


	//   ....[22]....
        /*00d4*/ 	.word	0xffffffff


	//   ....[23]....
        /*00d8*/ 	.word	0xffffffff


	//   ....[24]....
        /*00dc*/ 	.word	0xffffffff


	//   ....[25]....
        /*00e0*/ 	.word	0xffffffff


	//   ....[26]....
        /*00e4*/ 	.word	0xffffffff


	//   ....[27]....
        /*00e8*/ 	.word	0xffffffff


	//   ....[28]....
        /*00ec*/ 	.word	0xffffffff


	//   ....[29]....
        /*00f0*/ 	.word	0xffffffff


	//----- nvinfo : EIATTR_COOP_GROUP_INSTR_OFFSETS
	.align		4
.L_338:
        /*00f4*/ 	.byte	0x04, 0x28
        /*00f6*/ 	.short	(.L_340 - .L_339)


	//   ....[0]....
.L_339:
        /*00f8*/ 	.word	0x00000ec0


	//   ....[1]....
        /*00fc*/ 	.word	0x00000ed0


	//   ....[2]....
        /*0100*/ 	.word	0x00000f70


	//   ....[3]....
        /*0104*/ 	.word	0x00000f80


	//   ....[4]....
        /*0108*/ 	.word	0x00000ff0


	//   ....[5]....
        /*010c*/ 	.word	0x00001010


	//   ....[6]....
        /*0110*/ 	.word	0x000010a0


	//   ....[7]....
        /*0114*/ 	.word	0x000010b0


	//   ....[8]....
        /*0118*/ 	.word	0x00001120


	//   ....[9]....
        /*011c*/ 	.word	0x00001140


	//   ....[10]....
        /*0120*/ 	.word	0x000014f0


	//   ....[11]....
        /*0124*/ 	.word	0x00001500


	//   ....[12]....
        /*0128*/ 	.word	0x000015a0


	//   ....[13]....
        /*012c*/ 	.word	0x000015c0


	//   ....[14]....
        /*0130*/ 	.word	0x00001650


	//   ....[15]....
        /*0134*/ 	.word	0x00001670


	//   ....[16]....
        /*0138*/ 	.word	0x000016e0


	//   ....[17]....
        /*013c*/ 	.word	0x00001710


	//   ....[18]....
        /*0140*/ 	.word	0x000017b0


	//   ....[19]....
        /*0144*/ 	.word	0x000017d0


	//   ....[20]....
        /*0148*/ 	.word	0x00003190


	//   ....[21]....
        /*014c*/ 	.word	0x000031a0


	//   ....[22]....
        /*0150*/ 	.word	0x00003250


	//   ....[23]....
        /*0154*/ 	.word	0x00003260


	//   ....[24]....
        /*0158*/ 	.word	0x000032d0


	//   ....[25]....
        /*015c*/ 	.word	0x000032f0


	//   ....[26]....
        /*0160*/ 	.word	0x00003370


	//   ....[27]....
        /*0164*/ 	.word	0x00003380


	//   ....[28]....
        /*0168*/ 	.word	0x00003410


	//   ....[29]....
        /*016c*/ 	.word	0x00003430


	//----- nvinfo : EIATTR_VRC_CTA_INIT_COUNT
	.align		4
.L_340:
        /*0170*/ 	.byte	0x02, 0x4a
	.zero		1
	.zero		1


	//----- nvinfo : EIATTR_EXIT_INSTR_OFFSETS
	.align		4
        /*0174*/ 	.byte	0x04, 0x1c
        /*0176*/ 	.short	(.L_342 - .L_341)


	//   ....[0]....
.L_341:
        /*0178*/ 	.word	0x000000a0


	//   ....[1]....
        /*017c*/ 	.word	0x000000e0


	//   ....[2]....
        /*0180*/ 	.word	0x00003750


	//   ....[3]....
        /*0184*/ 	.word	0x000037d0


	//----- nvinfo : EIATTR_MAX_THREADS
	.align		4
.L_342:
        /*0188*/ 	.byte	0x04, 0x05
        /*018a*/ 	.short	(.L_344 - .L_343)
.L_343:
        /*018c*/ 	.word	0x00000100
        /*0190*/ 	.word	0x00000001
        /*0194*/ 	.word	0x00000001


	//----- nvinfo : EIATTR_CRS_STACK_SIZE
	.align		4
.L_344:
        /*0198*/ 	.byte	0x04, 0x1e
        /*019a*/ 	.short	(.L_346 - .L_345)
.L_345:
        /*019c*/ 	.word	0x00000000


	//----- nvinfo : EIATTR_CBANK_PARAM_SIZE
	.align		4
.L_346:
        /*01a0*/ 	.byte	0x03, 0x19
        /*01a2*/ 	.short	0x0029


	//----- nvinfo : EIATTR_PARAM_CBANK
	.align		4
        /*01a4*/ 	.byte	0x04, 0x0a
        /*01a6*/ 	.short	(.L_348 - .L_347)
	.align		4
.L_347:
        /*01a8*/ 	.word	index@(.nv.constant0._ZN3cub18CUB_300001_SM_10006detail6reduce28DeviceReduceSingleTileKernelINS2_10policy_hubImy11mul_functorImEE10Policy1000EN6thrust24THRUST_300001_SM_1000_NS6detail15normal_iteratorINSA_10device_ptrImEEEEPmyS6_mm11inc_functorImEEEvT0_T1_T2_T3_T4_T6_)
        /*01ac*/ 	.short	0x0380
        /*01ae*/ 	.short	0x0029


	//----- nvinfo : EIATTR_SW_WAR
	.align		4
.L_348:
        /*01b0*/ 	.byte	0x04, 0x36
        /*01b2*/ 	.short	(.L_350 - .L_349)
.L_349:
        /*01b4*/ 	.word	0x00000008
.L_350:


//--------------------- .nv.info._ZN3cub18CUB_300001_SM_10006detail6reduce28DeviceReduceSingleTileKernelINS2_10policy_hubImj11mul_functorImEE10Policy1000EPmS9_iS6_mmN4cuda3std3__410__identityEEEvT0_T1_T2_T3_T4_T6_ --------------------------
	.section	.nv.info._ZN3cub18CUB_300001_SM_10006detail6reduce28DeviceReduceSingleTileKernelINS2_10policy_hubImj11mul_functorImEE10Policy1000EPmS9_iS6_mmN4cuda3std3__410__identityEEEvT0_T1_T2_T3_T4_T6_,"",@"SHT_CUDA_INFO"
	.sectionflags	@""
	.align	4


	//----- nvinfo : EIATTR_CUDA_API_VERSION
	.align		4
        /*0000*/ 	.byte	0x04, 0x37
        /*0002*/ 	.short	(.L_352 - .L_351)
.L_351:
        /*0004*/ 	.word	0x00000082


	//----- nvinfo : EIATTR_KPARAM_INFO
	.align		4
.L_352:
        /*0008*/ 	.byte	0x04, 0x17
        /*000a*/ 	.short	(.L_354 - .L_353)
.L_353:
        /*000c*/ 	.word	0x00000000
        /*0010*/ 	.short	0x0005
        /*0012*/ 	.short	0x0020
        /*0014*/ 	.byte	0x00, 0xf0, 0x05, 0x00


	//----- nvinfo : EIATTR_KPARAM_INFO
	.align		4
.L_354:
        /*0018*/ 	.byte	0x04, 0x17
        /*001a*/ 	.short	(.L_356 - .L_355)
.L_355:
        /*001c*/ 	.word	0x00000000
        /*0020*/ 	.short	0x0004
        /*0022*/ 	.short	0x0018
        /*0024*/ 	.byte	0x00, 0xf0, 0x21, 0x00


	//----- nvinfo : EIATTR_KPARAM_INFO
	.align		4
.L_356:
        /*0028*/ 	.byte	0x04, 0x17
        /*002a*/ 	.short	(.L_358 - .L_357)
.L_357:
        /*002c*/ 	.word	0x00000000
        /*0030*/ 	.short	0x0003
        /*0032*/ 	.short	0x0014
        /*0034*/ 	.byte	0x00, 0xf0, 0x05, 0x00


	//----- nvinfo : EIATTR_KPARAM_INFO
	.align		4
.L_358:
        /*0038*/ 	.byte	0x04, 0x17
        /*003a*/ 	.short	(.L_360 - .L_359)
.L_359:
        /*003c*/ 	.word	0x00000000
        /*0040*/ 	.short	0x0002
        /*0042*/ 	.short	0x0010
        /*0044*/ 	.byte	0x00, 0xf0, 0x11, 0x00


	//----- nvinfo : EIATTR_KPARAM_INFO
	.align		4
.L_360:
        /*0048*/ 	.byte	0x04, 0x17
        /*004a*/ 	.short	(.L_362 - .L_361)
.L_361:
        /*004c*/ 	.word	0x00000000
        /*0050*/ 	.short	0x0001
        /*0052*/ 	.short	0x0008
        /*0054*/ 	.byte	0x00, 0xf5, 0x21, 0x00


	//----- nvinfo : EIATTR_KPARAM_INFO
	.align		4
.L_362:
        /*0058*/ 	.byte	0x04, 0x17
        /*005a*/ 	.short	(.L_364 - .L_363)
.L_363:
        /*005c*/ 	.word	0x00000000
        /*0060*/ 	.short	0x0000
        /*0062*/ 	.short	0x0000
        /*0064*/ 	.byte	0x00, 0xf5, 0x21, 0x00


	//----- nvinfo : EIATTR_SPARSE_MMA_MASK
	.align		4
.L_364:
        /*0068*/ 	.byte	0x03, 0x50
        /*006a*/ 	.short	0x0000


	//----- nvinfo : EIATTR_MAXREG_COUNT
	.align		4
        /*006c*/ 	.byte	0x03, 0x1b
        /*006e*/ 	.short	0x00ff


	//----- nvinfo : EIATTR_NUM_BARRIERS
	.align		4
        /*0070*/ 	.byte	0x02, 0x4c
        /*0072*/ 	.byte	0x01
	.zero		1


	//----- nvinfo : EIATTR_MERCURY_ISA_VERSION
	.align		4
        /*0074*/ 	.byte	0x03, 0x5f
        /*0076*/ 	.short	0x0101


	//----- nvinfo : EIATTR_COOP_GROUP_MASK_REGIDS
	.align		4
        /*0078*/ 	.byte	0x04, 0x29
        /*007a*/ 	.short	(.L_366 - .L_365)


	//   ....[0]....
.L_365:
        /*007c*/ 	.word	0xffffffff


	//   ....[1]....
        /*0080*/ 	.word	0xffffffff


	//   ....[2]....
        /*0084*/ 	.word	0xffffffff


	//   ....[3]....
        /*0088*/ 	.word	0xffffffff


	//   ....[4]....
        /*008c*/ 	.word	0xffffffff


	//   ....[5]....
        /*0090*/ 	.word	0xffffffff


	//   ....[6]....
        /*0094*/ 	.word	0xffffffff


	//   ....[7]....
        /*0098*/ 	.word	0xffffffff


	//   ....[8]....
        /*009c*/ 	.word	0xffffffff


	//   ....[9]....
        /*00a0*/ 	.word	0xffffffff


	//   ....[10]....
        /*00a4*/ 	.word	0xffffffff


	//   ....[11]....
        /*00a8*/ 	.word	0xffffffff


	//   ....[12]....
        /*00ac*/ 	.word	0xffffffff


	//   ....[13]....
        /*00b0*/ 	.word	0xffffffff


	//   ....[14]....
        /*00b4*/ 	.word	0xffffffff


	//   ....[15]....
        /*00b8*/ 	.word	0xffffffff


	//   ....[16]....
        /*00bc*/ 	.word	0xffffffff


	//   ....[17]....
        /*00c0*/ 	.word	0xffffffff


	//   ....[18]....
        /*00c4*/ 	.word	0xffffffff


	//   ....[19]....
        /*00c8*/ 	.word	0xffffffff


	//   ....[20]....
        /*00cc*/ 	.word	0xffffffff


	//   ....[21]....
        /*00d0*/ 	.word	0xffffffff


	//   ....[22]....
        /*00d4*/ 	.word	0xffffffff


	//   ....[23]....
        /*00d8*/ 	.word	0xffffffff


	//   ....[24]....
        /*00dc*/ 	.word	0xffffffff


	//   ....[25]....
        /*00e0*/ 	.word	0xffffffff


	//   ....[26]....
        /*00e4*/ 	.word	0xffffffff


	//   ....[27]....
        /*00e8*/ 	.word	0xffffffff


	//   ....[28]....
        /*00ec*/ 	.word	0xffffffff


	//   ....[29]....
        /*00f0*/ 	.word	0xffffffff


	//   ....[30]....
        /*00f4*/ 	.word	0xffffffff


	//   ....[31]....
        /*00f8*/ 	.word	0xffffffff


	//   ....[32]....
        /*00fc*/ 	.word	0xffffffff


	//   ....[33]....
        /*0100*/ 	.word	0xffffffff


	//   ....[34]....
        /*0104*/ 	.word	0xffffffff


	//   ....[35]....
        /*0108*/ 	.word	0xffffffff


	//   ....[36]....
        /*010c*/ 	.word	0xffffffff


	//   ....[37]....
        /*0110*/ 	.word	0xffffffff


	//   ....[38]....
        /*0114*/ 	.word	0xffffffff


	//   ....[39]....
        /*0118*/ 	.word	0xffffffff


	//   ....[40]....
        /*011c*/ 	.word	0xffffffff


	//   ....[41]....
        /*0120*/ 	.word	0xffffffff


	//   ....[42]....
        /*0124*/ 	.word	0xffffffff


	//   ....[43]....
        /*0128*/ 	.word	0xffffffff


	//   ....[44]....
        /*012c*/ 	.word	0xffffffff


	//   ....[45]....
        /*0130*/ 	.word	0xffffffff


	//   ....[46]....
        /*0134*/ 	.word	0xffffffff


	//   ....[47]....
        /*0138*/ 	.word	0xffffffff


	//   ....[48]....
        /*013c*/ 	.word	0xffffffff


	//   ....[49]....
        /*0140*/ 	.word	0xffffffff


	//   ....[50]....
        /*0144*/ 	.word	0xffffffff


	//   ....[51]....
        /*0148*/ 	.word	0xffffffff


	//   ....[52]....
        /*014c*/ 	.word	0xffffffff


	//   ....[53]....
        /*0150*/ 	.word	0xffffffff


	//   ....[54]....
        /*0154*/ 	.word	0xffffffff


	//   ....[55]....
        /*0158*/ 	.word	0xffffffff


	//   ....[56]....
        /*015c*/ 	.word	0xffffffff


	//   ....[57]....
        /*0160*/ 	.word	0xffffffff


	//   ....[58]....
        /*0164*/ 	.word	0xffffffff


	//   ....[59]....
        /*0168*/ 	.word	0xffffffff


	//----- nvinfo : EIATTR_COOP_GROUP_INSTR_OFFSETS
	.align		4
.L_366:
        /*016c*/ 	.byte	0x04, 0x28
        /*016e*/ 	.short	(.L_368 - .L_367)


	//   ....[0]....
.L_367:
        /*0170*/ 	.word	0x00000f10


	//   ....[1]....
        /*0174*/ 	.word	0x00000f20


	//   ....[2]....
        /*0178*/ 	.word	0x00000fb0


	//   ....[3]....
        /*017c*/ 	.word	0x00000fd0


	//   ....[4]....
        /*0180*/ 	.word	0x00001040


	//   ....[5]....
        /*0184*/ 	.word	0x00001060


	//   ....[6]....
        /*0188*/ 	.word	0x000010d0


	//   ....[7]....
        /*018c*/ 	.word	0x000010f0


	//   ....[8]....
        /*0190*/ 	.word	0x00001170


	//   ....[9]....
        /*0194*/ 	.word	0x000011a0


	//   ....[10]....
        /*0198*/ 	.word	0x00001550


	//   ....[11]....
        /*019c*/ 	.word	0x00001560


	//   ....[12]....
        /*01a0*/ 	.word	0x000015f0


	//   ....[13]....
        /*01a4*/ 	.word	0x00001630


	//   ....[14]....
        /*01a8*/ 	.word	0x000016b0


	//   ....[15]....
        /*01ac*/ 	.word	0x000016d0


	//   ....[16]....
        /*01b0*/ 	.word	0x00001760


	//   ....[17]....
        /*01b4*/ 	.word	0x00001780


	//   ....[18]....
        /*01b8*/ 	.word	0x00001810


	//   ....[19]....
        /*01bc*/ 	.word	0x00001820


	//   ....[20]....
        /*01c0*/ 	.word	0x00003000


	//   ....[21]....
        /*01c4*/ 	.word	0x00003010


	//   ....[22]....
        /*01c8*/ 	.word	0x000030c0


	//   ....[23]....
        /*01cc*/ 	.word	0x000030d0


	//   ....[24]....
        /*01d0*/ 	.word	0x00003150


	//   ....[25]....
        /*01d4*/ 	.word	0x00003160


	//   ....[26]....
        /*01d8*/ 	.word	0x000031e0


	//   ....[27]....
        /*01dc*/ 	.word	0x000031f0


	//   ....[28]....
        /*01e0*/ 	.word	0x00003280


	//   ....[29]....
        /*01e4*/ 	.word	0x000032c0


	//   ....[30]....
        /*01e8*/ 	.word	0x000043d0


	//   ....[31]....
        /*01ec*/ 	.word	0x000043e0


	//   ....[32]....
        /*01f0*/ 	.word	0x00004490


	//   ....[33]....
        /*01f4*/ 	.word	0x000044b0


	//   ....[34]....
        /*01f8*/ 	.word	0x00004530


	//   ....[35]....
        /*01fc*/ 	.word	0x00004550


	//   ....[36]....
        /*0200*/ 	.word	0x000045c0


	//   ....[37]....
        /*0204*/ 	.word	0x000045e0


	//   ....[38]....
        /*0208*/ 	.word	0x00004660


	//   ....[39]....
        /*020c*/ 	.word	0x00004690


	//   ....[40]....
        /*0210*/ 	.word	0x00004a10


	//   ....[41]....
        /*0214*/ 	.word	0x00004a20


	//   ....[42]....
        /*0218*/ 	.word	0x00004ab0


	//   ....[43]....
        /*021c*/ 	.word	0x00004af0


	//   ....[44]....
        /*0220*/ 	.word	0x00004b70


	//   ....[45]....
        /*0224*/ 	.word	0x00004b90


	//   ....[46]....
        /*0228*/ 	.word	0x00004c20


	//   ....[47]....
        /*022c*/ 	.word	0x00004c40


	//   ....[48]....
        /*0230*/ 	.word	0x00004cd0


	//   ....[49]....
        /*0234*/ 	.word	0x00004ce0


	//   ....[50]....
        /*0238*/ 	.word	0x00006530


	//   ....[51]....
        /*023c*/ 	.word	0x00006540


	//   ....[52]....
        /*0240*/ 	.word	0x000065f0


	//   ....[53]....
        /*0244*/ 	.word	0x00006600


	//   ....[54]....
        /*0248*/ 	.word	0x00006680


	//   ....[55]....
        /*024c*/ 	.word	0x00006690


	//   ....[56]....
        /*0250*/ 	.word	0x00006710


	//   ....[57]....
        /*0254*/ 	.word	0x00006720


	//   ....[58]....
        /*0258*/ 	.word	0x000067b0


	//   ....[59]....
        /*025c*/ 	.word	0x000067f0


	//----- nvinfo : EIATTR_VRC_CTA_INIT_COUNT
	.align		4
.L_368:
        /*0260*/ 	.byte	0x02, 0x4a
	.zero		1
	.zero		1


	//----- nvinfo : EIATTR_EXIT_INSTR_OFFSETS
	.align		4
        /*0264*/ 	.byte	0x04, 0x1c
        /*0266*/ 	.short	(.L_370 - .L_369)


	//   ....[0]....
.L_369:
        /*0268*/ 	.word	0x00000080


	//   ....[1]....
        /*026c*/ 	.word	0x000000c0


	//   ....[2]....
        /*0270*/ 	.word	0x00006b00


	//   ....[3]....
        /*0274*/ 	.word	0x00006b80


	//----- nvinfo : EIATTR_MAX_THREADS
	.align		4
.L_370:
        /*0278*/ 	.byte	0x04, 0x05
        /*027a*/ 	.short	(.L_372 - .L_371)
.L_371:
        /*027c*/ 	.word	0x00000100
        /*0280*/ 	.word	0x00000001
        /*0284*/ 	.word	0x00000001


	//----- nvinfo : EIATTR_CRS_STACK_SIZE
	.align		4
.L_372:
        /*0288*/ 	.byte	0x04, 0x1e
        /*028a*/ 	.short	(.L_374 - .L_373)
.L_373:
        /*028c*/ 	.word	0x00000000


	//----- nvinfo : EIATTR_CBANK_PARAM_SIZE
	.align		4
.L_374:
        /*0290*/ 	.byte	0x03, 0x19
        /*0292*/ 	.short	0x0021


	//----- nvinfo : EIATTR_PARAM_CBANK
	.align		4
        /*0294*/ 	.byte	0x04, 0x0a
        /*0296*/ 	.short	(.L_376 - .L_375)
	.align		4
.L_375:
        /*0298*/ 	.word	index@(.nv.constant0._ZN3cub18CUB_300001_SM_10006detail6reduce28DeviceReduceSingleTileKernelINS2_10policy_hubImj11mul_functorImEE10Policy1000EPmS9_iS6_mmN4cuda3std3__410__identityEEEvT0_T1_T2_T3_T4_T6_)
        /*029c*/ 	.short	0x0380
        /*029e*/ 	.short	0x0021


	//----- nvinfo : EIATTR_SW_WAR
	.align		4
.L_376:
        /*02a0*/ 	.byte	0x04, 0x36
        /*02a2*/ 	.short	(.L_378 - .L_377)
.L_377:
        /*02a4*/ 	.word	0x00000008
.L_378:


//--------------------- .nv.info._ZN3cub18CUB_300001_SM_10006detail6reduce18DeviceReduceKernelINS2_10policy_hubImj11mul_functorImEE10Policy1000EN6thrust24THRUST_300001_SM_1000_NS6detail15normal_iteratorINSA_10device_ptrImEEEEjS6_m11inc_functorImEEEvT0_PT3_T1_NS0_13GridEvenShareISL_EET2_T4_ --------------------------
	.section	.nv.info._ZN3cub18CUB_300001_SM_10006detail6reduce18DeviceReduceKernelINS2_10policy_hubImj11mul_functorImEE10Policy1000EN6thrust24THRUST_300001_SM_1000_NS6detail15normal_iteratorINSA_10device_ptrImEEEEjS6_m11inc_functorImEEEvT0_PT3_T1_NS0_13GridEvenShareISL_EET2_T4_,"",@"SHT_CUDA_INFO"
	.sectionflags	@""
	.align	4


	//----- nvinfo : EIATTR_CUDA_API_VERSION
	.align		4
        /*0000*/ 	.byte	0x04, 0x37
        /*0002*/ 	.short	(.L_380 - .L_379)
.L_379:
        /*0004*/ 	.word	0x00000082


	//----- nvinfo : EIATTR_KPARAM_INFO
	.align		4
.L_380:
        /*0008*/ 	.byte	0x04, 0x17
        /*000a*/ 	.short	(.L_382 - .L_381)
.L_381:
        /*000c*/ 	.word	0x00000000
        /*0010*/ 	.short	0x0005
        /*0012*/ 	.short	0x003d
        /*0014*/ 	.byte	0x00, 0xf0, 0x05, 0x00


	//----- nvinfo : EIATTR_KPARAM_INFO
	.align		4
.L_382:
        /*0018*/ 	.byte	0x04, 0x17
        /*001a*/ 	.short	(.L_384 - .L_383)
.L_383:
        /*001c*/ 	.word	0x00000000
        /*0020*/ 	.short	0x0004
        /*0022*/ 	.short	0x003c
        /*0024*/ 	.byte	0x00, 0xf0, 0x05, 0x00


	//----- nvinfo : EIATTR_KPARAM_INFO
	.align		4
.L_384:
        /*0028*/ 	.byte	0x04, 0x17
        /*002a*/ 	.short	(.L_386 - .L_385)
.L_385:
        /*002c*/ 	.word	0x00000000
        /*0030*/ 	.short	0x0003
        /*0032*/ 	.short	0x0014
        /*0034*/ 	.byte	0x00, 0xf0, 0xa1, 0x00


	//----- nvinfo : EIATTR_KPARAM_INFO
	.align		4
.L_386:
        /*0038*/ 	.byte	0x04, 0x17
        /*003a*/ 	.short	(.L_388 - .L_387)
.L_387:
        /*003c*/ 	.word	0x00000000
        /*0040*/ 	.short	0x0002
        /*0042*/ 	.short	0x0010
        /*0044*/ 	.byte	0x00, 0xf0, 0x11, 0x00


	//----- nvinfo : EIATTR_KPARAM_INFO
	.align		4
.L_388:
        /*0048*/ 	.byte	0x04, 0x17
        /*004a*/ 	.short	(.L_390 - .L_389)
.L_389:
        /*004c*/ 	.word	0x00000000
        /*0050*/ 	.short	0x0001
        /*0052*/ 	.short	0x0008
        /*0054*/ 	.byte	0x00, 0xf5, 0x21, 0x00


	//----- nvinfo : EIATTR_KPARAM_INFO
	.align		4
.L_390:
        /*0058*/ 	.byte	0x04, 0x17
        /*005a*/ 	.short	(.L_392 - .L_391)
.L_391:
        /*005c*/ 	.word	0x00000000
        /*0060*/ 	.short	0x0000
        /*0062*/ 	.short	0x0000
        /*0064*/ 	.byte	0x00, 0xf0, 0x21, 0x00


	//----- nvinfo : EIATTR_SPARSE_MMA_MASK
	.align		4
.L_392:
        /*0068*/ 	.byte	0x03, 0x50
        /*006a*/ 	.short	0x0000


	//----- nvinfo : EIATTR_MAXREG_COUNT
	.align		4
        /*006c*/ 	.byte	0x03, 0x1b
        /*006e*/ 	.short	0x00ff


	//----- nvinfo : EIATTR_NUM_BARRIERS
	.align		4
        /*0070*/ 	.byte	0x02, 0x4c
        /*0072*/ 	.byte	0x01
	.zero		1


	//----- nvinfo : EIATTR_MERCURY_ISA_VERSION
	.align		4
        /*0074*/ 	.byte	0x03, 0x5f
        /*0076*/ 	.short	0x0101


	//----- nvinfo : EIATTR_COOP_GROUP_MASK_REGIDS
	.align		4
        /*0078*/ 	.byte	0x04, 0x29
        /*007a*/ 	.short	(.L_394 - .L_393)


	//   ....[0]....
.L_393:
        /*007c*/ 	.word	0xffffffff


	//   ....[1]....
        /*0080*/ 	.word	0xffffffff


	//   ....[2]....
        /*0084*/ 	.word	0xffffffff


	//   ....[3]....
        /*0088*/ 	.word	0xffffffff


	//   ....[4]....
        /*008c*/ 	.word	0xffffffff


	//   ....[5]....
        /*0090*/ 	.word	0xffffffff


	//   ....[6]....
        /*0094*/ 	.word	0xffffffff


	//   ....[7]....
        /*0098*/ 	.word	0xffffffff


	//   ....[8]....
        /*009c*/ 	.word	0xffffffff


	//   ....[9]....
        /*00a0*/ 	.word	0xffffffff


	//   ....[10]....
        /*00a4*/ 	.word	0xffffffff


	//   ....[11]....
        /*00a8*/ 	.word	0xffffffff


	//   ....[12]....
        /*00ac*/ 	.word	0xffffffff


	//   ....[13]....
        /*00b0*/ 	.word	0xffffffff


	//   ....[14]....
        /*00b4*/ 	.word	0xffffffff


	//   ....[15]....
        /*00b8*/ 	.word	0xffffffff


	//   ....[16]....
        /*00bc*/ 	.word	0xffffffff


	//   ....[17]....
        /*00c0*/ 	.word	0xffffffff


	//   ....[18]....
        /*00c4*/ 	.word	0xffffffff


	//   ....[19]....
        /*00c8*/ 	.word	0xffffffff


	//   ....[20]....
        /*00cc*/ 	.word	0xffffffff


	//   ....[21]....
        /*00d0*/ 	.word	0xffffffff


	//   ....[22]....
        /*00d4*/ 	.word	0xffffffff


	//   ....[23]....
        /*00d8*/ 	.word	0xffffffff


	//   ....[24]....
        /*00dc*/ 	.word	0xffffffff


	//   ....[25]....
        /*00e0*/ 	.word	0xffffffff


	//   ....[26]....
        /*00e4*/ 	.word	0xffffffff


	//   ....[27]....
        /*00e8*/ 	.word	0xffffffff


	//   ....[28]....
        /*00ec*/ 	.word	0xffffffff


	//   ....[29]....
        /*00f0*/ 	.word	0xffffffff


	//----- nvinfo : EIATTR_COOP_GROUP_INSTR_OFFSETS
	.align		4
.L_394:
        /*00f4*/ 	.byte	0x04, 0x28
        /*00f6*/ 	.short	(.L_396 - .L_395)


	//   ....[0]....
.L_395:
        /*00f8*/ 	.word	0x000011d0


	//   ....[1]....
        /*00fc*/ 	.word	0x000011e0


	//   ....[2]....
        /*0100*/ 	.word	0x00001280


	//   ....[3]....
        /*0104*/ 	.word	0x00001290


	//   ....[4]....
        /*0108*/ 	.word	0x00001300


	//   ....[5]....
        /*010c*/ 	.word	0x00001320


	//   ....[6]....
        /*0110*/ 	.word	0x00001390


	//   ....[7]....
        /*0114*/ 	.word	0x000013b0


	//   ....[8]....
        /*0118*/ 	.word	0x00001440


	//   ....[9]....
        /*011c*/ 	.word	0x00001450


	//   ....[10]....
        /*0120*/ 	.word	0x00001800


	//   ....[11]....
        /*0124*/ 	.word	0x00001810


	//   ....[12]....
        /*0128*/ 	.word	0x000018d0


	//   ....[13]....
        /*012c*/ 	.word	0x000018e0


	//   ....[14]....
        /*0130*/ 	.word	0x00001970


	//   ....[15]....
        /*0134*/ 	.word	0x00001980


	//   ....[16]....
        /*0138*/ 	.word	0x00001a20


	//   ....[17]....
        /*013c*/ 	.word	0x00001a40


	//   ....[18]....
        /*0140*/ 	.word	0x00001ac0


	//   ....[19]....
        /*0144*/ 	.word	0x00001b00


	//   ....[20]....
        /*0148*/ 	.word	0x00003730


	//   ....[21]....
        /*014c*/ 	.word	0x00003740


	//   ....[22]....
        /*0150*/ 	.word	0x000037f0


	//   ....[23]....
        /*0154*/ 	.word	0x00003800


	//   ....[24]....
        /*0158*/ 	.word	0x00003870


	//   ....[25]....
        /*015c*/ 	.word	0x000038a0


	//   ....[26]....
        /*0160*/ 	.word	0x00003920


	//   ....[27]....
        /*0164*/ 	.word	0x00003940


	//   ....[28]....
        /*0168*/ 	.word	0x000039d0


	//   ....[29]....
        /*016c*/ 	.word	0x000039f0


	//----- nvinfo : EIATTR_VRC_CTA_INIT_COUNT
	.align		4
.L_396:
        /*0170*/ 	.byte	0x02, 0x4a
	.zero		1
	.zero		1


	//----- nvinfo : EIATTR_EXIT_INSTR_OFFSETS
	.align		4
        /*0174*/ 	.byte	0x04, 0x1c
        /*0176*/ 	.short	(.L_398 - .L_397)


	//   ....[0]....
.L_397:
        /*0178*/ 	.word	0x00003cf0


	//   ....[1]....
        /*017c*/ 	.word	0x00003d30


	//----- nvinfo : EIATTR_MAX_THREADS
	.align		4
.L_398:
        /*0180*/ 	.byte	0x04, 0x05
        /*0182*/ 	.short	(.L_400 - .L_399)
.L_399:
        /*0184*/ 	.word	0x00000100
        /*0188*/ 	.word	0x00000001
        /*018c*/ 	.word	0x00000001


	//----- nvinfo : EIATTR_CRS_STACK_SIZE
	.align		4
.L_400:
        /*0190*/ 	.byte	0x04, 0x1e
        /*0192*/ 	.short	(.L_402 - .L_401)
.L_401:
        /*0194*/ 	.word	0x00000000


	//----- nvinfo : EIATTR_CBANK_PARAM_SIZE
	.align		4
.L_402:
        /*0198*/ 	.byte	0x03, 0x19
        /*019a*/ 	.short	0x003e


	//----- nvinfo : EIATTR_PARAM_CBANK
	.align		4
        /*019c*/ 	.byte	0x04, 0x0a
        /*019e*/ 	.short	(.L_404 - .L_403)
	.align		4
.L_403:
        /*01a0*/ 	.word	index@(.nv.constant0._ZN3cub18CUB_300001_SM_10006detail6reduce18DeviceReduceKernelINS2_10policy_hubImj11mul_functorImEE10Policy1000EN6thrust24THRUST_300001_SM_1000_NS6detail15normal_iteratorINSA_10device_ptrImEEEEjS6_m11inc_functorImEEEvT0_PT3_T1_NS0_13GridEvenShareISL_EET2_T4_)
        /*01a4*/ 	.short	0x0380
        /*01a6*/ 	.short	0x003e


	//----- nvinfo : EIATTR_SW_WAR
	.align		4
.L_404:
        /*01a8*/ 	.byte	0x04, 0x36
        /*01aa*/ 	.short	(.L_406 - .L_405)
.L_405:
        /*01ac*/ 	.word	0x00000008
.L_406:


//--------------------- .nv.info._ZN3cub18CUB_300001_SM_10006detail6reduce28DeviceReduceSingleTileKernelINS2_10policy_hubImj11mul_functorImEE10Policy1000EN6thrust24THRUST_300001_SM_1000_NS6detail15normal_iteratorINSA_10device_ptrImEEEEPmjS6_mm11inc_functorImEEEvT0_T1_T2_T3_T4_T6_ --------------------------
	.section	.nv.info._ZN3cub18CUB_300001_SM_10006detail6reduce28DeviceReduceSingleTileKernelINS2_10policy_hubImj11mul_functorImEE10Policy1000EN6thrust24THRUST_300001_SM_1000_NS6detail15normal_iteratorINSA_10device_ptrImEEEEPmjS6_mm11inc_functorImEEEvT0_T1_T2_T3_T4_T6_,"",@"SHT_CUDA_INFO"
	.sectionflags	@""
	.align	4


	//----- nvinfo : EIATTR_CUDA_API_VERSION
	.align		4
        /*0000*/ 	.byte	0x04, 0x37
        /*0002*/ 	.short	(.L_408 - .L_407)
.L_407:
        /*0004*/ 	.word	0x00000082


	//----- nvinfo : EIATTR_KPARAM_INFO
	.align		4
.L_408:
        /*0008*/ 	.byte	0x04, 0x17
        /*000a*/ 	.short	(.L_410 - .L_409)
.L_409:
        /*000c*/ 	.word	0x00000000
        /*0010*/ 	.short	0x0005
        /*0012*/ 	.short	0x0020
        /*0014*/ 	.byte	0x00, 0xf0, 0x05, 0x00


	//----- nvinfo : EIATTR_KPARAM_INFO
	.align		4
.L_410:
        /*0018*/ 	.byte	0x04, 0x17
        /*001a*/ 	.short	(.L_412 - .L_411)
.L_411:
        /*001c*/ 	.word	0x00000000
        /*0020*/ 	.short	0x0004
        /*0022*/ 	.short	0x0018
        /*0024*/ 	.byte	0x00, 0xf0, 0x21, 0x00


	//----- nvinfo : EIATTR_KPARAM_INFO
	.align		4
.L_412:
        /*0028*/ 	.byte	0x04, 0x17
        /*002a*/ 	.short	(.L_414 - .L_413)
.L_413:
        /*002c*/ 	.word	0x00000000
        /*0030*/ 	.short	0x0003
        /*0032*/ 	.short	0x0014
        /*0034*/ 	.byte	0x00, 0xf0, 0x05, 0x00


	//----- nvinfo : EIATTR_KPARAM_INFO
	.align		4
.L_414:
        /*0038*/ 	.byte	0x04, 0x17
        /*003a*/ 	.short	(.L_416 - .L_415)
.L_415:
        /*003c*/ 	.word	0x00000000
        /*0040*/ 	.short	0x0002
        /*0042*/ 	.short	0x0010
        /*0044*/ 	.byte	0x00, 0xf0, 0x11, 0x00


	//----- nvinfo : EIATTR_KPARAM_INFO
	.align		4
.L_416:
        /*0048*/ 	.byte	0x04, 0x17
        /*004a*/ 	.short	(.L_418 - .L_417)
.L_417:
        /*004c*/ 	.word	0x00000000
        /*0050*/ 	.short	0x0001
        /*0052*/ 	.short	0x0008
        /*0054*/ 	.byte	0x00, 0xf5, 0x21, 0x00


	//----- nvinfo : EIATTR_KPARAM_INFO
	.align		4
.L_418:
        /*0058*/ 	.byte	0x04, 0x17
        /*005a*/ 	.short	(.L_420 - .L_419)
.L_419:
        /*005c*/ 	.word	0x00000000
        /*0060*/ 	.short	0x0000
        /*0062*/ 	.short	0x0000
        /*0064*/ 	.byte	0x00, 0xf0, 0x21, 0x00


	//----- nvinfo : EIATTR_SPARSE_MMA_MASK
	.align		4
.L_420:
        /*0068*/ 	.byte	0x03, 0x50
        /*006a*/ 	.short	0x0000


	//----- nvinfo : EIATTR_MAXREG_COUNT
	.align		4
        /*006c*/ 	.byte	0x03, 0x1b
        /*006e*/ 	.short	0x00ff


	//----- nvinfo : EIATTR_NUM_BARRIERS
	.align		4
        /*0070*/ 	.byte	0x02, 0x4c
        /*0072*/ 	.byte	0x01
	.zero		1


	//----- nvinfo : EIATTR_MERCURY_ISA_VERSION
	.align		4
        /*0074*/ 	.byte	0x03, 0x5f
        /*0076*/ 	.short	0x0101


	//----- nvinfo : EIATTR_COOP_GROUP_MASK_REGIDS
	.align		4
        /*0078*/ 	.byte	0x04, 0x29
        /*007a*/ 	.short	(.L_422 - .L_421)


	//   ....[0]....
.L_421:
        /*007c*/ 	.word	0xffffffff


	//   ....[1]....
        /*0080*/ 	.word	0xffffffff


	//   ....[2]....
        /*0084*/ 	.word	0xffffffff


	//   ....[3]....
        /*0088*/ 	.word	0xffffffff


	//   ....[4]....
        /*008c*/ 	.word	0xffffffff


	//   ....[5]....
        /*0090*/ 	.word	0xffffffff


	//   ....[6]....
        /*0094*/ 	.word	0xffffffff


	//   ....[7]....
        /*0098*/ 	.word	0xffffffff


	//   ....[8]....
        /*009c*/ 	.word	0xffffffff


	//   ....[9]....
        /*00a0*/ 	.word	0xffffffff


	//   ....[10]....
        /*00a4*/ 	.word	0xffffffff


	//   ....[11]....
        /*00a8*/ 	.word	0xffffffff


	//   ....[12]....
        /*00ac*/ 	.word	0xffffffff


	//   ....[13]....
        /*00b0*/ 	.word	0xffffffff


	//   ....[14]....
        /*00b4*/ 	.word	0xffffffff


	//   ....[15]....
        /*00b8*/ 	.word	0xffffffff


	//   ....[16]....
        /*00bc*/ 	.word	0xffffffff


	//   ....[17]....
        /*00c0*/ 	.word	0xffffffff


	//   ....[18]....
        /*00c4*/ 	.word	0xffffffff


	//   ....[19]....
        /*00c8*/ 	.word	0xffffffff


	//   ....[20]....
        /*00cc*/ 	.word	0xffffffff


	//   ....[21]....
        /*00d0*/ 	.word	0xffffffff


	//   ....[22]....
        /*00d4*/ 	.word	0xffffffff


	//   ....[23]....
        /*00d8*/ 	.word	0xffffffff


	//   ....[24]....
        /*00dc*/ 	.word	0xffffffff


	//   ....[25]....
        /*00e0*/ 	.word	0xffffffff


	//   ....[26]....
        /*00e4*/ 	.word	0xffffffff


	//   ....[27]....
        /*00e8*/ 	.word	0xffffffff


	//   ....[28]....
        /*00ec*/ 	.word	0xffffffff


	//   ....[29]....
        /*00f0*/ 	.word	0xffffffff


	//----- nvinfo : EIATTR_COOP_GROUP_INSTR_OFFSETS
	.align		4
.L_422:
        /*00f4*/ 	.byte	0x04, 0x28
        /*00f6*/ 	.short	(.L_424 - .L_423)


	//   ....[0]....
.L_423:
        /*00f8*/ 	.word	0x00000ed0


	//   ....[1]....
        /*00fc*/ 	.word	0x00000ee0


	//   ....[2]....
        /*0100*/ 	.word	0x00000f80


	//   ....[3]....
        /*0104*/ 	.word	0x00000f90


	//   ....[4]....
        /*0108*/ 	.word	0x00001000


	//   ....[5]....
        /*010c*/ 	.word	0x00001020


	//   ....[6]....
        /*0110*/ 	.word	0x000010a0


	//   ....[7]....
        /*0114*/ 	.word	0x000010b0


	//   ....[8]....
        /*0118*/ 	.word	0x00001120


	//   ....[9]....
        /*011c*/ 	.word	0x00001150


	//   ....[10]....
        /*0120*/ 	.word	0x00001510


	//   ....[11]....
        /*0124*/ 	.word	0x00001520


	//   ....[12]....
        /*0128*/ 	.word	0x000015e0


	//   ....[13]....
        /*012c*/ 	.word	0x000015f0


	//   ....[14]....
        /*0130*/ 	.word	0x00001650


	//   ....[15]....
        /*0134*/ 	.word	0x00001680


	//   ....[16]....
        /*0138*/ 	.word	0x00001740


	//   ....[17]....
        /*013c*/ 	.word	0x00001760


	//   ....[18]....
        /*0140*/ 	.word	0x000017f0


	//   ....[19]....
        /*0144*/ 	.word	0x00001820


	//   ....[20]....
        /*0148*/ 	.word	0x000032f0


	//   ....[21]....
        /*014c*/ 	.word	0x00003300


	//   ....[22]....
        /*0150*/ 	.word	0x000033b0


	//   ....[23]....
        /*0154*/ 	.word	0x000033c0


	//   ....[24]....
        /*0158*/ 	.word	0x00003440


	//   ....[25]....
        /*015c*/ 	.word	0x00003450


	//   ....[26]....
        /*0160*/ 	.word	0x000034d0


	//   ....[27]....
        /*0164*/ 	.word	0x000034f0


	//   ....[28]....
        /*0168*/ 	.word	0x00003570


	//   ....[29]....
        /*016c*/ 	.word	0x000035b0


	//----- nvinfo : EIATTR_VRC_CTA_INIT_COUNT
	.align		4
.L_424:
        /*0170*/ 	.byte	0x02, 0x4a
	.zero		1
	.zero		1


	//----- nvinfo : EIATTR_EXIT_INSTR_OFFSETS
	.align		4
        /*0174*/ 	.byte	0x04, 0x1c
        /*0176*/ 	.short	(.L_426 - .L_425)


	//   ....[0]....
.L_425:
        /*0178*/ 	.word	0x00000080


	//   ....[1]....
        /*017c*/ 	.word	0x000000c0


	//   ....[2]....
        /*0180*/ 	.word	0x000038c0


	//   ....[3]....
        /*0184*/ 	.word	0x00003940


	//----- nvinfo : EIATTR_MAX_THREADS
	.align		4
.L_426:
        /*0188*/ 	.byte	0x04, 0x05
        /*018a*/ 	.short	(.L_428 - .L_427)
.L_427:
        /*018c*/ 	.word	0x00000100
        /*0190*/ 	.word	0x00000001
        /*0194*/ 	.word	0x00000001


	//----- nvinfo : EIATTR_CRS_STACK_SIZE
	.align		4
.L_428:
        /*0198*/ 	.byte	0x04, 0x1e
        /*019a*/ 	.short	(.L_430 - .L_429)
.L_429:
        /*019c*/ 	.word	0x00000000


	//----- nvinfo : EIATTR_CBANK_PARAM_SIZE
	.align		4
.L_430:
        /*01a0*/ 	.byte	0x03, 0x19
        /*01a2*/ 	.short	0x0021


	//----- nvinfo : EIATTR_PARAM_CBANK
	.align		4
        /*01a4*/ 	.byte	0x04, 0x0a
        /*01a6*/ 	.short	(.L_432 - .L_431)
	.align		4
.L_431:
        /*01a8*/ 	.word	index@(.nv.constant0._ZN3cub18CUB_300001_SM_10006detail6reduce28DeviceReduceSingleTileKernelINS2_10policy_hubImj11mul_functorImEE10Policy1000EN6thrust24THRUST_300001_SM_1000_NS6detail15normal_iteratorINSA_10device_ptrImEEEEPmjS6_mm11inc_functorImEEEvT0_T1_T2_T3_T4_T6_)
        /*01ac*/ 	.short	0x0380
        /*01ae*/ 	.short	0x0021


	//----- nvinfo : EIATTR_SW_WAR
	.align		4
.L_432:
        /*01b0*/ 	.byte	0x04, 0x36
        /*01b2*/ 	.short	(.L_434 - .L_433)
.L_433:
        /*01b4*/ 	.word	0x00000008
.L_434:


//--------------------- .nv.info._ZN3cub18CUB_300001_SM_10006detail6reduce18DeviceReduceKernelINS2_10policy_hubIdy11max_functorIdEE10Policy1000EN6thrust24THRUST_300001_SM_1000_NS6detail15normal_iteratorINSA_10device_ptrIdEEEEyS6_dN4cuda3std3__410__identityEEEvT0_PT3_T1_NS0_13GridEvenShareISN_EET2_T4_ --------------------------
	.section	.nv.info._ZN3cub18CUB_300001_SM_10006detail6reduce18DeviceReduceKernelINS2_10policy_hubIdy11max_functorIdEE10Policy1000EN6thrust24THRUST_300001_SM_1000_NS6detail15normal_iteratorINSA_10device_ptrIdEEEEyS6_dN4cuda3std3__410__identityEEEvT0_PT3_T1_NS0_13GridEvenShareISN_EET2_T4_,"",@"SHT_CUDA_INFO"
	.sectionflags	@""
	.align	4


	//----- nvinfo : EIATTR_CUDA_API_VERSION
	.align		4
        /*0000*/ 	.byte	0x04, 0x37
        /*0002*/ 	.short	(.L_436 - .L_435)
.L_435:
        /*0004*/ 	.word	0x00000082


	//----- nvinfo : EIATTR_KPARAM_INFO
	.align		4
.L_436:
        /*0008*/ 	.byte	0x04, 0x17
        /*000a*/ 	.short	(.L_438 - .L_437)
.L_437:
        /*000c*/ 	.word	0x00000000
        /*0010*/ 	.short	0x0005
        /*0012*/ 	.short	0x0061
        /*0014*/ 	.byte	0x00, 0xf0, 0x05, 0x00


	//----- nvinfo : EIATTR_KPARAM_INFO
	.align		4
.L_438:
        /*0018*/ 	.byte	0x04, 0x17
        /*001a*/ 	.short	(.L_440 - .L_439)
.L_439:
        /*001c*/ 	.word	0x00000000
        /*0020*/ 	.short	0x0004
        /*0022*/ 	.short	0x0060
        /*0024*/ 	.byte	0x00, 0xf0, 0x05, 0x00


	//----- nvinfo : EIATTR_KPARAM_INFO
	.align		4
.L_440:
        /*0028*/ 	.byte	0x04, 0x17
        /*002a*/ 	.short	(.L_442 - .L_441)
.L_441:
        /*002c*/ 	.word	0x00000000
        /*0030*/ 	.short	0x0003
        /*0032*/ 	.short	0x0018
        /*0034*/ 	.byte	0x00, 0xf0, 0x21, 0x01


	//----- nvinfo : EIATTR_KPARAM_INFO
	.align		4
.L_442:
        /*0038*/ 	.byte	0x04, 0x17
        /*003a*/ 	.short	(.L_444 - .L_443)
.L_443:
        /*003c*/ 	.word	0x00000000
        /*0040*/ 	.short	0x0002
        /*0042*/ 	.short	0x0010
        /*0044*/ 	.byte	0x00, 0xf0, 0x21, 0x00


	//----- nvinfo : EIATTR_KPARAM_INFO
	.align		4
.L_444:
        /*0048*/ 	.byte	0x04, 0x17
        /*004a*/ 	.short	(.L_446 - .L_445)
.L_445:
        /*004c*/ 	.word	0x00000000
        /*0050*/ 	.short	0x0001
        /*0052*/ 	.short	0x0008
        /*0054*/ 	.byte	0x00, 0xf5, 0x21, 0x00


	//----- nvinfo : EIATTR_KPARAM_INFO
	.align		4
.L_446:
        /*0058*/ 	.byte	0x04, 0x17
        /*005a*/ 	.short	(.L_448 - .L_447)
.L_447:
        /*005c*/ 	.word	0x00000000
        /*0060*/ 	.short	0x0000
        /*0062*/ 	.short	0x0000
        /*0064*/ 	.byte	0x00, 0xf0, 0x21, 0x00


	//----- nvinfo : EIATTR_SPARSE_MMA_MASK
	.align		4
.L_448:
        /*0068*/ 	.byte	0x03, 0x50
        /*006a*/ 	.short	0x0000


	//----- nvinfo : EIATTR_MAXREG_COUNT
	.align		4
        /*006c*/ 	.byte	0x03, 0x1b
        /*006e*/ 	.short	0x00ff


	//----- nvinfo : EIATTR_NUM_BARRIERS
	.align		4
        /*0070*/ 	.byte	0x02, 0x4c
        /*0072*/ 	.byte	0x01
	.zero		1


	//----- nvinfo : EIATTR_MERCURY_ISA_VERSION
	.align		4
        /*0074*/ 	.byte	0x03, 0x5f
        /*0076*/ 	.short	0x0101


	//----- nvinfo : EIATTR_COOP_GROUP_MASK_REGIDS
	.align		4
        /*0078*/ 	.byte	0x04, 0x29
        /*007a*/ 	.short	(.L_450 - .L_449)


	//   ....[0]....
.L_449:
        /*007c*/ 	.word	0xffffffff


	//   ....[1]....
        /*0080*/ 	.word	0xffffffff


	//   ....[2]....
        /*0084*/ 	.word	0xffffffff


	//   ....[3]....
        /*0088*/ 	.word	0xffffffff


	//   ....[4]....
        /*008c*/ 	.word	0xffffffff


	//   ....[5]....
        /*0090*/ 	.word	0xffffffff


	//   ....[6]....
        /*0094*/ 	.word	0xffffffff


	//   ....[7]....
        /*0098*/ 	.word	0xffffffff


	//   ....[8]....
        /*009c*/ 	.word	0xffffffff


	//   ....[9]....
        /*00a0*/ 	.word	0xffffffff


	//   ....[10]....
        /*00a4*/ 	.word	0xffffffff


	//   ....[11]....
        /*00a8*/ 	.word	0xffffffff


	//   ....[12]....
        /*00ac*/ 	.word	0xffffffff


	//   ....[13]....
        /*00b0*/ 	.word	0xffffffff


	//   ....[14]....
        /*00b4*/ 	.word	0xffffffff


	//   ....[15]....
        /*00b8*/ 	.word	0xffffffff


	//   ....[16]....
        /*00bc*/ 	.word	0xffffffff


	//   ....[17]....
        /*00c0*/ 	.word	0xffffffff


	//   ....[18]....
        /*00c4*/ 	.word	0xffffffff


	//   ....[19]....
        /*00c8*/ 	.word	0xffffffff


	//   ....[20]....
        /*00cc*/ 	.word	0xffffffff


	//   ....[21]....
        /*00d0*/ 	.word	0xffffffff


	//   ....[22]....
        /*00d4*/ 	.word	0xffffffff


	//   ....[23]....
        /*00d8*/ 	.word	0xffffffff


	//   ....[24]....
        /*00dc*/ 	.word	0xffffffff


	//   ....[25]....
        /*00e0*/ 	.word	0xffffffff


	//   ....[26]....
        /*00e4*/ 	.word	0xffffffff


	//   ....[27]....
        /*00e8*/ 	.word	0xffffffff


	//   ....[28]....
        /*00ec*/ 	.word	0xffffffff


	//   ....[29]....
        /*00f0*/ 	.word	0xffffffff


	//----- nvinfo : EIATTR_COOP_GROUP_INSTR_OFFSETS
	.align		4
.L_450:
        /*00f4*/ 	.byte	0x04, 0x28
        /*00f6*/ 	.short	(.L_452 - .L_451)


	//   ....[0]....
.L_451:
        /*00f8*/ 	.word	0x00000d50


	//   ....[1]....
        /*00fc*/ 	.word	0x00000d60


	//   ....[2]....
        /*0100*/ 	.word	0x00000df0


	//   ....[3]....
        /*0104*/ 	.word	0x00000e20


	//   ....[4]....
        /*0108*/ 	.word	0x00000e80


	//   ....[5]....
        /*010c*/ 	.word	0x00000eb0


	//   ....[6]....
        /*0110*/ 	.word	0x00000f10


	//   ....[7]....
        /*0114*/ 	.word	0x00000f20


	//   ....[8]....
        /*0118*/ 	.word	0x00000f70


	//   ....[9]....
        /*011c*/ 	.word	0x00000f80


	//   ....[10]....
        /*0120*/ 	.word	0x00001260


	//   ....[11]....
        /*0124*/ 	.word	0x00001270


	//   ....[12]....
        /*0128*/ 	.word	0x00001300


	//   ....[13]....
        /*012c*/ 	.word	0x00001320


	//   ....[14]....
        /*0130*/ 	.word	0x00001380


	//   ....[15]....
        /*0134*/ 	.word	0x000013a0


	//   ....[16]....
        /*0138*/ 	.word	0x00001400


	//   ....[17]....
        /*013c*/ 	.word	0x00001440


	//   ....[18]....
        /*0140*/ 	.word	0x000014b0


	//   ....[19]....
        /*0144*/ 	.word	0x000014d0


	//   ....[20]....
        /*0148*/ 	.word	0x00002c00


	//   ....[21]....
        /*014c*/ 	.word	0x00002c10


	//   ....[22]....
        /*0150*/ 	.word	0x00002cb0


	//   ....[23]....
        /*0154*/ 	.word	0x00002ce0


	//   ....[24]....
        /*0158*/ 	.word	0x00002d40


	//   ....[25]....
        /*015c*/ 	.word	0x00002d70


	//   ....[26]....
        /*0160*/ 	.word	0x00002dc0


	//   ....[27]....
        /*0164*/ 	.word	0x00002de0


	//   ....[28]....
        /*0168*/ 	.word	0x00002e30


	//   ....[29]....
        /*016c*/ 	.word	0x00002e50


	//----- nvinfo : EIATTR_VRC_CTA_INIT_COUNT
	.align		4
.L_452:
        /*0170*/ 	.byte	0x02, 0x4a
	.zero		1
	.zero		1


	//----- nvinfo : EIATTR_EXIT_INSTR_OFFSETS
	.align		4
        /*0174*/ 	.byte	0x04, 0x1c
        /*0176*/ 	.short	(.L_454 - .L_453)


	//   ....[0]....
.L_453:
        /*0178*/ 	.word	0x000030f0


	//   ....[1]....
        /*017c*/ 	.word	0x00003150


	//----- nvinfo : EIATTR_MAX_THREADS
	.align		4
.L_454:
        /*0180*/ 	.byte	0x04, 0x05
        /*0182*/ 	.short	(.L_456 - .L_455)
.L_455:
        /*0184*/ 	.word	0x00000100
        /*0188*/ 	.word	0x00000001
        /*018c*/ 	.word	0x00000001


	//----- nvinfo : EIATTR_CRS_STACK_SIZE
	.align		4
.L_456:
        /*0190*/ 	.byte	0x04, 0x1e
        /*0192*/ 	.short	(.L_458 - .L_457)
.L_457:
        /*0194*/ 	.word	0x00000000


	//----- nvinfo : EIATTR_CBANK_PARAM_SIZE
	.align		4
.L_458:
        /*0198*/ 	.byte	0x03, 0x19
        /*019a*/ 	.short	0x0062


	//----- nvinfo : EIATTR_PARAM_CBANK
	.align		4
        /*019c*/ 	.byte	0x04, 0x0a
        /*019e*/ 	.short	(.L_460 - .L_459)
	.align		4
.L_459:
        /*01a0*/ 	.word	index@(.nv.constant0._ZN3cub18CUB_300001_SM_10006detail6reduce18DeviceReduceKernelINS2_10policy_hubIdy11max_functorIdEE10Policy1000EN6thrust24THRUST_300001_SM_1000_NS6detail15normal_iteratorINSA_10device_ptrIdEEEEyS6_dN4cuda3std3__410__identityEEEvT0_PT3_T1_NS0_13GridEvenShareISN_EET2_T4_)
        /*01a4*/ 	.short	0x0380
        /*01a6*/ 	.short	0x0062


	//----- nvinfo : EIATTR_SW_WAR
	.align		4
.L_460:
        /*01a8*/ 	.byte	0x04, 0x36
        /*01aa*/ 	.short	(.L_462 - .L_461)
.L_461:
        /*01ac*/ 	.word	0x00000008
.L_462:


//--------------------- .nv.info._ZN3cub18CUB_300001_SM_10006detail6reduce28DeviceReduceSingleTileKernelINS2_10policy_hubIdy11max_functorIdEE10Policy1000EN6thrust24THRUST_300001_SM_1000_NS6detail15normal_iteratorINSA_10device_ptrIdEEEEPdyS6_ddN4cuda3std3__410__identityEEEvT0_T1_T2_T3_T4_T6_ --------------------------
	.section	.nv.info._ZN3cub18CUB_300001_SM_10006detail6reduce28DeviceReduceSingleTileKernelINS2_10policy_hubIdy11max_functorIdEE10Policy1000EN6thrust24THRUST_300001_SM_1000_NS6detail15normal_iteratorINSA_10device_ptrIdEEEEPdyS6_ddN4cuda3std3__410__identityEEEvT0_T1_T2_T3_T4_T6_,"",@"SHT_CUDA_INFO"
	.sectionflags	@""
	.align	4


	//----- nvinfo : EIATTR_CUDA_API_VERSION
	.align		4
        /*0000*/ 	.byte	0x04, 0x37
        /*0002*/ 	.short	(.L_464 - .L_463)
.L_463:
        /*0004*/ 	.word	0x00000082


	//----- nvinfo : EIATTR_KPARAM_INFO
	.align		4
.L_464:
        /*0008*/ 	.byte	0x04, 0x17
        /*000a*/ 	.short	(.L_466 - .L_465)
.L_465:
        /*000c*/ 	.word	0x00000000
        /*0010*/ 	.short	0x0005
        /*0012*/ 	.short	0x0028
        /*0014*/ 	.byte	0x00, 0xf0, 0x05, 0x00


	//----- nvinfo : EIATTR_KPARAM_INFO
	.align		4
.L_466:
        /*0018*/ 	.byte	0x04, 0x17
        /*001a*/ 	.short	(.L_468 - .L_467)
.L_467:
        /*001c*/ 	.word	0x00000000
        /*0020*/ 	.short	0x0004
        /*0022*/ 	.short	0x0020
        /*0024*/ 	.byte	0x00, 0xf0, 0x21, 0x00


	//----- nvinfo : EIATTR_KPARAM_INFO
	.align		4
.L_468:
        /*0028*/ 	.byte	0x04, 0x17
        /*002a*/ 	.short	(.L_470 - .L_469)
.L_469:
        /*002c*/ 	.word	0x00000000
        /*0030*/ 	.short	0x0003
        /*0032*/ 	.short	0x0018
        /*0034*/ 	.byte	0x00, 0xf0, 0x05, 0x00


	//----- nvinfo : EIATTR_KPARAM_INFO
	.align		4
.L_470:
        /*0038*/ 	.byte	0x04, 0x17
        /*003a*/ 	.short	(.L_472 - .L_471)
.L_471:
        /*003c*/ 	.word	0x00000000
        /*0040*/ 	.short	0x0002
        /*0042*/ 	.short	0x0010
        /*0044*/ 	.byte	0x00, 0xf0, 0x21, 0x00


	//----- nvinfo : EIATTR_KPARAM_INFO
	.align		4
.L_472:
        /*0048*/ 	.byte	0x04, 0x17
        /*004a*/ 	.short	(.L_474 - .L_473)
.L_473:
        /*004c*/ 	.word	0x00000000
        /*0050*/ 	.short	0x0001
        /*0052*/ 	.short	0x0008
        /*0054*/ 	.byte	0x00, 0xf5, 0x21, 0x00


	//----- nvinfo : EIATTR_KPARAM_INFO
	.align		4
.L_474:
        /*0058*/ 	.byte	0x04, 0x17
        /*005a*/ 	.short	(.L_476 - .L_475)
.L_475:
        /*005c*/ 	.word	0x00000000
        /*0060*/ 	.short	0x0000
        /*0062*/ 	.short	0x0000
        /*0064*/ 	.byte	0x00, 0xf0, 0x21, 0x00


	//----- nvinfo : EIATTR_SPARSE_MMA_MASK
	.align		4
.L_476:
        /*0068*/ 	.byte	0x03, 0x50
        /*006a*/ 	.short	0x0000


	//----- nvinfo : EIATTR_MAXREG_COUNT
	.align		4
        /*006c*/ 	.byte	0x03, 0x1b
        /*006e*/ 	.short	0x00ff


	//----- nvinfo : EIATTR_NUM_BARRIERS
	.align		4
        /*0070*/ 	.byte	0x02, 0x4c
        /*0072*/ 	.byte	0x01
	.zero		1


	//----- nvinfo : EIATTR_MERCURY_ISA_VERSION
	.align		4
        /*0074*/ 	.byte	0x03, 0x5f
        /*0076*/ 	.short	0x0101


	//----- nvinfo : EIATTR_COOP_GROUP_MASK_REGIDS
	.align		4
        /*0078*/ 	.byte	0x04, 0x29
        /*007a*/ 	.short	(.L_478 - .L_477)


	//   ....[0]....
.L_477:
        /*007c*/ 	.word	0xffffffff


	//   ....[1]....
        /*0080*/ 	.word	0xffffffff


	//   ....[2]....
        /*0084*/ 	.word	0xffffffff


	//   ....[3]....
        /*0088*/ 	.word	0xffffffff


	//   ....[4]....
        /*008c*/ 	.word	0xffffffff


	//   ....[5]....
        /*0090*/ 	.word	0xffffffff


	//   ....[6]....
        /*0094*/ 	.word	0xffffffff


	//   ....[7]....
        /*0098*/ 	.word	0xffffffff


	//   ....[8]....
        /*009c*/ 	.word	0xffffffff


	//   ....[9]....
        /*00a0*/ 	.word	0xffffffff


	//   ....[10]....
        /*00a4*/ 	.word	0xffffffff


	//   ....[11]....
        /*00a8*/ 	.word	0xffffffff


	//   ....[12]....
        /*00ac*/ 	.word	0xffffffff


	//   ....[13]....
        /*00b0*/ 	.word	0xffffffff


	//   ....[14]....
        /*00b4*/ 	.word	0xffffffff


	//   ....[15]....
        /*00b8*/ 	.word	0xffffffff


	//   ....[16]....
        /*00bc*/ 	.word	0xffffffff


	//   ....[17]....
        /*00c0*/ 	.word	0xffffffff


	//   ....[18]....
        /*00c4*/ 	.word	0xffffffff


	//   ....[19]....
        /*00c8*/ 	.word	0xffffffff


	//   ....[20]....
        /*00cc*/ 	.word	0xffffffff


	//   ....[21]....
        /*00d0*/ 	.word	0xffffffff


	//   ....[22]....
        /*00d4*/ 	.word	0xffffffff


	//   ....[23]....
        /*00d8*/ 	.word	0xffffffff


	//   ....[24]....
        /*00dc*/ 	.word	0xffffffff


	//   ....[25]....
        /*00e0*/ 	.word	0xffffffff


	//   ....[26]....
        /*00e4*/ 	.word	0xffffffff


	//   ....[27]....
        /*00e8*/ 	.word	0xffffffff


	//   ....[28]....
        /*00ec*/ 	.word	0xffffffff


	//   ....[29]....
        /*00f0*/ 	.word	0xffffffff


	//----- nvinfo : EIATTR_COOP_GROUP_INSTR_OFFSETS
	.align		4
.L_478:
        /*00f4*/ 	.byte	0x04, 0x28
        /*00f6*/ 	.short	(.L_480 - .L_479)


	//   ....[0]....
.L_479:
        /*00f8*/ 	.word	0x00000cb0


	//   ....[1]....
        /*00fc*/ 	.word	0x00000cc0


	//   ....[2]....
        /*0100*/ 	.word	0x00000d50


	//   ....[3]....
        /*0104*/ 	.word	0x00000d90


	//   ....[4]....
        /*0108*/ 	.word	0x00000df0


	//   ....[5]....
        /*010c*/ 	.word	0x00000e30


	//   ....[6]....
        /*0110*/ 	.word	0x00000e80


	//   ....[7]....
        /*0114*/ 	.word	0x00000eb0


	//   ....[8]....
        /*0118*/ 	.word	0x00000ef0


	//   ....[9]....
        /*011c*/ 	.word	0x00000f20


	//   ....[10]....
        /*0120*/ 	.word	0x00001240


	//   ....[11]....
        /*0124*/ 	.word	0x00001250


	//   ....[12]....
        /*0128*/ 	.word	0x000012e0


	//   ....[13]....
        /*012c*/ 	.word	0x00001300


	//   ....[14]....
        /*0130*/ 	.word	0x00001360


	//   ....[15]....
        /*0134*/ 	.word	0x00001380


	//   ....[16]....
        /*0138*/ 	.word	0x000013e0


	//   ....[17]....
        /*013c*/ 	.word	0x00001410


	//   ....[18]....
        /*0140*/ 	.word	0x00001490


	//   ....[19]....
        /*0144*/ 	.word	0x000014b0


	//   ....[20]....
        /*0148*/ 	.word	0x00002a40


	//   ....[21]....
        /*014c*/ 	.word	0x00002a50


	//   ....[22]....
        /*0150*/ 	.word	0x00002ae0


	//   ....[23]....
        /*0154*/ 	.word	0x00002b10


	//   ....[24]....
        /*0158*/ 	.word	0x00002b80


	//   ....[25]....
        /*015c*/ 	.word	0x00002ba0


	//   ....[26]....
        /*0160*/ 	.word	0x00002c00


	//   ....[27]....
        /*0164*/ 	.word	0x00002c10


	//   ....[28]....
        /*0168*/ 	.word	0x00002c50


	//   ....[29]....
        /*016c*/ 	.word	0x00002c60


	//----- nvinfo : EIATTR_VRC_CTA_INIT_COUNT
	.align		4
.L_480:
        /*0170*/ 	.byte	0x02, 0x4a
	.zero		1
	.zero		1


	//----- nvinfo : EIATTR_EXIT_INSTR_OFFSETS
	.align		4
        /*0174*/ 	.byte	0x04, 0x1c
        /*0176*/ 	.short	(.L_482 - .L_481)


	//   ....[0]....
.L_481:
        /*0178*/ 	.word	0x000000a0


	//   ....[1]....
        /*017c*/ 	.word	0x000000e0


	//   ....[2]....
        /*0180*/ 	.word	0x00002f00


	//   ....[3]....
        /*0184*/ 	.word	0x00002f80


	//----- nvinfo : EIATTR_MAX_THREADS
	.align		4
.L_482:
        /*0188*/ 	.byte	0x04, 0x05
        /*018a*/ 	.short	(.L_484 - .L_483)
.L_483:
        /*018c*/ 	.word	0x00000100
        /*0190*/ 	.word	0x00000001
        /*0194*/ 	.word	0x00000001


	//----- nvinfo : EIATTR_CRS_STACK_SIZE
	.align		4
.L_484:
        /*0198*/ 	.byte	0x04, 0x1e
        /*019a*/ 	.short	(.L_486 - .L_485)
.L_485:
        /*019c*/ 	.word	0x00000000


	//----- nvinfo : EIATTR_CBANK_PARAM_SIZE
	.align		4
.L_486:
        /*01a0*/ 	.byte	0x03, 0x19
        /*01a2*/ 	.short	0x0029


	//----- nvinfo : EIATTR_PARAM_CBANK
	.align		4
        /*01a4*/ 	.byte	0x04, 0x0a
        /*01a6*/ 	.short	(.L_488 - .L_487)
	.align		4
.L_487:
        /*01a8*/ 	.word	index@(.nv.constant0._ZN3cub18CUB_300001_SM_10006detail6reduce28DeviceReduceSingleTileKernelINS2_10policy_hubIdy11max_functorIdEE10Policy1000EN6thrust24THRUST_300001_SM_1000_NS6detail15normal_iteratorINSA_10device_ptrIdEEEEPdyS6_ddN4cuda3std3__410__identityEEEvT0_T1_T2_T3_T4_T6_)
        /*01ac*/ 	.short	0x0380
        /*01ae*/ 	.short	0x0029


	//----- nvinfo : EIATTR_SW_WAR
	.align		4
.L_488:
        /*01b0*/ 	.byte	0x04, 0x36
        /*01b2*/ 	.short	(.L_490 - .L_489)
.L_489:
        /*01b4*/ 	.word	0x00000008
.L_490:


//--------------------- .nv.info._ZN3cub18CUB_300001_SM_10006detail6reduce18DeviceReduceKernelINS2_10policy_hubIdj11max_functorIdEE10Policy1000EN6thrust24THRUST_300001_SM_1000_NS6detail15normal_iteratorINSA_10device_ptrIdEEEEjS6_dN4cuda3std3__410__identityEEEvT0_PT3_T1_NS0_13GridEvenShareISN_EET2_T4_ --------------------------
	.section	.nv.info._ZN3cub18CUB_300001_SM_10006detail6reduce18DeviceReduceKernelINS2_10policy_hubIdj11max_functorIdEE10Policy1000EN6thrust24THRUST_300001_SM_1000_NS6detail15normal_iteratorINSA_10device_ptrIdEEEEjS6_dN4cuda3std3__410__identityEEEvT0_PT3_T1_NS0_13GridEvenShareISN_EET2_T4_,"",@"SHT_CUDA_INFO"
	.sectionflags	@""
	.align	4


	//----- nvinfo : EIATTR_CUDA_API_VERSION
	.align		4
        /*0000*/ 	.byte	0x04, 0x37
        /*0002*/ 	.short	(.L_492 - .L_491)
.L_491:
        /*0004*/ 	.word	0x00000082


	//----- nvinfo : EIATTR_KPARAM_INFO
	.align		4
.L_492:
        /*0008*/ 	.byte	0x04, 0x17
        /*000a*/ 	.short	(.L_494 - .L_493)
.L_493:
        /*000c*/ 	.word	0x00000000
        /*0010*/ 	.short	0x0005
        /*0012*/ 	.short	0x003d
        /*0014*/ 	.byte	0x00, 0xf0, 0x05, 0x00


	//----- nvinfo : EIATTR_KPARAM_INFO
	.align		4
.L_494:
        /*0018*/ 	.byte	0x04, 0x17
        /*001a*/ 	.short	(.L_496 - .L_495)
.L_495:
        /*001c*/ 	.word	0x00000000
        /*0020*/ 	.short	0x0004
        /*0022*/ 	.short	0x003c
        /*0024*/ 	.byte	0x00, 0xf0, 0x05, 0x00


	//----- nvinfo : EIATTR_KPARAM_INFO
	.align		4
.L_496:
        /*0028*/ 	.byte	0x04, 0x17
        /*002a*/ 	.short	(.L_498 - .L_497)
.L_497:
        /*002c*/ 	.word	0x00000000
        /*0030*/ 	.short	0x0003
        /*0032*/ 	.short	0x0014
        /*0034*/ 	.byte	0x00, 0xf0, 0xa1, 0x00


	//----- nvinfo : EIATTR_KPARAM_INFO
	.align		4
.L_498:
        /*0038*/ 	.byte	0x04, 0x17
        /*003a*/ 	.short	(.L_500 - .L_499)
.L_499:
        /*003c*/ 	.word	0x00000000
        /*0040*/ 	.short	0x0002
        /*0042*/ 	.short	0x0010
        /*0044*/ 	.byte	0x00, 0xf0, 0x11, 0x00


	//----- nvinfo : EIATTR_KPARAM_INFO
	.align		4
.L_500:
        /*0048*/ 	.byte	0x04, 0x17
        /*004a*/ 	.short	(.L_502 - .L_501)
.L_501:
        /*004c*/ 	.word	0x00000000
        /*0050*/ 	.short	0x0001
        /*0052*/ 	.short	0x0008
        /*0054*/ 	.byte	0x00, 0xf5, 0x21, 0x00


	//----- nvinfo : EIATTR_KPARAM_INFO
	.align		4
.L_502:
        /*0058*/ 	.byte	0x04, 0x17
        /*005a*/ 	.short	(.L_504 - .L_503)
.L_503:
        /*005c*/ 	.word	0x00000000
        /*0060*/ 	.short	0x0000
        /*0062*/ 	.short	0x0000
        /*0064*/ 	.byte	0x00, 0xf0, 0x21, 0x00


	//----- nvinfo : EIATTR_SPARSE_MMA_MASK
	.align		4
.L_504:
        /*0068*/ 	.byte	0x03, 0x50
        /*006a*/ 	.short	0x0000


	//----- nvinfo : EIATTR_MAXREG_COUNT
	.align		4
        /*006c*/ 	.byte	0x03, 0x1b
        /*006e*/ 	.short	0x00ff


	//----- nvinfo : EIATTR_NUM_BARRIERS
	.align		4
        /*0070*/ 	.byte	0x02, 0x4c
        /*0072*/ 	.byte	0x01
	.zero		1


	//----- nvinfo : EIATTR_MERCURY_ISA_VERSION
	.align		4
        /*0074*/ 	.byte	0x03, 0x5f
        /*0076*/ 	.short	0x0101


	//----- nvinfo : EIATTR_COOP_GROUP_MASK_REGIDS
	.align		4
        /*0078*/ 	.byte	0x04, 0x29
        /*007a*/ 	.short	(.L_506 - .L_505)


	//   ....[0]....
.L_505:
        /*007c*/ 	.word	0xffffffff


	//   ....[1]....
        /*0080*/ 	.word	0xffffffff


	//   ....[2]....
        /*0084*/ 	.word	0xffffffff


	//   ....[3]....
        /*0088*/ 	.word	0xffffffff


	//   ....[4]....
        /*008c*/ 	.word	0xffffffff


	//   ....[5]....
        /*0090*/ 	.word	0xffffffff


	//   ....[6]....
        /*0094*/ 	.word	0xffffffff


	//   ....[7]....
        /*0098*/ 	.word	0xffffffff


	//   ....[8]....
        /*009c*/ 	.word	0xffffffff


	//   ....[9]....
        /*00a0*/ 	.word	0xffffffff


	//   ....[10]....
        /*00a4*/ 	.word	0xffffffff


	//   ....[11]....
        /*00a8*/ 	.word	0xffffffff


	//   ....[12]....
        /*00ac*/ 	.word	0xffffffff


	//   ....[13]....
        /*00b0*/ 	.word	0xffffffff


	//   ....[14]....
        /*00b4*/ 	.word	0xffffffff


	//   ....[15]....
        /*00b8*/ 	.word	0xffffffff


	//   ....[16]....
        /*00bc*/ 	.word	0xffffffff


	//   ....[17]....
        /*00c0*/ 	.word	0xffffffff


	//   ....[18]....
        /*00c4*/ 	.word	0xffffffff


	//   ....[19]....
        /*00c8*/ 	.word	0xffffffff


	//   ....[20]....
        /*00cc*/ 	.word	0xffffffff


	//   ....[21]....
        /*00d0*/ 	.word	0xffffffff


	//   ....[22]....
        /*00d4*/ 	.word	0xffffffff


	//   ....[23]....
        /*00d8*/ 	.word	0xffffffff


	//   ....[24]....
        /*00dc*/ 	.word	0xffffffff


	//   ....[25]....
        /*00e0*/ 	.word	0xffffffff


	//   ....[26]....
        /*00e4*/ 	.word	0xffffffff


	//   ....[27]....
        /*00e8*/ 	.word	0xffffffff


	//   ....[28]....
        /*00ec*/ 	.word	0xffffffff


	//   ....[29]....
        /*00f0*/ 	.word	0xffffffff


	//----- nvinfo : EIATTR_COOP_GROUP_INSTR_OFFSETS
	.align		4
.L_506:
        /*00f4*/ 	.byte	0x04, 0x28
        /*00f6*/ 	.short	(.L_508 - .L_507)


	//   ....[0]....
.L_507:
        /*00f8*/ 	.word	0x00000fa0


	//   ....[1]....
        /*00fc*/ 	.word	0x00000fb0


	//   ....[2]....
        /*0100*/ 	.word	0x00001040


	//   ....[3]....
        /*0104*/ 	.word	0x00001070


	//   ....[4]....
        /*0108*/ 	.word	0x000010e0


	//   ....[5]....
        /*010c*/ 	.word	0x00001100


	//   ....[6]....
        /*0110*/ 	.word	0x00001160


	//   ....[7]....
        /*0114*/ 	.word	0x00001170


	//   ....[8]....
        /*0118*/ 	.word	0x000011c0


	//   ....[9]....
        /*011c*/ 	.word	0x000011d0


	//   ....[10]....
        /*0120*/ 	.word	0x000014b0


	//   ....[11]....
        /*0124*/ 	.word	0x000014c0


	//   ....[12]....
        /*0128*/ 	.word	0x00001550


	//   ....[13]....
        /*012c*/ 	.word	0x00001570


	//   ....[14]....
        /*0130*/ 	.word	0x000015d0


	//   ....[15]....
        /*0134*/ 	.word	0x000015f0


	//   ....[16]....
        /*0138*/ 	.word	0x00001650


	//   ....[17]....
        /*013c*/ 	.word	0x00001690


	//   ....[18]....
        /*0140*/ 	.word	0x00001700


	//   ....[19]....
        /*0144*/ 	.word	0x00001720


	//   ....[20]....
        /*0148*/ 	.word	0x00002f70


	//   ....[21]....
        /*014c*/ 	.word	0x00002f80


	//   ....[22]....
        /*0150*/ 	.word	0x00003010


	//   ....[23]....
        /*0154*/ 	.word	0x00003040


	//   ....[24]....
        /*0158*/ 	.word	0x000030b0


	//   ....[25]....
        /*015c*/ 	.word	0x000030d0


	//   ....[26]....
        /*0160*/ 	.word	0x00003130


	//   ....[27]....
        /*0164*/ 	.word	0x00003140


	//   ....[28]....
        /*0168*/ 	.word	0x00003190


	//   ....[29]....
        /*016c*/ 	.word	0x000031a0


	//----- nvinfo : EIATTR_VRC_CTA_INIT_COUNT
	.align		4
.L_508:
        /*0170*/ 	.byte	0x02, 0x4a
	.zero		1
	.zero		1


	//----- nvinfo : EIATTR_EXIT_INSTR_OFFSETS
	.align		4
        /*0174*/ 	.byte	0x04, 0x1c
        /*0176*/ 	.short	(.L_510 - .L_509)


	//   ....[0]....
.L_509:
        /*0178*/ 	.word	0x00003430


	//   ....[1]....
        /*017c*/ 	.word	0x00003490


	//----- nvinfo : EIATTR_MAX_THREADS
	.align		4
.L_510:
        /*0180*/ 	.byte	0x04, 0x05
        /*0182*/ 	.short	(.L_512 - .L_511)
.L_511:
        /*0184*/ 	.word	0x00000100
        /*0188*/ 	.word	0x00000001
        /*018c*/ 	.word	0x00000001


	//----- nvinfo : EIATTR_CRS_STACK_SIZE
	.align		4
.L_512:
        /*0190*/ 	.byte	0x04, 0x1e
        /*0192*/ 	.short	(.L_514 - .L_513)
.L_513:
        /*0194*/ 	.word	0x00000000


	//----- nvinfo : EIATTR_CBANK_PARAM_SIZE
	.align		4
.L_514:
        /*0198*/ 	.byte	0x03, 0x19
        /*019a*/ 	.short	0x003e


	//----- nvinfo : EIATTR_PARAM_CBANK
	.align		4
        /*019c*/ 	.byte	0x04, 0x0a
        /*019e*/ 	.short	(.L_516 - .L_515)
	.align		4
.L_515:
        /*01a0*/ 	.word	index@(.nv.constant0._ZN3cub18CUB_300001_SM_10006detail6reduce18DeviceReduceKernelINS2_10policy_hubIdj11max_functorIdEE10Policy1000EN6thrust24THRUST_300001_SM_1000_NS6detail15normal_iteratorINSA_10device_ptrIdEEEEjS6_dN4cuda3std3__410__identityEEEvT0_PT3_T1_NS0_13GridEvenShareISN_EET2_T4_)
        /*01a4*/ 	.short	0x0380
        /*01a6*/ 	.short	0x003e


	//----- nvinfo : EIATTR_SW_WAR
	.align		4
.L_516:
        /*01a8*/ 	.byte	0x04, 0x36
        /*01aa*/ 	.short	(.L_518 - .L_517)
.L_517:
        /*01ac*/ 	.word	0x00000008
.L_518:


//--------------------- .nv.info._ZN3cub18CUB_300001_SM_10006detail6reduce28DeviceReduceSingleTileKernelINS2_10policy_hubIdj11max_functorIdEE10Policy1000EN6thrust24THRUST_300001_SM_1000_NS6detail15normal_iteratorINSA_10device_ptrIdEEEEPdjS6_ddN4cuda3std3__410__identityEEEvT0_T1_T2_T3_T4_T6_ --------------------------
	.section	.nv.info._ZN3cub18CUB_300001_SM_10006detail6reduce28DeviceReduceSingleTileKernelINS2_10policy_hubIdj11max_functorIdEE10Policy1000EN6thrust24THRUST_300001_SM_1000_NS6detail15normal_iteratorINSA_10device_ptrIdEEEEPdjS6_ddN4cuda3std3__410__identityEEEvT0_T1_T2_T3_T4_T6_,"",@"SHT_CUDA_INFO"
	.sectionflags	@""
	.align	4


	//----- nvinfo : EIATTR_CUDA_API_VERSION
	.align		4
        /*0000*/ 	.byte	0x04, 0x37
        /*0002*/ 	.short	(.L_520 - .L_519)
.L_519:
        /*0004*/ 	.word	0x00000082


	//----- nvinfo : EIATTR_KPARAM_INFO
	.align		4
.L_520:
        /*0008*/ 	.byte	0x04, 0x17
        /*000a*/ 	.short	(.L_522 - .L_521)
.L_521:
        /*000c*/ 	.word	0x00000000
        /*0010*/ 	.short	0x0005
        /*0012*/ 	.short	0x0020
        /*0014*/ 	.byte	0x00, 0xf0, 0x05, 0x00


	//----- nvinfo : EIATTR_KPARAM_INFO
	.align		4
.L_522:
        /*0018*/ 	.byte	0x04, 0x17
        /*001a*/ 	.short	(.L_524 - .L_523)
.L_523:
        /*001c*/ 	.word	0x00000000
        /*0020*/ 	.short	0x0004
        /*0022*/ 	.short	0x0018
        /*0024*/ 	.byte	0x00, 0xf0, 0x21, 0x00


	//----- nvinfo : EIATTR_KPARAM_INFO
	.align		4
.L_524:
        /*0028*/ 	.byte	0x04, 0x17
        /*002a*/ 	.short	(.L_526 - .L_525)
.L_525:
        /*002c*/ 	.word	0x00000000
        /*0030*/ 	.short	0x0003
        /*0032*/ 	.short	0x0014
        /*0034*/ 	.byte	0x00, 0xf0, 0x05, 0x00


	//----- nvinfo : EIATTR_KPARAM_INFO
	.align		4
.L_526:
        /*0038*/ 	.byte	0x04, 0x17
        /*003a*/ 	.short	(.L_528 - .L_527)
.L_527:
        /*003c*/ 	.word	0x00000000
        /*0040*/ 	.short	0x0002
        /*0042*/ 	.short	0x0010
        /*0044*/ 	.byte	0x00, 0xf0, 0x11, 0x00


	//----- nvinfo : EIATTR_KPARAM_INFO
	.align		4
.L_528:
        /*0048*/ 	.byte	0x04, 0x17
        /*004a*/ 	.short	(.L_530 - .L_529)
.L_529:
        /*004c*/ 	.word	0x00000000
        /*0050*/ 	.short	0x0001
        /*0052*/ 	.short	0x0008
        /*0054*/ 	.byte	0x00, 0xf5, 0x21, 0x00


	//----- nvinfo : EIATTR_KPARAM_INFO
	.align		4
.L_530:
        /*0058*/ 	.byte	0x04, 0x17
        /*005a*/ 	.short	(.L_532 - .L_531)
.L_531:
        /*005c*/ 	.word	0x00000000
        /*0060*/ 	.short	0x0000
        /*0062*/ 	.short	0x0000
        /*0064*/ 	.byte	0x00, 0xf0, 0x21, 0x00


	//----- nvinfo : EIATTR_SPARSE_MMA_MASK
	.align		4
.L_532:
        /*0068*/ 	.byte	0x03, 0x50
        /*006a*/ 	.short	0x0000


	//----- nvinfo : EIATTR_MAXREG_COUNT
	.align		4
        /*006c*/ 	.byte	0x03, 0x1b
        /*006e*/ 	.short	0x00ff


	//----- nvinfo : EIATTR_NUM_BARRIERS
	.align		4
        /*0070*/ 	.byte	0x02, 0x4c
        /*0072*/ 	.byte	0x01
	.zero		1


	//----- nvinfo : EIATTR_MERCURY_ISA_VERSION
	.align		4
        /*0074*/ 	.byte	0x03, 0x5f
        /*0076*/ 	.short	0x0101


	//----- nvinfo : EIATTR_COOP_GROUP_MASK_REGIDS
	.align		4
        /*0078*/ 	.byte	0x04, 0x29
        /*007a*/ 	.short	(.L_534 - .L_533)


	//   ....[0]....
.L_533:
        /*007c*/ 	.word	0xffffffff


	//   ....[1]....
        /*0080*/ 	.word	0xffffffff


	//   ....[2]....
        /*0084*/ 	.word	0xffffffff


	//   ....[3]....
        /*0088*/ 	.word	0xffffffff


	//   ....[4]....
        /*008c*/ 	.word	0xffffffff


	//   ....[5]....
        /*0090*/ 	.word	0xffffffff


	//   ....[6]....
        /*0094*/ 	.word	0xffffffff


	//   ....[7]....
        /*0098*/ 	.word	0xffffffff


	//   ....[8]....
        /*009c*/ 	.word	0xffffffff


	//   ....[9]....
        /*00a0*/ 	.word	0xffffffff


	//   ....[10]....
        /*00a4*/ 	.word	0xffffffff


	//   ....[11]....
        /*00a8*/ 	.word	0xffffffff


	//   ....[12]....
        /*00ac*/ 	.word	0xffffffff


	//   ....[13]....
        /*00b0*/ 	.word	0xffffffff


	//   ....[14]....
        /*00b4*/ 	.word	0xffffffff


	//   ....[15]....
        /*00b8*/ 	.word	0xffffffff


	//   ....[16]....
        /*00bc*/ 	.word	0xffffffff


	//   ....[17]....
        /*00c0*/ 	.word	0xffffffff


	//   ....[18]....
        /*00c4*/ 	.word	0xffffffff


	//   ....[19]....
        /*00c8*/ 	.word	0xffffffff


	//   ....[20]....
        /*00cc*/ 	.word	0xffffffff


	//   ....[21]....
        /*00d0*/ 	.word	0xffffffff


	//   ....[22]....
        /*00d4*/ 	.word	0xffffffff


	//   ....[23]....
        /*00d8*/ 	.word	0xffffffff


	//   ....[24]....
        /*00dc*/ 	.word	0xffffffff


	//   ....[25]....
        /*00e0*/ 	.word	0xffffffff


	//   ....[26]....
        /*00e4*/ 	.word	0xffffffff


	//   ....[27]....
        /*00e8*/ 	.word	0xffffffff


	//   ....[28]....
        /*00ec*/ 	.word	0xffffffff


	//   ....[29]....
        /*00f0*/ 	.word	0xffffffff


	//----- nvinfo : EIATTR_COOP_GROUP_INSTR_OFFSETS
	.align		4
.L_534:
        /*00f4*/ 	.byte	0x04, 0x28
        /*00f6*/ 	.short	(.L_536 - .L_535)


	//   ....[0]....
.L_535:
        /*00f8*/ 	.word	0x00000cc0


	//   ....[1]....
        /*00fc*/ 	.word	0x00000cd0


	//   ....[2]....
        /*0100*/ 	.word	0x00000d60


	//   ....[3]....
        /*0104*/ 	.word	0x00000da0


	//   ....[4]....
        /*0108*/ 	.word	0x00000e20


	//   ....[5]....
        /*010c*/ 	.word	0x00000e60


	//   ....[6]....
        /*0110*/ 	.word	0x00000ec0


	//   ....[7]....
        /*0114*/ 	.word	0x00000ef0


	//   ....[8]....
        /*0118*/ 	.word	0x00000f40


	//   ....[9]....
        /*011c*/ 	.word	0x00000f70


	//   ....[10]....
        /*0120*/ 	.word	0x00001250


	//   ....[11]....
        /*0124*/ 	.word	0x00001260


	//   ....[12]....
        /*0128*/ 	.word	0x000012f0


	//   ....[13]....
        /*012c*/ 	.word	0x00001310


	//   ....[14]....
        /*0130*/ 	.word	0x00001360


	//   ....[15]....
        /*0134*/ 	.word	0x00001380


	//   ....[16]....
        /*0138*/ 	.word	0x000013d0


	//   ....[17]....
        /*013c*/ 	.word	0x00001400


	//   ....[18]....
        /*0140*/ 	.word	0x00001470


	//   ....[19]....
        /*0144*/ 	.word	0x00001490


	//   ....[20]....
        /*0148*/ 	.word	0x00002b60


	//   ....[21]....
        /*014c*/ 	.word	0x00002b70


	//   ....[22]....
        /*0150*/ 	.word	0x00002c00


	//   ....[23]....
        /*0154*/ 	.word	0x00002c30


	//   ....[24]....
        /*0158*/ 	.word	0x00002ca0


	//   ....[25]....
        /*015c*/ 	.word	0x00002cc0


	//   ....[26]....
        /*0160*/ 	.word	0x00002d20


	//   ....[27]....
        /*0164*/ 	.word	0x00002d30


	//   ....[28]....
        /*0168*/ 	.word	0x00002d80


	//   ....[29]....
        /*016c*/ 	.word	0x00002d90


	//----- nvinfo : EIATTR_VRC_CTA_INIT_COUNT
	.align		4
.L_536:
        /*0170*/ 	.byte	0x02, 0x4a
	.zero		1
	.zero		1


	//----- nvinfo : EIATTR_EXIT_INSTR_OFFSETS
	.align		4
        /*0174*/ 	.byte	0x04, 0x1c
        /*0176*/ 	.short	(.L_538 - .L_537)


	//   ....[0]....
.L_537:
        /*0178*/ 	.word	0x00000080


	//   ....[1]....
        /*017c*/ 	.word	0x000000c0


	//   ....[2]....
        /*0180*/ 	.word	0x00003000


	//   ....[3]....
        /*0184*/ 	.word	0x00003080


	//----- nvinfo : EIATTR_MAX_THREADS
	.align		4
.L_538:
        /*0188*/ 	.byte	0x04, 0x05
        /*018a*/ 	.short	(.L_540 - .L_539)
.L_539:
        /*018c*/ 	.word	0x00000100
        /*0190*/ 	.word	0x00000001
        /*0194*/ 	.word	0x00000001


	//----- nvinfo : EIATTR_CRS_STACK_SIZE
	.align		4
.L_540:
        /*0198*/ 	.byte	0x04, 0x1e
        /*019a*/ 	.short	(.L_542 - .L_541)
.L_541:
        /*019c*/ 	.word	0x00000000


	//----- nvinfo : EIATTR_CBANK_PARAM_SIZE
	.align		4
.L_542:
        /*01a0*/ 	.byte	0x03, 0x19
        /*01a2*/ 	.short	0x0021


	//----- nvinfo : EIATTR_PARAM_CBANK
	.align		4
        /*01a4*/ 	.byte	0x04, 0x0a
        /*01a6*/ 	.short	(.L_544 - .L_543)
	.align		4
.L_543:
        /*01a8*/ 	.word	index@(.nv.constant0._ZN3cub18CUB_300001_SM_10006detail6reduce28DeviceReduceSingleTileKernelINS2_10policy_hubIdj11max_functorIdEE10Policy1000EN6thrust24THRUST_300001_SM_1000_NS6detail15normal_iteratorINSA_10device_ptrIdEEEEPdjS6_ddN4cuda3std3__410__identityEEEvT0_T1_T2_T3_T4_T6_)
        /*01ac*/ 	.short	0x0380
        /*01ae*/ 	.short	0x0021


	//----- nvinfo : EIATTR_SW_WAR
	.align		4
.L_544:
        /*01b0*/ 	.byte	0x04, 0x36
        /*01b2*/ 	.short	(.L_546 - .L_545)
.L_545:
        /*01b4*/ 	.word	0x00000008
.L_546:


//--------------------- .nv.info._ZN3cub18CUB_300001_SM_10006detail6reduce28DeviceReduceSingleTileKernelINS2_10policy_hubIdy11max_functorIdEE10Policy1000EPdS9_iS6_ddN4cuda3std3__410__identityEEEvT0_T1_T2_T3_T4_T6_ --------------------------
	.section	.nv.info._ZN3cub18CUB_300001_SM_10006detail6reduce28DeviceReduceSingleTileKernelINS2_10policy_hubIdy11max_functorIdEE10Policy1000EPdS9_iS6_ddN4cuda3std3__410__identityEEEvT0_T1_T2_T3_T4_T6_,"",@"SHT_CUDA_INFO"
	.sectionflags	@""
	.align	4


	//----- nvinfo : EIATTR_CUDA_API_VERSION
	.align		4
        /*0000*/ 	.byte	0x04, 0x37
        /*0002*/ 	.short	(.L_548 - .L_547)
.L_547:
        /*0004*/ 	.word	0x00000082


	//----- nvinfo : EIATTR_KPARAM_INFO
	.align		4
.L_548:
        /*0008*/ 	.byte	0x04, 0x17
        /*000a*/ 	.short	(.L_550 - .L_549)
.L_549:
        /*000c*/ 	.word	0x00000000
        /*0010*/ 	.short	0x0005
        /*0012*/ 	.short	0x0020
        /*0014*/ 	.byte	0x00, 0xf0, 0x05, 0x00


	//----- nvinfo : EIATTR_KPARAM_INFO
	.align		4
.L_550:
        /*0018*/ 	.byte	0x04, 0x17
        /*001a*/ 	.short	(.L_552 - .L_551)
.L_551:
        /*001c*/ 	.word	0x00000000
        /*0020*/ 	.short	0x0004
        /*0022*/ 	.short	0x0018
        /*0024*/ 	.byte	0x00, 0xf0, 0x21, 0x00


	//----- nvinfo : EIATTR_KPARAM_INFO
	.align		4
.L_552:
        /*0028*/ 	.byte	0x04, 0x17
        /*002a*/ 	.short	(.L_554 - .L_553)
.L_553:
        /*002c*/ 	.word	0x00000000
        /*0030*/ 	.short	0x0003
        /*0032*/ 	.short	0x0014
        /*0034*/ 	.byte	0x00, 0xf0, 0x05, 0x00


	//----- nvinfo : EIATTR_KPARAM_INFO
	.align		4
.L_554:
        /*0038*/ 	.byte	0x04, 0x17
        /*003a*/ 	.short	(.L_556 - .L_555)
.L_555:
        /*003c*/ 	.word	0x00000000
        /*0040*/ 	.short	0x0002
        /*0042*/ 	.short	0x0010
        /*0044*/ 	.byte	0x00, 0xf0, 0x11, 0x00


	//----- nvinfo : EIATTR_KPARAM_INFO
	.align		4
.L_556:
        /*0048*/ 	.byte	0x04, 0x17
        /*004a*/ 	.short	(.L_558 - .L_557)
.L_557:
        /*004c*/ 	.word	0x00000000
        /*0050*/ 	.short	0x0001
        /*0052*/ 	.short	0x0008
        /*0054*/ 	.byte	0x00, 0xf5, 0x21, 0x00


	//----- nvinfo : EIATTR_KPARAM_INFO
	.align		4
.L_558:
        /*0058*/ 	.byte	0x04, 0x17
        /*005a*/ 	.short	(.L_560 - .L_559)
.L_559:
        /*005c*/ 	.word	0x00000000
        /*0060*/ 	.short	0x0000
        /*0062*/ 	.short	0x0000
        /*0064*/ 	.byte	0x00, 0xf5, 0x21, 0x00


	//----- nvinfo : EIATTR_SPARSE_MMA_MASK
	.align		4
.L_560:
        /*0068*/ 	.byte	0x03, 0x50
        /*006a*/ 	.short	0x0000


	//----- nvinfo : EIATTR_MAXREG_COUNT
	.align		4
        /*006c*/ 	.byte	0x03, 0x1b
        /*006e*/ 	.short	0x00ff


	//----- nvinfo : EIATTR_NUM_BARRIERS
	.align		4
        /*0070*/ 	.byte	0x02, 0x4c
        /*0072*/ 	.byte	0x01
	.zero		1


	//----- nvinfo : EIATTR_MERCURY_ISA_VERSION
	.align		4
        /*0074*/ 	.byte	0x03, 0x5f
        /*0076*/ 	.short	0x0101


	//----- nvinfo : EIATTR_COOP_GROUP_MASK_REGIDS
	.align		4
        /*0078*/ 	.byte	0x04, 0x29
        /*007a*/ 	.short	(.L_562 - .L_561)


	//   ....[0]....
.L_561:
        /*007c*/ 	.word	0xffffffff


	//   ....[1]....
        /*0080*/ 	.word	0xffffffff


	//   ....[2]....
        /*0084*/ 	.word	0xffffffff


	//   ....[3]....
        /*0088*/ 	.word	0xffffffff


	//   ....[4]....
        /*008c*/ 	.word	0xffffffff


	//   ....[5]....
        /*0090*/ 	.word	0xffffffff


	//   ....[6]....
        /*0094*/ 	.word	0xffffffff


	//   ....[7]....
        /*0098*/ 	.word	0xffffffff


	//   ....[8]....
        /*009c*/ 	.word	0xffffffff


	//   ....[9]....
        /*00a0*/ 	.word	0xffffffff


	//   ....[10]....
        /*00a4*/ 	.word	0xffffffff


	//   ....[11]....
        /*00a8*/ 	.word	0xffffffff


	//   ....[12]....
        /*00ac*/ 	.word	0xffffffff


	//   ....[13]....
        /*00b0*/ 	.word	0xffffffff


	//   ....[14]....
        /*00b4*/ 	.word	0xffffffff


	//   ....[15]....
        /*00b8*/ 	.word	0xffffffff


	//   ....[16]....
        /*00bc*/ 	.word	0xffffffff


	//   ....[17]....
        /*00c0*/ 	.word	0xffffffff


	//   ....[18]....
        /*00c4*/ 	.word	0xffffffff


	//   ....[19]....
        /*00c8*/ 	.word	0xffffffff


	//   ....[20]....
        /*00cc*/ 	.word	0xffffffff


	//   ....[21]....
        /*00d0*/ 	.word	0xffffffff


	//   ....[22]....
        /*00d4*/ 	.word	0xffffffff


	//   ....[23]....
        /*00d8*/ 	.word	0xffffffff


	//   ....[24]....
        /*00dc*/ 	.word	0xffffffff


	//   ....[25]....
        /*00e0*/ 	.word	0xffffffff


	//   ....[26]....
        /*00e4*/ 	.word	0xffffffff


	//   ....[27]....
        /*00e8*/ 	.word	0xffffffff


	//   ....[28]....
        /*00ec*/ 	.word	0xffffffff


	//   ....[29]....
        /*00f0*/ 	.word	0xffffffff


	//   ....[30]....
        /*00f4*/ 	.word	0xffffffff


	//   ....[31]....
        /*00f8*/ 	.word	0xffffffff


	//   ....[32]....
        /*00fc*/ 	.word	0xffffffff


	//   ....[33]....
        /*0100*/ 	.word	0xffffffff


	//   ....[34]....
        /*0104*/ 	.word	0xffffffff


	//   ....[35]....
        /*0108*/ 	.word	0xffffffff


	//   ....[36]....
        /*010c*/ 	.word	0xffffffff


	//   ....[37]....
        /*0110*/ 	.word	0xffffffff


	//   ....[38]....
        /*0114*/ 	.word	0xffffffff


	//   ....[39]....
        /*0118*/ 	.word	0xffffffff


	//   ....[40]....
        /*011c*/ 	.word	0xffffffff


	//   ....[41]....
        /*0120*/ 	.word	0xffffffff


	//   ....[42]....
        /*0124*/ 	.word	0xffffffff


	//   ....[43]....
        /*0128*/ 	.word	0xffffffff


	//   ....[44]....
        /*012c*/ 	.word	0xffffffff


	//   ....[45]....
        /*0130*/ 	.word	0xffffffff


	//   ....[46]....
        /*0134*/ 	.word	0xffffffff


	//   ....[47]....
        /*0138*/ 	.word	0xffffffff


	//   ....[48]....
        /*013c*/ 	.word	0xffffffff


	//   ....[49]....
        /*0140*/ 	.word	0xffffffff


	//   ....[50]....
        /*0144*/ 	.word	0xffffffff


	//   ....[51]....
        /*0148*/ 	.word	0xffffffff


	//   ....[52]....
        /*014c*/ 	.word	0xffffffff


	//   ....[53]....
        /*0150*/ 	.word	0xffffffff


	//   ....[54]....
        /*0154*/ 	.word	0xffffffff


	//   ....[55]....
        /*0158*/ 	.word	0xffffffff


	//   ....[56]....
        /*015c*/ 	.word	0xffffffff


	//   ....[57]....
        /*0160*/ 	.word	0xffffffff


	//   ....[58]....
        /*0164*/ 	.word	0xffffffff


	//   ....[59]....
        /*0168*/ 	.word	0xffffffff


	//----- nvinfo : EIATTR_COOP_GROUP_INSTR_OFFSETS
	.align		4
.L_562:
        /*016c*/ 	.byte	0x04, 0x28
        /*016e*/ 	.short	(.L_564 - .L_563)


	//   ....[0]....
.L_563:
        /*0170*/ 	.word	0x00000d30


	//   ....[1]....
        /*0174*/ 	.word	0x00000d40


	//   ....[2]....
        /*0178*/ 	.word	0x00000dd0


	//   ....[3]....
        /*017c*/ 	.word	0x00000e10


	//   ....[4]....
        /*0180*/ 	.word	0x00000e80


	//   ....[5]....
        /*0184*/ 	.word	0x00000ea0


	//   ....[6]....
        /*0188*/ 	.word	0x00000ef0


	//   ....[7]....
        /*018c*/ 	.word	0x00000f10


	//   ....[8]....
        /*0190*/ 	.word	0x00000f60


	//   ....[9]....
        /*0194*/ 	.word	0x00000f80


	//   ....[10]....
        /*0198*/ 	.word	0x00001280


	//   ....[11]....
        /*019c*/ 	.word	0x00001290


	//   ....[12]....
        /*01a0*/ 	.word	0x00001320


	//   ....[13]....
        /*01a4*/ 	.word	0x00001350


	//   ....[14]....
        /*01a8*/ 	.word	0x000013b0


	//   ....[15]....
        /*01ac*/ 	.word	0x000013e0


	//   ....[16]....
        /*01b0*/ 	.word	0x00001440


	//   ....[17]....
        /*01b4*/ 	.word	0x00001480


	//   ....[18]....
        /*01b8*/ 	.word	0x000014f0


	//   ....[19]....
        /*01bc*/ 	.word	0x00001530


	//   ....[20]....
        /*01c0*/ 	.word	0x00002960


	//   ....[21]....
        /*01c4*/ 	.word	0x00002970


	//   ....[22]....
        /*01c8*/ 	.word	0x00002a00


	//   ....[23]....
        /*01cc*/ 	.word	0x00002a30


	//   ....[24]....
        /*01d0*/ 	.word	0x00002aa0


	//   ....[25]....
        /*01d4*/ 	.word	0x00002ac0


	//   ....[26]....
        /*01d8*/ 	.word	0x00002b20


	//   ....[27]....
        /*01dc*/ 	.word	0x00002b30


	//   ....[28]....
        /*01e0*/ 	.word	0x00002b80


	//   ....[29]....
        /*01e4*/ 	.word	0x00002b90


	//   ....[30]....
        /*01e8*/ 	.word	0x00003a20


	//   ....[31]....
        /*01ec*/ 	.word	0x00003a30


	//   ....[32]....
        /*01f0*/ 	.word	0x00003ac0


	//   ....[33]....
        /*01f4*/ 	.word	0x00003b00


	//   ....[34]....
        /*01f8*/ 	.word	0x00003b80


	//   ....[35]....
        /*01fc*/ 	.word	0x00003bc0


	//   ....[36]....
        /*0200*/ 	.word	0x00003c20


	//   ....[37]....
        /*0204*/ 	.word	0x00003c50


	//   ....[38]....
        /*0208*/ 	.word	0x00003ca0


	//   ....[39]....
        /*020c*/ 	.word	0x00003cd0


	//   ....[40]....
        /*0210*/ 	.word	0x00003fb0


	//   ....[41]....
        /*0214*/ 	.word	0x00003fc0


	//   ....[42]....
        /*0218*/ 	.word	0x00004050


	//   ....[43]....
        /*021c*/ 	.word	0x00004080


	//   ....[44]....
        /*0220*/ 	.word	0x000040d0


	//   ....[45]....
        /*0224*/ 	.word	0x00004100


	//   ....[46]....
        /*0228*/ 	.word	0x00004170


	//   ....[47]....
        /*022c*/ 	.word	0x000041b0


	//   ....[48]....
        /*0230*/ 	.word	0x00004220


	//   ....[49]....
        /*0234*/ 	.word	0x00004250


	//   ....[50]....
        /*0238*/ 	.word	0x00005700


	//   ....[51]....
        /*023c*/ 	.word	0x00005710


	//   ....[52]....
        /*0240*/ 	.word	0x000057a0


	//   ....[53]....
        /*0244*/ 	.word	0x000057e0


	//   ....[54]....
        /*0248*/ 	.word	0x00005860


	//   ....[55]....
        /*024c*/ 	.word	0x000058a0


	//   ....[56]....
        /*0250*/ 	.word	0x00005900


	//   ....[57]....
        /*0254*/ 	.word	0x00005930


	//   ....[58]....
        /*0258*/ 	.word	0x00005980


	//   ....[59]....
        /*025c*/ 	.word	0x000059b0


	//----- nvinfo : EIATTR_VRC_CTA_INIT_COUNT
	.align		4
.L_564:
        /*0260*/ 	.byte	0x02, 0x4a
	.zero		1
	.zero		1


	//----- nvinfo : EIATTR_EXIT_INSTR_OFFSETS
	.align		4
        /*0264*/ 	.byte	0x04, 0x1c
        /*0266*/ 	.short	(.L_566 - .L_565)


	//   ....[0]....
.L_565:
        /*0268*/ 	.word	0x00000080


	//   ....[1]....
        /*026c*/ 	.word	0x000000c0


	//   ....[2]....
        /*0270*/ 	.word	0x00005c20


	//   ....[3]....
        /*0274*/ 	.word	0x00005ca0


	//----- nvinfo : EIATTR_MAX_THREADS
	.align		4
.L_566:
        /*0278*/ 	.byte	0x04, 0x05
        /*027a*/ 	.short	(.L_568 - .L_567)
.L_567:
        /*027c*/ 	.word	0x00000100
        /*0280*/ 	.word	0x00000001
        /*0284*/ 	.word	0x00000001


	//----- nvinfo : EIATTR_CRS_STACK_SIZE
	.align		4
.L_568:
        /*0288*/ 	.byte	0x04, 0x1e
        /*028a*/ 	.short	(.L_570 - .L_569)
.L_569:
        /*028c*/ 	.word	0x00000000


	//----- nvinfo : EIATTR_CBANK_PARAM_SIZE
	.align		4
.L_570:
        /*0290*/ 	.byte	0x03, 0x19
        /*0292*/ 	.short	0x0021


	//----- nvinfo : EIATTR_PARAM_CBANK
	.align		4
        /*0294*/ 	.byte	0x04, 0x0a
        /*0296*/ 	.short	(.L_572 - .L_571)
	.align		4
.L_571:
        /*0298*/ 	.word	index@(.nv.constant0._ZN3cub18CUB_300001_SM_10006detail6reduce28DeviceReduceSingleTileKernelINS2_10policy_hubIdy11max_functorIdEE10Policy1000EPdS9_iS6_ddN4cuda3std3__410__identityEEEvT0_T1_T2_T3_T4_T6_)
        /*029c*/ 	.short	0x0380
        /*029e*/ 	.short	0x0021


	//----- nvinfo : EIATTR_SW_WAR
	.align		4
.L_572:
        /*02a0*/ 	.byte	0x04, 0x36
        /*02a2*/ 	.short	(.L_574 - .L_573)
.L_573:
        /*02a4*/ 	.word	0x00000008
.L_574:


//--------------------- .nv.info._ZN3cub18CUB_300001_SM_10006detail6reduce18DeviceReduceKernelINS2_10policy_hubIdy11max_functorIdEE10Policy1000EN6thrust24THRUST_300001_SM_1000_NS6detail15normal_iteratorINSA_10device_ptrIdEEEEyS6_d11abs_functorIdEEEvT0_PT3_T1_NS0_13GridEvenShareISL_EET2_T4_ --------------------------
	.section	.nv.info._ZN3cub18CUB_300001_SM_10006detail6reduce18DeviceReduceKernelINS2_10policy_hubIdy11max_functorIdEE10Policy1000EN6thrust24THRUST_300001_SM_1000_NS6detail15normal_iteratorINSA_10device_ptrIdEEEEyS6_d11abs_functorIdEEEvT0_PT3_T1_NS0_13GridEvenShareISL_EET2_T4_,"",@"SHT_CUDA_INFO"
	.sectionflags	@""
	.align	4


	//----- nvinfo : EIATTR_CUDA_API_VERSION
	.align		4
        /*0000*/ 	.byte	0x04, 0x37
        /*0002*/ 	.short	(.L_576 - .L_575)
.L_575:
        /*0004*/ 	.word	0x00000082


	//----- nvinfo : EIATTR_KPARAM_INFO
	.align		4
.L_576:
        /*0008*/ 	.byte	0x04, 0x17
        /*000a*/ 	.short	(.L_578 - .L_577)
.L_577:
        /*000c*/ 	.word	0x00000000
        /*0010*/ 	.short	0x0005
        /*0012*/ 	.short	0x0061
        /*0014*/ 	.byte	0x00, 0xf0, 0x05, 0x00


	//----- nvinfo : EIATTR_KPARAM_INFO
	.align		4
.L_578:
        /*0018*/ 	.byte	0x04, 0x17
        /*001a*/ 	.short	(.L_580 - .L_579)
.L_579:
        /*001c*/ 	.word	0x00000000
        /*0020*/ 	.short	0x0004
        /*0022*/ 	.short	0x0060
        /*0024*/ 	.byte	0x00, 0xf0, 0x05, 0x00


	//----- nvinfo : EIATTR_KPARAM_INFO
	.align		4
.L_580:
        /*0028*/ 	.byte	0x04, 0x17
        /*002a*/ 	.short	(.L_582 - .L_581)
.L_581:
        /*002c*/ 	.word	0x00000000
        /*0030*/ 	.short	0x0003
        /*0032*/ 	.short	0x0018
        /*0034*/ 	.byte	0x00, 0xf0, 0x21, 0x01


	//----- nvinfo : EIATTR_KPARAM_INFO
	.align		4
.L_582:
        /*0038*/ 	.byte	0x04, 0x17
        /*003a*/ 	.short	(.L_584 - .L_583)
.L_583:
        /*003c*/ 	.word	0x00000000
        /*0040*/ 	.short	0x0002
        /*0042*/ 	.short	0x0010
        /*0044*/ 	.byte	0x00, 0xf0, 0x21, 0x00


	//----- nvinfo : EIATTR_KPARAM_INFO
	.align		4
.L_584:
        /*0048*/ 	.byte	0x04, 0x17
        /*004a*/ 	.short	(.L_586 - .L_585)
.L_585:
        /*004c*/ 	.word	0x00000000
        /*0050*/ 	.short	0x0001
        /*0052*/ 	.short	0x0008
        /*0054*/ 	.byte	0x00, 0xf5, 0x21, 0x00


	//----- nvinfo : EIATTR_KPARAM_INFO
	.align		4
.L_586:
        /*0058*/ 	.byte	0x04, 0x17
        /*005a*/ 	.short	(.L_588 - .L_587)
.L_587:
        /*005c*/ 	.word	0x00000000
        /*0060*/ 	.short	0x0000
        /*0062*/ 	.short	0x0000
        /*0064*/ 	.byte	0x00, 0xf0, 0x21, 0x00


	//----- nvinfo : EIATTR_SPARSE_MMA_MASK
	.align		4
.L_588:
        /*0068*/ 	.byte	0x03, 0x50
        /*006a*/ 	.short	0x0000


	//----- nvinfo : EIATTR_MAXREG_COUNT
	.align		4
        /*006c*/ 	.byte	0x03, 0x1b
        /*006e*/ 	.short	0x00ff


	//----- nvinfo : EIATTR_NUM_BARRIERS
	.align		4
        /*0070*/ 	.byte	0x02, 0x4c
        /*0072*/ 	.byte	0x01
	.zero		1


	//----- nvinfo : EIATTR_MERCURY_ISA_VERSION
	.align		4
        /*0074*/ 	.byte	0x03, 0x5f
        /*0076*/ 	.short	0x0101


	//----- nvinfo : EIATTR_COOP_GROUP_MASK_REGIDS
	.align		4
        /*0078*/ 	.byte	0x04, 0x29
        /*007a*/ 	.short	(.L_590 - .L_589)


	//   ....[0]....
.L_589:
        /*007c*/ 	.word	0xffffffff


	//   ....[1]....
        /*0080*/ 	.word	0xffffffff


	//   ....[2]....
        /*0084*/ 	.word	0xffffffff


	//   ....[3]....
        /*0088*/ 	.word	0xffffffff


	//   ....[4]....
        /*008c*/ 	.word	0xffffffff


	//   ....[5]....
        /*0090*/ 	.word	0xffffffff


	//   ....[6]....
        /*0094*/ 	.word	0xffffffff


	//   ....[7]....
        /*0098*/ 	.word	0xffffffff


	//   ....[8]....
        /*009c*/ 	.word	0xffffffff


	//   ....[9]....
        /*00a0*/ 	.word	0xffffffff


	//   ....[10]....
        /*00a4*/ 	.word	0xffffffff


	//   ....[11]....
        /*00a8*/ 	.word	0xffffffff


	//   ....[12]....
        /*00ac*/ 	.word	0xffffffff


	//   ....[13]....
        /*00b0*/ 	.word	0xffffffff


	//   ....[14]....
        /*00b4*/ 	.word	0xffffffff


	//   ....[15]....
        /*00b8*/ 	.word	0xffffffff


	//   ....[16]....
        /*00bc*/ 	.word	0xffffffff


	//   ....[17]....
        /*00c0*/ 	.word	0xffffffff


	//   ....[18]....
        /*00c4*/ 	.word	0xffffffff


	//   ....[19]....
        /*00c8*/ 	.word	0xffffffff


	//   ....[20]....
        /*00cc*/ 	.word	0xffffffff


	//   ....[21]....
        /*00d0*/ 	.word	0xffffffff


	//   ....[22]....
        /*00d4*/ 	.word	0xffffffff


	//   ....[23]....
        /*00d8*/ 	.word	0xffffffff


	//   ....[24]....
        /*00dc*/ 	.word	0xffffffff


	//   ....[25]....
        /*00e0*/ 	.word	0xffffffff


	//   ....[26]....
        /*00e4*/ 	.word	0xffffffff


	//   ....[27]....
        /*00e8*/ 	.word	0xffffffff


	//   ....[28]....
        /*00ec*/ 	.word	0xffffffff


	//   ....[29]....
        /*00f0*/ 	.word	0xffffffff


	//----- nvinfo : EIATTR_COOP_GROUP_INSTR_OFFSETS
	.align		4
.L_590:
        /*00f4*/ 	.byte	0x04, 0x28
        /*00f6*/ 	.short	(.L_592 - .L_591)


	//   ....[0]....
.L_591:
        /*00f8*/ 	.word	0x000014c0


	//   ....[1]....
        /*00fc*/ 	.word	0x000014d0


	//   ....[2]....
        /*0100*/ 	.word	0x00001560


	//   ....[3]....
        /*0104*/ 	.word	0x00001590


	//   ....[4]....
        /*0108*/ 	.word	0x00001600


	//   ....[5]....
        /*010c*/ 	.word	0x00001620


	//   ....[6]....
        /*0110*/ 	.word	0x00001680


	//   ....[7]....
        /*0114*/ 	.word	0x00001690


	//   ....[8]....
        /*0118*/ 	.word	0x000016e0


	//   ....[9]....
        /*011c*/ 	.word	0x000016f0


	//   ....[10]....
        /*0120*/ 	.word	0x000019d0


	//   ....[11]....
        /*0124*/ 	.word	0x000019e0


	//   ....[12]....
        /*0128*/ 	.word	0x00001a70


	//   ....[13]....
        /*012c*/ 	.word	0x00001a90


	//   ....[14]....
        /*0130*/ 	.word	0x00001af0


	//   ....[15]....
        /*0134*/ 	.word	0x00001b10


	//   ....[16]....
        /*0138*/ 	.word	0x00001b70


	//   ....[17]....
        /*013c*/ 	.word	0x00001ba0


	//   ....[18]....
        /*0140*/ 	.word	0x00001c20


	//   ....[19]....
        /*0144*/ 	.word	0x00001c40


	//   ....[20]....
        /*0148*/ 	.word	0x00003f80


	//   ....[21]....
        /*014c*/ 	.word	0x00003f90


	//   ....[22]....
        /*0150*/ 	.word	0x00004020


	//   ....[23]....
        /*0154*/ 	.word	0x00004050


	//   ....[24]....
        /*0158*/ 	.word	0x000040c0


	//   ....[25]....
        /*015c*/ 	.word	0x000040e0


	//   ....[26]....
        /*0160*/ 	.word	0x00004140


	//   ....[27]....
        /*0164*/ 	.word	0x00004150


	//   ....[28]....
        /*0168*/ 	.word	0x000041a0


	//   ....[29]....
        /*016c*/ 	.word	0x000041b0


	//----- nvinfo : EIATTR_VRC_CTA_INIT_COUNT
	.align		4
.L_592:
        /*0170*/ 	.byte	0x02, 0x4a
	.zero		1
	.zero		1


	//----- nvinfo : EIATTR_EXIT_INSTR_OFFSETS
	.align		4
        /*0174*/ 	.byte	0x04, 0x1c
        /*0176*/ 	.short	(.L_594 - .L_593)


	//   ....[0]....
.L_593:
        /*0178*/ 	.word	0x00004420


	//   ....[1]....
        /*017c*/ 	.word	0x00004480


	//----- nvinfo : EIATTR_MAX_THREADS
	.align		4
.L_594:
        /*0180*/ 	.byte	0x04, 0x05
        /*0182*/ 	.short	(.L_596 - .L_595)
.L_595:
        /*0184*/ 	.word	0x00000100
        /*0188*/ 	.word	0x00000001
        /*018c*/ 	.word	0x00000001


	//----- nvinfo : EIATTR_CRS_STACK_SIZE
	.align		4
.L_596:
        /*0190*/ 	.byte	0x04, 0x1e
        /*0192*/ 	.short	(.L_598 - .L_597)
.L_597:
        /*0194*/ 	.word	0x00000000


	//----- nvinfo : EIATTR_CBANK_PARAM_SIZE
	.align		4
.L_598:
        /*0198*/ 	.byte	0x03, 0x19
        /*019a*/ 	.short	0x0062


	//----- nvinfo : EIATTR_PARAM_CBANK
	.align		4
        /*019c*/ 	.byte	0x04, 0x0a
        /*019e*/ 	.short	(.L_600 - .L_599)
	.align		4
.L_599:
        /*01a0*/ 	.word	index@(.nv.constant0._ZN3cub18CUB_300001_SM_10006detail6reduce18DeviceReduceKernelINS2_10policy_hubIdy11max_functorIdEE10Policy1000EN6thrust24THRUST_300001_SM_1000_NS6detail15normal_iteratorINSA_10device_ptrIdEEEEyS6_d11abs_functorIdEEEvT0_PT3_T1_NS0_13GridEvenShareISL_EET2_T4_)
        /*01a4*/ 	.short	0x0380
        /*01a6*/ 	.short	0x0062


	//----- nvinfo : EIATTR_SW_WAR
	.align		4
.L_600:
        /*01a8*/ 	.byte	0x04, 0x36
        /*01aa*/ 	.short	(.L_602 - .L_601)
.L_601:
        /*01ac*/ 	.word	0x00000008
.L_602:


//--------------------- .nv.info._ZN3cub18CUB_300001_SM_10006detail6reduce28DeviceReduceSingleTileKernelINS2_10policy_hubIdy11max_functorIdEE10Policy1000EN6thrust24THRUST_300001_SM_1000_NS6detail15normal_iteratorINSA_10device_ptrIdEEEEPdyS6_dd11abs_functorIdEEEvT0_T1_T2_T3_T4_T6_ --------------------------
	.section	.nv.info._ZN3cub18CUB_300001_SM_10006detail6reduce28DeviceReduceSingleTileKernelINS2_10policy_hubIdy11max_functorIdEE10Policy1000EN6thrust24THRUST_300001_SM_1000_NS6detail15normal_iteratorINSA_10device_ptrIdEEEEPdyS6_dd11abs_functorIdEEEvT0_T1_T2_T3_T4_T6_,"",@"SHT_CUDA_INFO"
	.sectionflags	@""
	.align	4


	//----- nvinfo : EIATTR_CUDA_API_VERSION
	.align		4
        /*0000*/ 	.byte	0x04, 0x37
        /*0002*/ 	.short	(.L_604 - .L_603)
.L_603:
        /*0004*/ 	.word	0x00000082


	//----- nvinfo : EIATTR_KPARAM_INFO
	.align		4
.L_604:
        /*0008*/ 	.byte	0x04, 0x17
        /*000a*/ 	.short	(.L_606 - .L_605)
.L_605:
        /*000c*/ 	.word	0x00000000
        /*0010*/ 	.short	0x0005
        /*0012*/ 	.short	0x0028
        /*0014*/ 	.byte	0x00, 0xf0, 0x05, 0x00


	//----- nvinfo : EIATTR_KPARAM_INFO
	.align		4
.L_606:
        /*0018*/ 	.byte	0x04, 0x17
        /*001a*/ 	.short	(.L_608 - .L_607)
.L_607:
        /*001c*/ 	.word	0x00000000
        /*0020*/ 	.short	0x0004
        /*0022*/ 	.short	0x0020
        /*0024*/ 	.byte	0x00, 0xf0, 0x21, 0x00


	//----- nvinfo : EIATTR_KPARAM_INFO
	.align		4
.L_608:
        /*0028*/ 	.byte	0x04, 0x17
        /*002a*/ 	.short	(.L_610 - .L_609)
.L_609:
        /*002c*/ 	.word	0x00000000
        /*0030*/ 	.short	0x0003
        /*0032*/ 	.short	0x0018
        /*0034*/ 	.byte	0x00, 0xf0, 0x05, 0x00


	//----- nvinfo : EIATTR_KPARAM_INFO
	.align		4
.L_610:
        /*0038*/ 	.byte	0x04, 0x17
        /*003a*/ 	.short	(.L_612 - .L_611)
.L_611:
        /*003c*/ 	.word	0x00000000
        /*0040*/ 	.short	0x0002
        /*0042*/ 	.short	0x0010
        /*0044*/ 	.byte	0x00, 0xf0, 0x21, 0x00


	//----- nvinfo : EIATTR_KPARAM_INFO
	.align		4
.L_612:
        /*0048*/ 	.byte	0x04, 0x17
        /*004a*/ 	.short	(.L_614 - .L_613)
.L_613:
        /*004c*/ 	.word	0x00000000
        /*0050*/ 	.short	0x0001
        /*0052*/ 	.short	0x0008
        /*0054*/ 	.byte	0x00, 0xf5, 0x21, 0x00


	//----- nvinfo : EIATTR_KPARAM_INFO
	.align		4
.L_614:
        /*0058*/ 	.byte	0x04, 0x17
        /*005a*/ 	.short	(.L_616 - .L_615)
.L_615:
        /*005c*/ 	.word	0x00000000
        /*0060*/ 	.short	0x0000
        /*0062*/ 	.short	0x0000
        /*0064*/ 	.byte	0x00, 0xf0, 0x21, 0x00


	//----- nvinfo : EIATTR_SPARSE_MMA_MASK
	.align		4
.L_616:
        /*0068*/ 	.byte	0x03, 0x50
        /*006a*/ 	.short	0x0000


	//----- nvinfo : EIATTR_MAXREG_COUNT
	.align		4
        /*006c*/ 	.byte	0x03, 0x1b
        /*006e*/ 	.short	0x00ff


	//----- nvinfo : EIATTR_NUM_BARRIERS
	.align		4
        /*0070*/ 	.byte	0x02, 0x4c
        /*0072*/ 	.byte	0x01
	.zero		1


	//----- nvinfo : EIATTR_MERCURY_ISA_VERSION
	.align		4
        /*0074*/ 	.byte	0x03, 0x5f
        /*0076*/ 	.short	0x0101


	//----- nvinfo : EIATTR_COOP_GROUP_MASK_REGIDS
	.align		4
        /*0078*/ 	.byte	0x04, 0x29
        /*007a*/ 	.short	(.L_618 - .L_617)


	//   ....[0]....
.L_617:
        /*007c*/ 	.word	0xffffffff


	//   ....[1]....
        /*0080*/ 	.word	0xffffffff


	//   ....[2]....
        /*0084*/ 	.word	0xffffffff


	//   ....[3]....
        /*0088*/ 	.word	0xffffffff


	//   ....[4]....
        /*008c*/ 	.word	0xffffffff


	//   ....[5]....
        /*0090*/ 	.word	0xffffffff


	//   ....[6]....
        /*0094*/ 	.word	0xffffffff


	//   ....[7]....
        /*0098*/ 	.word	0xffffffff


	//   ....[8]....
        /*009c*/ 	.word	0xffffffff


	//   ....[9]....
        /*00a0*/ 	.word	0xffffffff


	//   ....[10]....
        /*00a4*/ 	.word	0xffffffff


	//   ....[11]....
        /*00a8*/ 	.word	0xffffffff


	//   ....[12]....
        /*00ac*/ 	.word	0xffffffff


	//   ....[13]....
        /*00b0*/ 	.word	0xffffffff


	//   ....[14]....
        /*00b4*/ 	.word	0xffffffff


	//   ....[15]....
        /*00b8*/ 	.word	0xffffffff


	//   ....[16]....
        /*00bc*/ 	.word	0xffffffff


	//   ....[17]....
        /*00c0*/ 	.word	0xffffffff


	//   ....[18]....
        /*00c4*/ 	.word	0xffffffff


	//   ....[19]....
        /*00c8*/ 	.word	0xffffffff


	//   ....[20]....
        /*00cc*/ 	.word	0xffffffff


	//   ....[21]....
        /*00d0*/ 	.word	0xffffffff


	//   ....[22]....
        /*00d4*/ 	.word	0xffffffff


	//   ....[23]....
        /*00d8*/ 	.word	0xffffffff


	//   ....[24]....
        /*00dc*/ 	.word	0xffffffff


	//   ....[25]....
        /*00e0*/ 	.word	0xffffffff


	//   ....[26]....
        /*00e4*/ 	.word	0xffffffff


	//   ....[27]....
        /*00e8*/ 	.word	0xffffffff


	//   ....[28]....
        /*00ec*/ 	.word	0xffffffff


	//   ....[29]....
        /*00f0*/ 	.word	0xffffffff


	//----- nvinfo : EIATTR_COOP_GROUP_INSTR_OFFSETS
	.align		4
.L_618:
        /*00f4*/ 	.byte	0x04, 0x28
        /*00f6*/ 	.short	(.L_620 - .L_619)


	//   ....[0]....
.L_619:
        /*00f8*/ 	.word	0x00001430


	//   ....[1]....
        /*00fc*/ 	.word	0x00001440


	//   ....[2]....
        /*0100*/ 	.word	0x000014d0


	//   ....[3]....
        /*0104*/ 	.word	0x00001510


	//   ....[4]....
        /*0108*/ 	.word	0x00001590


	//   ....[5]....
        /*010c*/ 	.word	0x000015d0


	//   ....[6]....
        /*0110*/ 	.word	0x00001630


	//   ....[7]....
        /*0114*/ 	.word	0x00001660


	//   ....[8]....
        /*0118*/ 	.word	0x000016a0


	//   ....[9]....
        /*011c*/ 	.word	0x000016d0


	//   ....[10]....
        /*0120*/ 	.word	0x000019c0


	//   ....[11]....
        /*0124*/ 	.word	0x000019d0


	//   ....[12]....
        /*0128*/ 	.word	0x00001a60


	//   ....[13]....
        /*012c*/ 	.word	0x00001a90


	//   ....[14]....
        /*0130*/ 	.word	0x00001af0


	//   ....[15]....
        /*0134*/ 	.word	0x00001b20


	//   ....[16]....
        /*0138*/ 	.word	0x00001b80


	//   ....[17]....
        /*013c*/ 	.word	0x00001bc0


	//   ....[18]....
        /*0140*/ 	.word	0x00001c30


	//   ....[19]....
        /*0144*/ 	.word	0x00001c70


	//   ....[20]....
        /*0148*/ 	.word	0x00003d90


	//   ....[21]....
        /*014c*/ 	.word	0x00003da0


	//   ....[22]....
        /*0150*/ 	.word	0x00003e30


	//   ....[23]....
        /*0154*/ 	.word	0x00003e60


	//   ....[24]....
        /*0158*/ 	.word	0x00003ed0


	//   ....[25]....
        /*015c*/ 	.word	0x00003ef0


	//   ....[26]....
        /*0160*/ 	.word	0x00003f50


	//   ....[27]....
        /*0164*/ 	.word	0x00003f60


	//   ....[28]....
        /*0168*/ 	.word	0x00003fa0


	//   ....[29]....
        /*016c*/ 	.word	0x00003fb0


	//----- nvinfo : EIATTR_VRC_CTA_INIT_COUNT
	.align		4
.L_620:
        /*0170*/ 	.byte	0x02, 0x4a
	.zero		1
	.zero		1


	//----- nvinfo : EIATTR_EXIT_INSTR_OFFSETS
	.align		4
        /*0174*/ 	.byte	0x04, 0x1c
        /*0176*/ 	.short	(.L_622 - .L_621)


	//   ....[0]....
.L_621:
        /*0178*/ 	.word	0x000000a0


	//   ....[1]....
        /*017c*/ 	.word	0x000000e0


	//   ....[2]....
        /*0180*/ 	.word	0x00004230


	//   ....[3]....
        /*0184*/ 	.word	0x000042b0


	//----- nvinfo : EIATTR_MAX_THREADS
	.align		4
.L_622:
        /*0188*/ 	.byte	0x04, 0x05
        /*018a*/ 	.short	(.L_624 - .L_623)
.L_623:
        /*018c*/ 	.word	0x00000100
        /*0190*/ 	.word	0x00000001
        /*0194*/ 	.word	0x00000001


	//----- nvinfo : EIATTR_CRS_STACK_SIZE
	.align		4
.L_624:
        /*0198*/ 	.byte	0x04, 0x1e
        /*019a*/ 	.short	(.L_626 - .L_625)
.L_625:
        /*019c*/ 	.word	0x00000000


	//----- nvinfo : EIATTR_CBANK_PARAM_SIZE
	.align		4
.L_626:
        /*01a0*/ 	.byte	0x03, 0x19
        /*01a2*/ 	.short	0x0029


	//----- nvinfo : EIATTR_PARAM_CBANK
	.align		4
        /*01a4*/ 	.byte	0x04, 0x0a
        /*01a6*/ 	.short	(.L_628 - .L_627)
	.align		4
.L_627:
        /*01a8*/ 	.word	index@(.nv.constant0._ZN3cub18CUB_300001_SM_10006detail6reduce28DeviceReduceSingleTileKernelINS2_10policy_hubIdy11max_functorIdEE10Policy1000EN6thrust24THRUST_300001_SM_1000_NS6detail15normal_iteratorINSA_10device_ptrIdEEEEPdyS6_dd11abs_functorIdEEEvT0_T1_T2_T3_T4_T6_)
        /*01ac*/ 	.short	0x0380
        /*01ae*/ 	.short	0x0029


	//----- nvinfo : EIATTR_SW_WAR
	.align		4
.L_628:
        /*01b0*/ 	.byte	0x04, 0x36
        /*01b2*/ 	.short	(.L_630 - .L_629)
.L_629:
        /*01b4*/ 	.word	0x00000008
.L_630:


//--------------------- .nv.info._ZN3cub18CUB_300001_SM_10006detail6reduce28DeviceReduceSingleTileKernelINS2_10policy_hubIdj11max_functorIdEE10Policy1000EPdS9_iS6_ddN4cuda3std3__410__identityEEEvT0_T1_T2_T3_T4_T6_ --------------------------
	.section	.nv.info._ZN3cub18CUB_300001_SM_10006detail6reduce28DeviceReduceSingleTileKernelINS2_10policy_hubIdj11max_functorIdEE10Policy1000EPdS9_iS6_ddN4cuda3std3__410__identityEEEvT0_T1_T2_T3_T4_T6_,"",@"SHT_CUDA_INFO"
	.sectionflags	@""
	.align	4


	//----- nvinfo : EIATTR_CUDA_API_VERSION
	.align		4
        /*0000*/ 	.byte	0x04, 0x37
        /*0002*/ 	.short	(.L_632 - .L_631)
.L_631:
        /*0004*/ 	.word	0x00000082


	//----- nvinfo : EIATTR_KPARAM_INFO
	.align		4
.L_632:
        /*0008*/ 	.byte	0x04, 0x17
        /*000a*/ 	.short	(.L_634 - .L_633)
.L_633:
        /*000c*/ 	.word	0x00000000
        /*0010*/ 	.short	0x0005
        /*0012*/ 	.short	0x0020
        /*0014*/ 	.byte	0x00, 0xf0, 0x05, 0x00


	//----- nvinfo : EIATTR_KPARAM_INFO
	.align		4
.L_634:
        /*0018*/ 	.byte	0x04, 0x17
        /*001a*/ 	.short	(.L_636 - .L_635)
.L_635:
        /*001c*/ 	.word	0x00000000
        /*0020*/ 	.short	0x0004
        /*0022*/ 	.short	0x0018
        /*0024*/ 	.byte	0x00, 0xf0, 0x21, 0x00


	//----- nvinfo : EIATTR_KPARAM_INFO
	.align		4
.L_636:
        /*0028*/ 	.byte	0x04, 0x17
        /*002a*/ 	.short	(.L_638 - .L_637)
.L_637:
        /*002c*/ 	.word	0x00000000
        /*0030*/ 	.short	0x0003
        /*0032*/ 	.short	0x0014
        /*0034*/ 	.byte	0x00, 0xf0, 0x05, 0x00


	//----- nvinfo : EIATTR_KPARAM_INFO
	.align		4
.L_638:
        /*0038*/ 	.byte	0x04, 0x17
        /*003a*/ 	.short	(.L_640 - .L_639)
.L_639:
        /*003c*/ 	.word	0x00000000
        /*0040*/ 	.short	0x0002
        /*0042*/ 	.short	0x0010
        /*0044*/ 	.byte	0x00, 0xf0, 0x11, 0x00


	//----- nvinfo : EIATTR_KPARAM_INFO
	.align		4
.L_640:
        /*0048*/ 	.byte	0x04, 0x17
        /*004a*/ 	.short	(.L_642 - .L_641)
.L_641:
        /*004c*/ 	.word	0x00000000
        /*0050*/ 	.short	0x0001
        /*0052*/ 	.short	0x0008
        /*0054*/ 	.byte	0x00, 0xf5, 0x21, 0x00


	//----- nvinfo : EIATTR_KPARAM_INFO
	.align		4
.L_642:
        /*0058*/ 	.byte	0x04, 0x17
        /*005a*/ 	.short	(.L_644 - .L_643)
.L_643:
        /*005c*/ 	.word	0x00000000
        /*0060*/ 	.short	0x0000
        /*0062*/ 	.short	0x0000
        /*0064*/ 	.byte	0x00, 0xf5, 0x21, 0x00


	//----- nvinfo : EIATTR_SPARSE_MMA_MASK
	.align		4
.L_644:
        /*0068*/ 	.byte	0x03, 0x50
        /*006a*/ 	.short	0x0000


	//----- nvinfo : EIATTR_MAXREG_COUNT
	.align		4
        /*006c*/ 	.byte	0x03, 0x1b
        /*006e*/ 	.short	0x00ff


	//----- nvinfo : EIATTR_NUM_BARRIERS
	.align		4
        /*0070*/ 	.byte	0x02, 0x4c
        /*0072*/ 	.byte	0x01
	.zero		1


	//----- nvinfo : EIATTR_MERCURY_ISA_VERSION
	.align		4
        /*0074*/ 	.byte	0x03, 0x5f
        /*0076*/ 	.short	0x0101


	//----- nvinfo : EIATTR_COOP_GROUP_MASK_REGIDS
	.align		4
        /*0078*/ 	.byte	0x04, 0x29
        /*007a*/ 	.short	(.L_646 - .L_645)


	//   ....[0]....
.L_645:
        /*007c*/ 	.word	0xffffffff


	//   ....[1]....
        /*0080*/ 	.word	0xffffffff


	//   ....[2]....
        /*0084*/ 	.word	0xffffffff


	//   ....[3]....
        /*0088*/ 	.word	0xffffffff


	//   ....[4]....
        /*008c*/ 	.word	0xffffffff


	//   ....[5]....
        /*0090*/ 	.word	0xffffffff


	//   ....[6]....
        /*0094*/ 	.word	0xffffffff


	//   ....[7]....
        /*0098*/ 	.word	0xffffffff


	//   ....[8]....
        /*009c*/ 	.word	0xffffffff


	//   ....[9]....
        /*00a0*/ 	.word	0xffffffff


	//   ....[10]....
        /*00a4*/ 	.word	0xffffffff


	//   ....[11]....
        /*00a8*/ 	.word	0xffffffff


	//   ....[12]....
        /*00ac*/ 	.word	0xffffffff


	//   ....[13]....
        /*00b0*/ 	.word	0xffffffff


	//   ....[14]....
        /*00b4*/ 	.word	0xffffffff


	//   ....[15]....
        /*00b8*/ 	.word	0xffffffff


	//   ....[16]....
        /*00bc*/ 	.word	0xffffffff


	//   ....[17]....
        /*00c0*/ 	.word	0xffffffff


	//   ....[18]....
        /*00c4*/ 	.word	0xffffffff


	//   ....[19]....
        /*00c8*/ 	.word	0xffffffff


	//   ....[20]....
        /*00cc*/ 	.word	0xffffffff


	//   ....[21]....
        /*00d0*/ 	.word	0xffffffff


	//   ....[22]....
        /*00d4*/ 	.word	0xffffffff


	//   ....[23]....
        /*00d8*/ 	.word	0xffffffff


	//   ....[24]....
        /*00dc*/ 	.word	0xffffffff


	//   ....[25]....
        /*00e0*/ 	.word	0xffffffff


	//   ....[26]....
        /*00e4*/ 	.word	0xffffffff


	//   ....[27]....
        /*00e8*/ 	.word	0xffffffff


	//   ....[28]....
        /*00ec*/ 	.word	0xffffffff


	//   ....[29]....
        /*00f0*/ 	.word	0xffffffff


	//   ....[30]....
        /*00f4*/ 	.word	0xffffffff


	//   ....[31]....
        /*00f8*/ 	.word	0xffffffff


	//   ....[32]....
        /*00fc*/ 	.word	0xffffffff


	//   ....[33]....
        /*0100*/ 	.word	0xffffffff


	//   ....[34]....
        /*0104*/ 	.word	0xffffffff


	//   ....[35]....
        /*0108*/ 	.word	0xffffffff


	//   ....[36]....
        /*010c*/ 	.word	0xffffffff


	//   ....[37]....
        /*0110*/ 	.word	0xffffffff


	//   ....[38]....
        /*0114*/ 	.word	0xffffffff


	//   ....[39]....
        /*0118*/ 	.word	0xffffffff


	//   ....[40]....
        /*011c*/ 	.word	0xffffffff


	//   ....[41]....
        /*0120*/ 	.word	0xffffffff


	//   ....[42]....
        /*0124*/ 	.word	0xffffffff


	//   ....[43]....
        /*0128*/ 	.word	0xffffffff


	//   ....[44]....
        /*012c*/ 	.word	0xffffffff


	//   ....[45]....
        /*0130*/ 	.word	0xffffffff


	//   ....[46]....
        /*0134*/ 	.word	0xffffffff


	//   ....[47]....
        /*0138*/ 	.word	0xffffffff


	//   ....[48]....
        /*013c*/ 	.word	0xffffffff


	//   ....[49]....
        /*0140*/ 	.word	0xffffffff


	//   ....[50]....
        /*0144*/ 	.word	0xffffffff


	//   ....[51]....
        /*0148*/ 	.word	0xffffffff


	//   ....[52]....
        /*014c*/ 	.word	0xffffffff


	//   ....[53]....
        /*0150*/ 	.word	0xffffffff


	//   ....[54]....
        /*0154*/ 	.word	0xffffffff


	//   ....[55]....
        /*0158*/ 	.word	0xffffffff


	//   ....[56]....
        /*015c*/ 	.word	0xffffffff


	//   ....[57]....
        /*0160*/ 	.word	0xffffffff


	//   ....[58]....
        /*0164*/ 	.word	0xffffffff


	//   ....[59]....
        /*0168*/ 	.word	0xffffffff


	//----- nvinfo : EIATTR_COOP_GROUP_INSTR_OFFSETS
	.align		4
.L_646:
        /*016c*/ 	.byte	0x04, 0x28
        /*016e*/ 	.short	(.L_648 - .L_647)


	//   ....[0]....
.L_647:
        /*0170*/ 	.word	0x00000d30


	//   ....[1]....
        /*0174*/ 	.word	0x00000d40


	//   ....[2]....
        /*0178*/ 	.word	0x00000dd0


	//   ....[3]....
        /*017c*/ 	.word	0x00000e10


	//   ....[4]....
        /*0180*/ 	.word	0x00000e80


	//   ....[5]....
        /*0184*/ 	.word	0x00000ea0


	//   ....[6]....
        /*0188*/ 	.word	0x00000ef0


	//   ....[7]....
        /*018c*/ 	.word	0x00000f10


	//   ....[8]....
        /*0190*/ 	.word	0x00000f60


	//   ....[9]....
        /*0194*/ 	.word	0x00000f80


	//   ....[10]....
        /*0198*/ 	.word	0x00001280


	//   ....[11]....
        /*019c*/ 	.word	0x00001290


	//   ....[12]....
        /*01a0*/ 	.word	0x00001320


	//   ....[13]....
        /*01a4*/ 	.word	0x00001350


	//   ....[14]....
        /*01a8*/ 	.word	0x000013b0


	//   ....[15]....
        /*01ac*/ 	.word	0x000013e0


	//   ....[16]....
        /*01b0*/ 	.word	0x00001440


	//   ....[17]....
        /*01b4*/ 	.word	0x00001480


	//   ....[18]....
        /*01b8*/ 	.word	0x000014f0


	//   ....[19]....
        /*01bc*/ 	.word	0x00001530


	//   ....[20]....
        /*01c0*/ 	.word	0x00002960


	//   ....[21]....
        /*01c4*/ 	.word	0x00002970


	//   ....[22]....
        /*01c8*/ 	.word	0x00002a00


	//   ....[23]....
        /*01cc*/ 	.word	0x00002a30


	//   ....[24]....
        /*01d0*/ 	.word	0x00002aa0


	//   ....[25]....
        /*01d4*/ 	.word	0x00002ac0


	//   ....[26]....
        /*01d8*/ 	.word	0x00002b20


	//   ....[27]....
        /*01dc*/ 	.word	0x00002b30


	//   ....[28]....
        /*01e0*/ 	.word	0x00002b80


	//   ....[29]....
        /*01e4*/ 	.word	0x00002b90


	//   ....[30]....
        /*01e8*/ 	.word	0x00003a20


	//   ....[31]....
        /*01ec*/ 	.word	0x00003a30


	//   ....[32]....
        /*01f0*/ 	.word	0x00003ac0


	//   ....[33]....
        /*01f4*/ 	.word	0x00003b00


	//   ....[34]....
        /*01f8*/ 	.word	0x00003b80


	//   ....[35]....
        /*01fc*/ 	.word	0x00003bc0


	//   ....[36]....
        /*0200*/ 	.word	0x00003c20


	//   ....[37]....
        /*0204*/ 	.word	0x00003c50


	//   ....[38]....
        /*0208*/ 	.word	0x00003ca0


	//   ....[39]....
        /*020c*/ 	.word	0x00003cd0


	//   ....[40]....
        /*0210*/ 	.word	0x00003fb0


	//   ....[41]....
        /*0214*/ 	.word	0x00003fc0


	//   ....[42]....
        /*0218*/ 	.word	0x00004050


	//   ....[43]....
        /*021c*/ 	.word	0x00004080


	//   ....[44]....
        /*0220*/ 	.word	0x000040d0


	//   ....[45]....
        /*0224*/ 	.word	0x00004100


	//   ....[46]....
        /*0228*/ 	.word	0x00004170


	//   ....[47]....
        /*022c*/ 	.word	0x000041b0


	//   ....[48]....
        /*0230*/ 	.word	0x00004220


	//   ....[49]....
        /*0234*/ 	.word	0x00004250


	//   ....[50]....
        /*0238*/ 	.word	0x00005700


	//   ....[51]....
        /*023c*/ 	.word	0x00005710


	//   ....[52]....
        /*0240*/ 	.word	0x000057a0


	//   ....[53]....
        /*0244*/ 	.word	0x000057e0


	//   ....[54]....
        /*0248*/ 	.word	0x00005860


	//   ....[55]....
        /*024c*/ 	.word	0x000058a0


	//   ....[56]....
        /*0250*/ 	.word	0x00005900


	//   ....[57]....
        /*0254*/ 	.word	0x00005930


	//   ....[58]....
        /*0258*/ 	.word	0x00005980


	//   ....[59]....
        /*025c*/ 	.word	0x000059b0


	//----- nvinfo : EIATTR_VRC_CTA_INIT_COUNT
	.align		4
.L_648:
        /*0260*/ 	.byte	0x02, 0x4a
	.zero		1
	.zero		1


	//----- nvinfo : EIATTR_EXIT_INSTR_OFFSETS
	.align		4
        /*0264*/ 	.byte	0x04, 0x1c
        /*0266*/ 	.short	(.L_650 - .L_649)


	//   ....[0]....
.L_649:
        /*0268*/ 	.word	0x00000080


	//   ....[1]....
        /*026c*/ 	.word	0x000000c0


	//   ....[2]....
        /*0270*/ 	.word	0x00005c20


	//   ....[3]....
        /*0274*/ 	.word	0x00005ca0


	//----- nvinfo : EIATTR_MAX_THREADS
	.align		4
.L_650:
        /*0278*/ 	.byte	0x04, 0x05
        /*027a*/ 	.short	(.L_652 - .L_651)
.L_651:
        /*027c*/ 	.word	0x00000100
        /*0280*/ 	.word	0x00000001
        /*0284*/ 	.word	0x00000001


	//----- nvinfo : EIATTR_CRS_STACK_SIZE
	.align		4
.L_652:
        /*0288*/ 	.byte	0x04, 0x1e
        /*028a*/ 	.short	(.L_654 - .L_653)
.L_653:
        /*028c*/ 	.word	0x00000000


	//----- nvinfo : EIATTR_CBANK_PARAM_SIZE
	.align		4
.L_654:
        /*0290*/ 	.byte	0x03, 0x19
        /*0292*/ 	.short	0x0021


	//----- nvinfo : EIATTR_PARAM_CBANK
	.align		4
        /*0294*/ 	.byte	0x04, 0x0a
        /*0296*/ 	.short	(.L_656 - .L_655)
	.align		4
.L_655:
        /*0298*/ 	.word	index@(.nv.constant0._ZN3cub18CUB_300001_SM_10006detail6reduce28DeviceReduceSingleTileKernelINS2_10policy_hubIdj11max_functorIdEE10Policy1000EPdS9_iS6_ddN4cuda3std3__410__identityEEEvT0_T1_T2_T3_T4_T6_)
        /*029c*/ 	.short	0x0380
        /*029e*/ 	.short	0x0021


	//----- nvinfo : EIATTR_SW_WAR
	.align		4
.L_656:
        /*02a0*/ 	.byte	0x04, 0x36
        /*02a2*/ 	.short	(.L_658 - .L_657)
.L_657:
        /*02a4*/ 	.word	0x00000008
.L_658:


//--------------------- .nv.info._ZN3cub18CUB_300001_SM_10006detail6reduce18DeviceReduceKernelINS2_10policy_hubIdj11max_functorIdEE10Policy1000EN6thrust24THRUST_300001_SM_1000_NS6detail15normal_iteratorINSA_10device_ptrIdEEEEjS6_d11abs_functorIdEEEvT0_PT3_T1_NS0_13GridEvenShareISL_EET2_T4_ --------------------------
	.section	.nv.info._ZN3cub18CUB_300001_SM_10006detail6reduce18DeviceReduceKernelINS2_10policy_hubIdj11max_functorIdEE10Policy1000EN6thrust24THRUST_300001_SM_1000_NS6detail15normal_iteratorINSA_10device_ptrIdEEEEjS6_d11abs_functorIdEEEvT0_PT3_T1_NS0_13GridEvenShareISL_EET2_T4_,"",@"SHT_CUDA_INFO"
	.sectionflags	@""
	.align	4


	//----- nvinfo : EIATTR_CUDA_API_VERSION
	.align		4
        /*0000*/ 	.byte	0x04, 0x37
        /*0002*/ 	.short	(.L_660 - .L_659)
.L_659:
        /*0004*/ 	.word	0x00000082


	//----- nvinfo : EIATTR_KPARAM_INFO
	.align		4
.L_660:
        /*0008*/ 	.byte	0x04, 0x17
        /*000a*/ 	.short	(.L_662 - .L_661)
.L_661:
        /*000c*/ 	.word	0x00000000
        /*0010*/ 	.short	0x0005
        /*0012*/ 	.short	0x003d
        /*0014*/ 	.byte	0x00, 0xf0, 0x05, 0x00


	//----- nvinfo : EIATTR_KPARAM_INFO
	.align		4
.L_662:
        /*0018*/ 	.byte	0x04, 0x17
        /*001a*/ 	.short	(.L_664 - .L_663)
.L_663:
        /*001c*/ 	.word	0x00000000
        /*0020*/ 	.short	0x0004
        /*0022*/ 	.short	0x003c
        /*0024*/ 	.byte	0x00, 0xf0, 0x05, 0x00


	//----- nvinfo : EIATTR_KPARAM_INFO
	.align		4
.L_664:
        /*0028*/ 	.byte	0x04, 0x17
        /*002a*/ 	.short	(.L_666 - .L_665)
.L_665:
        /*002c*/ 	.word	0x00000000
        /*0030*/ 	.short	0x0003
        /*0032*/ 	.short	0x0014
        /*0034*/ 	.byte	0x00, 0xf0, 0xa1, 0x00


	//----- nvinfo : EIATTR_KPARAM_INFO
	.align		4
.L_666:
        /*0038*/ 	.byte	0x04, 0x17
        /*003a*/ 	.short	(.L_668 - .L_667)
.L_667:
        /*003c*/ 	.word	0x00000000
        /*0040*/ 	.short	0x0002
        /*0042*/ 	.short	0x0010
        /*0044*/ 	.byte	0x00, 0xf0, 0x11, 0x00


	//----- nvinfo : EIATTR_KPARAM_INFO
	.align		4
.L_668:
        /*0048*/ 	.byte	0x04, 0x17
        /*004a*/ 	.short	(.L_670 - .L_669)
.L_669:
        /*004c*/ 	.word	0x00000000
        /*0050*/ 	.short	0x0001
        /*0052*/ 	.short	0x0008
        /*0054*/ 	.byte	0x00, 0xf5, 0x21, 0x00


	//----- nvinfo : EIATTR_KPARAM_INFO
	.align		4
.L_670:
        /*0058*/ 	.byte	0x04, 0x17
        /*005a*/ 	.short	(.L_672 - .L_671)
.L_671:
        /*005c*/ 	.word	0x00000000
        /*0060*/ 	.short	0x0000
        /*0062*/ 	.short	0x0000
        /*0064*/ 	.byte	0x00, 0xf0, 0x21, 0x00


	//----- nvinfo : EIATTR_SPARSE_MMA_MASK
	.align		4
.L_672:
        /*0068*/ 	.byte	0x03, 0x50
        /*006a*/ 	.short	0x0000


	//----- nvinfo : EIATTR_MAXREG_COUNT
	.align		4
        /*006c*/ 	.byte	0x03, 0x1b
        /*006e*/ 	.short	0x00ff


	//----- nvinfo : EIATTR_NUM_BARRIERS
	.align		4
        /*0070*/ 	.byte	0x02, 0x4c
        /*0072*/ 	.byte	0x01
	.zero		1


	//----- nvinfo : EIATTR_MERCURY_ISA_VERSION
	.align		4
        /*0074*/ 	.byte	0x03, 0x5f
        /*0076*/ 	.short	0x0101


	//----- nvinfo : EIATTR_COOP_GROUP_MASK_REGIDS
	.align		4
        /*0078*/ 	.byte	0x04, 0x29
        /*007a*/ 	.short	(.L_674 - .L_673)


	//   ....[0]....
.L_673:
        /*007c*/ 	.word	0xffffffff


	//   ....[1]....
        /*0080*/ 	.word	0xffffffff


	//   ....[2]....
        /*0084*/ 	.word	0xffffffff


	//   ....[3]....
        /*0088*/ 	.word	0xffffffff


	//   ....[4]....
        /*008c*/ 	.word	0xffffffff


	//   ....[5]....
        /*0090*/ 	.word	0xffffffff


	//   ....[6]....
        /*0094*/ 	.word	0xffffffff


	//   ....[7]....
        /*0098*/ 	.word	0xffffffff


	//   ....[8]....
        /*009c*/ 	.word	0xffffffff


	//   ....[9]....
        /*00a0*/ 	.word	0xffffffff


	//   ....[10]....
        /*00a4*/ 	.word	0xffffffff


	//   ....[11]....
        /*00a8*/ 	.word	0xffffffff


	//   ....[12]....
        /*00ac*/ 	.word	0xffffffff


	//   ....[13]....
        /*00b0*/ 	.word	0xffffffff


	//   ....[14]....
        /*00b4*/ 	.word	0xffffffff


	//   ....[15]....
        /*00b8*/ 	.word	0xffffffff


	//   ....[16]....
        /*00bc*/ 	.word	0xffffffff


	//   ....[17]....
        /*00c0*/ 	.word	0xffffffff


	//   ....[18]....
        /*00c4*/ 	.word	0xffffffff


	//   ....[19]....
        /*00c8*/ 	.word	0xffffffff


	//   ....[20]....
        /*00cc*/ 	.word	0xffffffff


	//   ....[21]....
        /*00d0*/ 	.word	0xffffffff


	//   ....[22]....
        /*00d4*/ 	.word	0xffffffff


	//   ....[23]....
        /*00d8*/ 	.word	0xffffffff


	//   ....[24]....
        /*00dc*/ 	.word	0xffffffff


	//   ....[25]....
        /*00e0*/ 	.word	0xffffffff


	//   ....[26]....
        /*00e4*/ 	.word	0xffffffff


	//   ....[27]....
        /*00e8*/ 	.word	0xffffffff


	//   ....[28]....
        /*00ec*/ 	.word	0xffffffff


	//   ....[29]....
        /*00f0*/ 	.word	0xffffffff


	//----- nvinfo : EIATTR_COOP_GROUP_INSTR_OFFSETS
	.align		4
.L_674:
        /*00f4*/ 	.byte	0x04, 0x28
        /*00f6*/ 	.short	(.L_676 - .L_675)


	//   ....[0]....
.L_675:
        /*00f8*/ 	.word	0x00001700


	//   ....[1]....
        /*00fc*/ 	.word	0x00001710


	//   ....[2]....
        /*0100*/ 	.word	0x000017a0


	//   ....[3]....
        /*0104*/ 	.word	0x000017d0


	//   ....[4]....
        /*0108*/ 	.word	0x00001840


	//   ....[5]....
        /*010c*/ 	.word	0x00001860


	//   ....[6]....
        /*0110*/ 	.word	0x000018c0


	//   ....[7]....
        /*0114*/ 	.word	0x000018d0


	//   ....[8]....
        /*0118*/ 	.word	0x00001920


	//   ....[9]....
        /*011c*/ 	.word	0x00001930


	//   ....[10]....
        /*0120*/ 	.word	0x00001c10


	//   ....[11]....
        /*0124*/ 	.word	0x00001c20


	//   ....[12]....
        /*0128*/ 	.word	0x00001cb0


	//   ....[13]....
        /*012c*/ 	.word	0x00001cd0


	//   ....[14]....
        /*0130*/ 	.word	0x00001d20


	//   ....[15]....
        /*0134*/ 	.word	0x00001d40


	//   ....[16]....
        /*0138*/ 	.word	0x00001d90


	//   ....[17]....
        /*013c*/ 	.word	0x00001dc0


	//   ....[18]....
        /*0140*/ 	.word	0x00001e30


	//   ....[19]....
        /*0144*/ 	.word	0x00001e50


	//   ....[20]....
        /*0148*/ 	.word	0x00004120


	//   ....[21]....
        /*014c*/ 	.word	0x00004130


	//   ....[22]....
        /*0150*/ 	.word	0x000041c0


	//   ....[23]....
        /*0154*/ 	.word	0x000041f0


	//   ....[24]....
        /*0158*/ 	.word	0x00004250


	//   ....[25]....
        /*015c*/ 	.word	0x00004280


	//   ....[26]....
        /*0160*/ 	.word	0x000042d0


	//   ....[27]....
        /*0164*/ 	.word	0x000042f0


	//   ....[28]....
        /*0168*/ 	.word	0x00004340


	//   ....[29]....
        /*016c*/ 	.word	0x00004360


	//----- nvinfo : EIATTR_VRC_CTA_INIT_COUNT
	.align		4
.L_676:
        /*0170*/ 	.byte	0x02, 0x4a
	.zero		1
	.zero		1


	//----- nvinfo : EIATTR_EXIT_INSTR_OFFSETS
	.align		4
        /*0174*/ 	.byte	0x04, 0x1c
        /*0176*/ 	.short	(.L_678 - .L_677)


	//   ....[0]....
.L_677:
        /*0178*/ 	.word	0x00004600


	//   ....[1]....
        /*017c*/ 	.word	0x00004640


	//----- nvinfo : EIATTR_MAX_THREADS
	.align		4
.L_678:
        /*0180*/ 	.byte	0x04, 0x05
        /*0182*/ 	.short	(.L_680 - .L_679)
.L_679:
        /*0184*/ 	.word	0x00000100
        /*0188*/ 	.word	0x00000001
        /*018c*/ 	.word	0x00000001


	//----- nvinfo : EIATTR_CRS_STACK_SIZE
	.align		4
.L_680:
        /*0190*/ 	.byte	0x04, 0x1e
        /*0192*/ 	.short	(.L_682 - .L_681)
.L_681:
        /*0194*/ 	.word	0x00000000


	//----- nvinfo : EIATTR_CBANK_PARAM_SIZE
	.align		4
.L_682:
        /*0198*/ 	.byte	0x03, 0x19
        /*019a*/ 	.short	0x003e


	//----- nvinfo : EIATTR_PARAM_CBANK
	.align		4
        /*019c*/ 	.byte	0x04, 0x0a
        /*019e*/ 	.short	(.L_684 - .L_683)
	.align		4
.L_683:
        /*01a0*/ 	.word	index@(.nv.constant0._ZN3cub18CUB_300001_SM_10006detail6reduce18DeviceReduceKernelINS2_10policy_hubIdj11max_functorIdEE10Policy1000EN6thrust24THRUST_300001_SM_1000_NS6detail15normal_iteratorINSA_10device_ptrIdEEEEjS6_d11abs_functorIdEEEvT0_PT3_T1_NS0_13GridEvenShareISL_EET2_T4_)
        /*01a4*/ 	.short	0x0380
        /*01a6*/ 	.short	0x003e


	//----- nvinfo : EIATTR_SW_WAR
	.align		4
.L_684:
        /*01a8*/ 	.byte	0x04, 0x36
        /*01aa*/ 	.short	(.L_686 - .L_685)
.L_685:
        /*01ac*/ 	.word	0x00000008
.L_686:


//--------------------- .nv.info._ZN3cub18CUB_300001_SM_10006detail6reduce28DeviceReduceSingleTileKernelINS2_10policy_hubIdj11max_functorIdEE10Policy1000EN6thrust24THRUST_300001_SM_1000_NS6detail15normal_iteratorINSA_10device_ptrIdEEEEPdjS6_dd11abs_functorIdEEEvT0_T1_T2_T3_T4_T6_ --------------------------
	.section	.nv.info._ZN3cub18CUB_300001_SM_10006detail6reduce28DeviceReduceSingleTileKernelINS2_10policy_hubIdj11max_functorIdEE10Policy1000EN6thrust24THRUST_300001_SM_1000_NS6detail15normal_iteratorINSA_10device_ptrIdEEEEPdjS6_dd11abs_functorIdEEEvT0_T1_T2_T3_T4_T6_,"",@"SHT_CUDA_INFO"
	.sectionflags	@""
	.align	4


	//----- nvinfo : EIATTR_CUDA_API_VERSION
	.align		4
        /*0000*/ 	.byte	0x04, 0x37
        /*0002*/ 	.short	(.L_688 - .L_687)
.L_687:
        /*0004*/ 	.word	0x00000082


	//----- nvinfo : EIATTR_KPARAM_INFO
	.align		4
.L_688:
        /*0008*/ 	.byte	0x04, 0x17
        /*000a*/ 	.short	(.L_690 - .L_689)
.L_689:
        /*000c*/ 	.word	0x00000000
        /*0010*/ 	.short	0x0005
        /*0012*/ 	.short	0x0020
        /*0014*/ 	.byte	0x00, 0xf0, 0x05, 0x00


	//----- nvinfo : EIATTR_KPARAM_INFO
	.align		4
.L_690:
        /*0018*/ 	.byte	0x04, 0x17
        /*001a*/ 	.short	(.L_692 - .L_691)
.L_691:
        /*001c*/ 	.word	0x00000000
        /*0020*/ 	.short	0x0004
        /*0022*/ 	.short	0x0018
        /*0024*/ 	.byte	0x00, 0xf0, 0x21, 0x00


	//----- nvinfo : EIATTR_KPARAM_INFO
	.align		4
.L_692:
        /*0028*/ 	.byte	0x04, 0x17
        /*002a*/ 	.short	(.L_694 - .L_693)
.L_693:
        /*002c*/ 	.word	0x00000000
        /*0030*/ 	.short	0x0003
        /*0032*/ 	.short	0x0014
        /*0034*/ 	.byte	0x00, 0xf0, 0x05, 0x00


	//----- nvinfo : EIATTR_KPARAM_INFO
	.align		4
.L_694:
        /*0038*/ 	.byte	0x04, 0x17
        /*003a*/ 	.short	(.L_696 - .L_695)
.L_695:
        /*003c*/ 	.word	0x00000000
        /*0040*/ 	.short	0x0002
        /*0042*/ 	.short	0x0010
        /*0044*/ 	.byte	0x00, 0xf0, 0x11, 0x00


	//----- nvinfo : EIATTR_KPARAM_INFO
	.align		4
.L_696:
        /*0048*/ 	.byte	0x04, 0x17
        /*004a*/ 	.short	(.L_698 - .L_697)
.L_697:
        /*004c*/ 	.word	0x00000000
        /*0050*/ 	.short	0x0001
        /*0052*/ 	.short	0x0008
        /*0054*/ 	.byte	0x00, 0xf5, 0x21, 0x00


	//----- nvinfo : EIATTR_KPARAM_INFO
	.align		4
.L_698:
        /*0058*/ 	.byte	0x04, 0x17
        /*005a*/ 	.short	(.L_700 - .L_699)
.L_699:
        /*005c*/ 	.word	0x00000000
        /*0060*/ 	.short	0x0000
        /*0062*/ 	.short	0x0000
        /*0064*/ 	.byte	0x00, 0xf0, 0x21, 0x00


	//----- nvinfo : EIATTR_SPARSE_MMA_MASK
	.align		4
.L_700:
        /*0068*/ 	.byte	0x03, 0x50
        /*006a*/ 	.short	0x0000


	//----- nvinfo : EIATTR_MAXREG_COUNT
	.align		4
        /*006c*/ 	.byte	0x03, 0x1b
        /*006e*/ 	.short	0x00ff


	//----- nvinfo : EIATTR_NUM_BARRIERS
	.align		4
        /*0070*/ 	.byte	0x02, 0x4c
        /*0072*/ 	.byte	0x01
	.zero		1


	//----- nvinfo : EIATTR_MERCURY_ISA_VERSION
	.align		4
        /*0074*/ 	.byte	0x03, 0x5f
        /*0076*/ 	.short	0x0101


	//----- nvinfo : EIATTR_COOP_GROUP_MASK_REGIDS
	.align		4
        /*0078*/ 	.byte	0x04, 0x29
        /*007a*/ 	.short	(.L_702 - .L_701)


	//   ....[0]....
.L_701:
        /*007c*/ 	.word	0xffffffff


	//   ....[1]....
        /*0080*/ 	.word	0xffffffff


	//   ....[2]....
        /*0084*/ 	.word	0xffffffff


	//   ....[3]....
        /*0088*/ 	.word	0xffffffff


	//   ....[4]....
        /*008c*/ 	.word	0xffffffff


	//   ....[5]....
        /*0090*/ 	.word	0xffffffff


	//   ....[6]....
        /*0094*/ 	.word	0xffffffff


	//   ....[7]....
        /*0098*/ 	.word	0xffffffff


	//   ....[8]....
        /*009c*/ 	.word	0xffffffff


	//   ....[9]....
        /*00a0*/ 	.word	0xffffffff


	//   ....[10]....
        /*00a4*/ 	.word	0xffffffff


	//   ....[11]....
        /*00a8*/ 	.word	0xffffffff


	//   ....[12]....
        /*00ac*/ 	.word	0xffffffff


	//   ....[13]....
        /*00b0*/ 	.word	0xffffffff


	//   ....[14]....
        /*00b4*/ 	.word	0xffffffff


	//   ....[15]....
        /*00b8*/ 	.word	0xffffffff


	//   ....[16]....
        /*00bc*/ 	.word	0xffffffff


	//   ....[17]....
        /*00c0*/ 	.word	0xffffffff


	//   ....[18]....
        /*00c4*/ 	.word	0xffffffff


	//   ....[19]....
        /*00c8*/ 	.word	0xffffffff


	//   ....[20]....
        /*00cc*/ 	.word	0xffffffff


	//   ....[21]....
        /*00d0*/ 	.word	0xffffffff


	//   ....[22]....
        /*00d4*/ 	.word	0xffffffff


	//   ....[23]....
        /*00d8*/ 	.word	0xffffffff


	//   ....[24]....
        /*00dc*/ 	.word	0xffffffff


	//   ....[25]....
        /*00e0*/ 	.word	0xffffffff


	//   ....[26]....
        /*00e4*/ 	.word	0xffffffff


	//   ....[27]....
        /*00e8*/ 	.word	0xffffffff


	//   ....[28]....
        /*00ec*/ 	.word	0xffffffff


	//   ....[29]....
        /*00f0*/ 	.word	0xffffffff


	//----- nvinfo : EIATTR_COOP_GROUP_INSTR_OFFSETS
	.align		4
.L_702:
        /*00f4*/ 	.byte	0x04, 0x28
        /*00f6*/ 	.short	(.L_704 - .L_703)


	//   ....[0]....
.L_703:
        /*00f8*/ 	.word	0x00001440


	//   ....[1]....
        /*00fc*/ 	.word	0x00001450


	//   ....[2]....
        /*0100*/ 	.word	0x000014e0


	//   ....[3]....
        /*0104*/ 	.word	0x00001520


	//   ....[4]....
        /*0108*/ 	.word	0x000015a0


	//   ....[5]....
        /*010c*/ 	.word	0x000015e0


	//   ....[6]....
        /*0110*/ 	.word	0x00001640


	//   ....[7]....
        /*0114*/ 	.word	0x00001670


	//   ....[8]....
        /*0118*/ 	.word	0x000016c0


	//   ....[9]....
        /*011c*/ 	.word	0x000016f0


	//   ....[10]....
        /*0120*/ 	.word	0x000019d0


	//   ....[11]....
        /*0124*/ 	.word	0x000019e0


	//   ....[12]....
        /*0128*/ 	.word	0x00001a70


	//   ....[13]....
        /*012c*/ 	.word	0x00001a90


	//   ....[14]....
        /*0130*/ 	.word	0x00001ae0


	//   ....[15]....
        /*0134*/ 	.word	0x00001b00


	//   ....[16]....
        /*0138*/ 	.word	0x00001b50


	//   ....[17]....
        /*013c*/ 	.word	0x00001b80


	//   ....[18]....
        /*0140*/ 	.word	0x00001bf0


	//   ....[19]....
        /*0144*/ 	.word	0x00001c10


	//   ....[20]....
        /*0148*/ 	.word	0x00003e20


	//   ....[21]....
        /*014c*/ 	.word	0x00003e30


	//   ....[22]....
        /*0150*/ 	.word	0x00003ec0


	//   ....[23]....
        /*0154*/ 	.word	0x00003ef0


	//   ....[24]....
        /*0158*/ 	.word	0x00003f60


	//   ....[25]....
        /*015c*/ 	.word	0x00003f80


	//   ....[26]....
        /*0160*/ 	.word	0x00003fe0


	//   ....[27]....
        /*0164*/ 	.word	0x00003ff0


	//   ....[28]....
        /*0168*/ 	.word	0x00004040


	//   ....[29]....
        /*016c*/ 	.word	0x00004050


	//----- nvinfo : EIATTR_VRC_CTA_INIT_COUNT
	.align		4
.L_704:
        /*0170*/ 	.byte	0x02, 0x4a
	.zero		1
	.zero		1


	//----- nvinfo : EIATTR_EXIT_INSTR_OFFSETS
	.align		4
        /*0174*/ 	.byte	0x04, 0x1c
        /*0176*/ 	.short	(.L_706 - .L_705)


	//   ....[0]....
.L_705:
        /*0178*/ 	.word	0x00000080


	//   ....[1]....
        /*017c*/ 	.word	0x000000c0


	//   ....[2]....
        /*0180*/ 	.word	0x000042c0


	//   ....[3]....
        /*0184*/ 	.word	0x00004340


	//----- nvinfo : EIATTR_MAX_THREADS
	.align		4
.L_706:
        /*0188*/ 	.byte	0x04, 0x05
        /*018a*/ 	.short	(.L_708 - .L_707)
.L_707:
        /*018c*/ 	.word	0x00000100
        /*0190*/ 	.word	0x00000001
        /*0194*/ 	.word	0x00000001


	//----- nvinfo : EIATTR_CRS_STACK_SIZE
	.align		4
.L_708:
        /*0198*/ 	.byte	0x04, 0x1e
        /*019a*/ 	.short	(.L_710 - .L_709)
.L_709:
        /*019c*/ 	.word	0x00000000


	//----- nvinfo : EIATTR_CBANK_PARAM_SIZE
	.align		4
.L_710:
        /*01a0*/ 	.byte	0x03, 0x19
        /*01a2*/ 	.short	0x0021


	//----- nvinfo : EIATTR_PARAM_CBANK
	.align		4
        /*01a4*/ 	.byte	0x04, 0x0a
        /*01a6*/ 	.short	(.L_712 - .L_711)
	.align		4
.L_711:
        /*01a8*/ 	.word	index@(.nv.constant0._ZN3cub18CUB_300001_SM_10006detail6reduce28DeviceReduceSingleTileKernelINS2_10policy_hubIdj11max_functorIdEE10Policy1000EN6thrust24THRUST_300001_SM_1000_NS6detail15normal_iteratorINSA_10device_ptrIdEEEEPdjS6_dd11abs_functorIdEEEvT0_T1_T2_T3_T4_T6_)
        /*01ac*/ 	.short	0x0380
        /*01ae*/ 	.short	0x0021


	//----- nvinfo : EIATTR_SW_WAR
	.align		4
.L_712:
        /*01b0*/ 	.byte	0x04, 0x36
        /*01b2*/ 	.short	(.L_714 - .L_713)
.L_713:
        /*01b4*/ 	.word	0x00000008
.L_714:


//--------------------- .nv.info._ZN3cub18CUB_300001_SM_10006detail6reduce28DeviceReduceSingleTileKernelINS2_10policy_hubIdy11add_functorIdEE10Policy1000EPdS9_iS6_ddN4cuda3std3__410__identityEEEvT0_T1_T2_T3_T4_T6_ --------------------------
	.section	.nv.info._ZN3cub18CUB_300001_SM_10006detail6reduce28DeviceReduceSingleTileKernelINS2_10policy_hubIdy11add_functorIdEE10Policy1000EPdS9_iS6_ddN4cuda3std3__410__identityEEEvT0_T1_T2_T3_T4_T6_,"",@"SHT_CUDA_INFO"
	.sectionflags	@""
	.align	4


	//----- nvinfo : EIATTR_CUDA_API_VERSION
	.align		4
        /*0000*/ 	.byte	0x04, 0x37
        /*0002*/ 	.short	(.L_716 - .L_715)
.L_715:
        /*0004*/ 	.word	0x00000082


	//----- nvinfo : EIATTR_KPARAM_INFO
	.align		4
.L_716:
        /*0008*/ 	.byte	0x04, 0x17
        /*000a*/ 	.short	(.L_718 - .L_717)
.L_717:
        /*000c*/ 	.word	0x00000000
        /*0010*/ 	.short	0x0005
        /*0012*/ 	.short	0x0020
        /*0014*/ 	.byte	0x00, 0xf0, 0x05, 0x00


	//----- nvinfo : EIATTR_KPARAM_INFO
	.align		4
.L_718:
        /*0018*/ 	.byte	0x04, 0x17
        /*001a*/ 	.short	(.L_720 - .L_719)
.L_719:
        /*001c*/ 	.word	0x00000000
        /*0020*/ 	.short	0x0004
        /*0022*/ 	.short	0x0018
        /*0024*/ 	.byte	0x00, 0xf0, 0x21, 0x00


	//----- nvinfo : EIATTR_KPARAM_INFO
	.align		4
.L_720:
        /*0028*/ 	.byte	0x04, 0x17
        /*002a*/ 	.short	(.L_722 - .L_721)
.L_721:
        /*002c*/ 	.word	0x00000000
        /*0030*/ 	.short	0x0003
        /*0032*/ 	.short	0x0014
        /*0034*/ 	.byte	0x00, 0xf0, 0x05, 0x00


	//----- nvinfo : EIATTR_KPARAM_INFO
	.align		4
.L_722:
        /*0038*/ 	.byte	0x04, 0x17
        /*003a*/ 	.short	(.L_724 - .L_723)
.L_723:
        /*003c*/ 	.word	0x00000000
        /*0040*/ 	.short	0x0002
        /*0042*/ 	.short	0x0010
        /*0044*/ 	.byte	0x00, 0xf0, 0x11, 0x00


	//----- nvinfo : EIATTR_KPARAM_INFO
	.align		4
.L_724:
        /*0048*/ 	.byte	0x04, 0x17
        /*004a*/ 	.short	(.L_726 - .L_725)
.L_725:
        /*004c*/ 	.word	0x00000000
        /*0050*/ 	.short	0x0001
        /*0052*/ 	.short	0x0008
        /*0054*/ 	.byte	0x00, 0xf5, 0x21, 0x00


	//----- nvinfo : EIATTR_KPARAM_INFO
	.align		4
.L_726:
        /*0058*/ 	.byte	0x04, 0x17
        /*005a*/ 	.short	(.L_728 - .L_727)
.L_727:
        /*005c*/ 	.word	0x00000000
        /*0060*/ 	.short	0x0000
        /*0062*/ 	.short	0x0000
        /*0064*/ 	.byte	0x00, 0xf5, 0x21, 0x00


	//----- nvinfo : EIATTR_SPARSE_MMA_MASK
	.align		4
.L_728:
        /*0068*/ 	.byte	0x03, 0x50
        /*006a*/ 	.short	0x0000


	//----- nvinfo : EIATTR_MAXREG_COUNT
	.align		4
        /*006c*/ 	.byte	0x03, 0x1b
        /*006e*/ 	.short	0x00ff


	//----- nvinfo : EIATTR_NUM_BARRIERS
	.align		4
        /*0070*/ 	.byte	0x02, 0x4c
        /*0072*/ 	.byte	0x01
	.zero		1


	//----- nvinfo : EIATTR_MERCURY_ISA_VERSION
	.align		4
        /*0074*/ 	.byte	0x03, 0x5f
        /*0076*/ 	.short	0x0101


	//----- nvinfo : EIATTR_COOP_GROUP_MASK_REGIDS
	.align		4
        /*0078*/ 	.byte	0x04, 0x29
        /*007a*/ 	.short	(.L_730 - .L_729)


	//   ....[0]....
.L_729:
        /*007c*/ 	.word	0xffffffff


	//   ....[1]....
        /*0080*/ 	.word	0xffffffff


	//   ....[2]....
        /*0084*/ 	.word	0xffffffff


	//   ....[3]....
        /*0088*/ 	.word	0xffffffff


	//   ....[4]....
        /*008c*/ 	.word	0xffffffff


	//   ....[5]....
        /*0090*/ 	.word	0xffffffff


	//   ....[6]....
        /*0094*/ 	.word	0xffffffff


	//   ....[7]....
        /*0098*/ 	.word	0xffffffff


	//   ....[8]....
        /*009c*/ 	.word	0xffffffff


	//   ....[9]....
        /*00a0*/ 	.word	0xffffffff


	//   ....[10]....
        /*00a4*/ 	.word	0xffffffff


	//   ....[11]....
        /*00a8*/ 	.word	0xffffffff


	//   ....[12]....
        /*00ac*/ 	.word	0xffffffff


	//   ....[13]....
        /*00b0*/ 	.word	0xffffffff


	//   ....[14]....
        /*00b4*/ 	.word	0xffffffff


	//   ....[15]....
        /*00b8*/ 	.word	0xffffffff


	//   ....[16]....
        /*00bc*/ 	.word	0xffffffff


	//   ....[17]....
        /*00c0*/ 	.word	0xffffffff


	//   ....[18]....
        /*00c4*/ 	.word	0xffffffff


	//   ....[19]....
        /*00c8*/ 	.word	0xffffffff


	//   ....[20]....
        /*00cc*/ 	.word	0xffffffff


	//   ....[21]....
        /*00d0*/ 	.word	0xffffffff


	//   ....[22]....
        /*00d4*/ 	.word	0xffffffff


	//   ....[23]....
        /*00d8*/ 	.word	0xffffffff


	//   ....[24]....
        /*00dc*/ 	.word	0xffffffff


	//   ....[25]....
        /*00e0*/ 	.word	0xffffffff


	//   ....[26]....
        /*00e4*/ 	.word	0xffffffff


	//   ....[27]....
        /*00e8*/ 	.word	0xffffffff


	//   ....[28]....
        /*00ec*/ 	.word	0xffffffff


	//   ....[29]....
        /*00f0*/ 	.word	0xffffffff


	//   ....[30]....
        /*00f4*/ 	.word	0xffffffff


	//   ....[31]....
        /*00f8*/ 	.word	0xffffffff


	//   ....[32]....
        /*00fc*/ 	.word	0xffffffff


	//   ....[33]....
        /*0100*/ 	.word	0xffffffff


	//   ....[34]....
        /*0104*/ 	.word	0xffffffff


	//   ....[35]....
        /*0108*/ 	.word	0xffffffff


	//   ....[36]....
        /*010c*/ 	.word	0xffffffff


	//   ....[37]....
        /*0110*/ 	.word	0xffffffff


	//   ....[38]....
        /*0114*/ 	.word	0xffffffff


	//   ....[39]....
        /*0118*/ 	.word	0xffffffff


	//   ....[40]....
        /*011c*/ 	.word	0xffffffff


	//   ....[41]....
        /*0120*/ 	.word	0xffffffff


	//   ....[42]....
        /*0124*/ 	.word	0xffffffff


	//   ....[43]....
        /*0128*/ 	.word	0xffffffff


	//   ....[44]....
        /*012c*/ 	.word	0xffffffff


	//   ....[45]....
        /*0130*/ 	.word	0xffffffff


	//   ....[46]....
        /*0134*/ 	.word	0xffffffff


	//   ....[47]....
        /*0138*/ 	.word	0xffffffff


	//   ....[48]....
        /*013c*/ 	.word	0xffffffff


	//   ....[49]....
        /*0140*/ 	.word	0xffffffff


	//   ....[50]....
        /*0144*/ 	.word	0xffffffff


	//   ....[51]....
        /*0148*/ 	.word	0xffffffff


	//   ....[52]....
        /*014c*/ 	.word	0xffffffff


	//   ....[53]....
        /*0150*/ 	.word	0xffffffff


	//   ....[54]....
        /*0154*/ 	.word	0xffffffff


	//   ....[55]....
        /*0158*/ 	.word	0xffffffff


	//   ....[56]....
        /*015c*/ 	.word	0xffffffff


	//   ....[57]....
        /*0160*/ 	.word	0xffffffff


	//   ....[58]....
        /*0164*/ 	.word	0xffffffff


	//   ....[59]....
        /*0168*/ 	.word	0xffffffff


	//----- nvinfo : EIATTR_COOP_GROUP_INSTR_OFFSETS
	.align		4
.L_730:
        /*016c*/ 	.byte	0x04, 0x28
        /*016e*/ 	.short	(.L_732 - .L_731)


	//   ....[0]....
.L_731:
        /*0170*/ 	.word	0x00000990


	//   ....[1]....
        /*0174*/ 	.word	0x000009a0


	//   ....[2]....
        /*0178*/ 	.word	0x00000a10


	//   ....[3]....
        /*017c*/ 	.word	0x00000a40


	//   ....[4]....
        /*0180*/ 	.word	0x00000ab0


	//   ....[5]....
        /*0184*/ 	.word	0x00000ac0


	//   ....[6]....
        /*0188*/ 	.word	0x00000b10


	//   ....[7]....
        /*018c*/ 	.word	0x00000b20


	//   ....[8]....
        /*0190*/ 	.word	0x00000b70


	//   ....[9]....
        /*0194*/ 	.word	0x00000b90


	//   ....[10]....
        /*0198*/ 	.word	0x00000d80


	//   ....[11]....
        /*019c*/ 	.word	0x00000d90


	//   ....[12]....
        /*01a0*/ 	.word	0x00000e20


	//   ....[13]....
        /*01a4*/ 	.word	0x00000e40


	//   ....[14]....
        /*01a8*/ 	.word	0x00000e90


	//   ....[15]....
        /*01ac*/ 	.word	0x00000eb0


	//   ....[16]....
        /*01b0*/ 	.word	0x00000f00


	//   ....[17]....
        /*01b4*/ 	.word	0x00000f30


	//   ....[18]....
        /*01b8*/ 	.word	0x00000f90


	//   ....[19]....
        /*01bc*/ 	.word	0x00000fb0


	//   ....[20]....
        /*01c0*/ 	.word	0x00001db0


	//   ....[21]....
        /*01c4*/ 	.word	0x00001dc0


	//   ....[22]....
        /*01c8*/ 	.word	0x00001e30


	//   ....[23]....
        /*01cc*/ 	.word	0x00001e40


	//   ....[24]....
        /*01d0*/ 	.word	0x00001ea0


	//   ....[25]....
        /*01d4*/ 	.word	0x00001eb0


	//   ....[26]....
        /*01d8*/ 	.word	0x00001f00


	//   ....[27]....
        /*01dc*/ 	.word	0x00001f20


	//   ....[28]....
        /*01e0*/ 	.word	0x00001f80


	//   ....[29]....
        /*01e4*/ 	.word	0x00001fb0


	//   ....[30]....
        /*01e8*/ 	.word	0x000029b0


	//   ....[31]....
        /*01ec*/ 	.word	0x000029c0


	//   ....[32]....
        /*01f0*/ 	.word	0x00002a30


	//   ....[33]....
        /*01f4*/ 	.word	0x00002a50


	//   ....[34]....
        /*01f8*/ 	.word	0x00002ab0


	//   ....[35]....
        /*01fc*/ 	.word	0x00002ad0


	//   ....[36]....
        /*0200*/ 	.word	0x00002b30


	//   ....[37]....
        /*0204*/ 	.word	0x00002b50


	//   ....[38]....
        /*0208*/ 	.word	0x00002bb0


	//   ....[39]....
        /*020c*/ 	.word	0x00002bc0


	//   ....[40]....
        /*0210*/ 	.word	0x00002da0


	//   ....[41]....
        /*0214*/ 	.word	0x00002db0


	//   ....[42]....
        /*0218*/ 	.word	0x00002e30


	//   ....[43]....
        /*021c*/ 	.word	0x00002e50


	//   ....[44]....
        /*0220*/ 	.word	0x00002ea0


	//   ....[45]....
        /*0224*/ 	.word	0x00002eb0


	//   ....[46]....
        /*0228*/ 	.word	0x00002f20


	//   ....[47]....
        /*022c*/ 	.word	0x00002f40


	//   ....[48]....
        /*0230*/ 	.word	0x00002f90


	//   ....[49]....
        /*0234*/ 	.word	0x00002fc0


	//   ....[50]....
        /*0238*/ 	.word	0x00003e60


	//   ....[51]....
        /*023c*/ 	.word	0x00003e70


	//   ....[52]....
        /*0240*/ 	.word	0x00003ee0


	//   ....[53]....
        /*0244*/ 	.word	0x00003ef0


	//   ....[54]....
        /*0248*/ 	.word	0x00003f50


	//   ....[55]....
        /*024c*/ 	.word	0x00003f80


	//   ....[56]....
        /*0250*/ 	.word	0x00003ff0


	//   ....[57]....
        /*0254*/ 	.word	0x00004000


	//   ....[58]....
        /*0258*/ 	.word	0x00004060


	//   ....[59]....
        /*025c*/ 	.word	0x00004070


	//----- nvinfo : EIATTR_VRC_CTA_INIT_COUNT
	.align		4
.L_732:
        /*0260*/ 	.byte	0x02, 0x4a
	.zero		1
	.zero		1


	//----- nvinfo : EIATTR_EXIT_INSTR_OFFSETS
	.align		4
        /*0264*/ 	.byte	0x04, 0x1c
        /*0266*/ 	.short	(.L_734 - .L_733)


	//   ....[0]....
.L_733:
        /*0268*/ 	.word	0x00000080


	//   ....[1]....
        /*026c*/ 	.word	0x000000c0


	//   ....[2]....
        /*0270*/ 	.word	0x000041e0


	//   ....[3]....
        /*0274*/ 	.word	0x00004230


	//----- nvinfo : EIATTR_MAX_THREADS
	.align		4
.L_734:
        /*0278*/ 	.byte	0x04, 0x05
        /*027a*/ 	.short	(.L_736 - .L_735)
.L_735:
        /*027c*/ 	.word	0x00000100
        /*0280*/ 	.word	0x00000001
        /*0284*/ 	.word	0x00000001


	//----- nvinfo : EIATTR_CRS_STACK_SIZE
	.align		4
.L_736:
        /*0288*/ 	.byte	0x04, 0x1e
        /*028a*/ 	.short	(.L_738 - .L_737)
.L_737:
        /*028c*/ 	.word	0x00000000


	//----- nvinfo : EIATTR_CBANK_PARAM_SIZE
	.align		4
.L_738:
        /*0290*/ 	.byte	0x03, 0x19
        /*0292*/ 	.short	0x0021


	//----- nvinfo : EIATTR_PARAM_CBANK
	.align		4
        /*0294*/ 	.byte	0x04, 0x0a
        /*0296*/ 	.short	(.L_740 - .L_739)
	.align		4
.L_739:
        /*0298*/ 	.word	index@(.nv.constant0._ZN3cub18CUB_300001_SM_10006detail6reduce28DeviceReduceSingleTileKernelINS2_10policy_hubIdy11add_functorIdEE10Policy1000EPdS9_iS6_ddN4cuda3std3__410__identityEEEvT0_T1_T2_T3_T4_T6_)
        /*029c*/ 	.short	0x0380
        /*029e*/ 	.short	0x0021


	//----- nvinfo : EIATTR_SW_WAR
	.align		4
.L_740:
        /*02a0*/ 	.byte	0x04, 0x36
        /*02a2*/ 	.short	(.L_742 - .L_741)
.L_741:
        /*02a4*/ 	.word	0x00000008
.L_742:


//--------------------- .nv.info._ZN3cub18CUB_300001_SM_10006detail6reduce18DeviceReduceKernelINS2_10policy_hubIdy11add_functorIdEE10Policy1000EN6thrust24THRUST_300001_SM_1000_NS6detail15normal_iteratorINSA_10device_ptrIdEEEEyS6_dN4cuda3std3__410__identityEEEvT0_PT3_T1_NS0_13GridEvenShareISN_EET2_T4_ --------------------------
	.section	.nv.info._ZN3cub18CUB_300001_SM_10006detail6reduce18DeviceReduceKernelINS2_10policy_hubIdy11add_functorIdEE10Policy1000EN6thrust24THRUST_300001_SM_1000_NS6detail15normal_iteratorINSA_10device_ptrIdEEEEyS6_dN4cuda3std3__410__identityEEEvT0_PT3_T1_NS0_13GridEvenShareISN_EET2_T4_,"",@"SHT_CUDA_INFO"
	.sectionflags	@""
	.align	4


	//----- nvinfo : EIATTR_CUDA_API_VERSION
	.align		4
        /*0000*/ 	.byte	0x04, 0x37
        /*0002*/ 	.short	(.L_744 - .L_743)
.L_743:
        /*0004*/ 	.word	0x00000082


	//----- nvinfo : EIATTR_KPARAM_INFO
	.align		4
.L_744:
        /*0008*/ 	.byte	0x04, 0x17
        /*000a*/ 	.short	(.L_746 - .L_745)
.L_745:
        /*000c*/ 	.word	0x00000000
        /*0010*/ 	.short	0x0005
        /*0012*/ 	.short	0x0061
        /*0014*/ 	.byte	0x00, 0xf0, 0x05, 0x00


	//----- nvinfo : EIATTR_KPARAM_INFO
	.align		4
.L_746:
        /*0018*/ 	.byte	0x04, 0x17
        /*001a*/ 	.short	(.L_748 - .L_747)
.L_747:
        /*001c*/ 	.word	0x00000000
        /*0020*/ 	.short	0x0004
        /*0022*/ 	.short	0x0060
        /*0024*/ 	.byte	0x00, 0xf0, 0x05, 0x00


	//----- nvinfo : EIATTR_KPARAM_INFO
	.align		4
.L_748:
        /*0028*/ 	.byte	0x04, 0x17
        /*002a*/ 	.short	(.L_750 - .L_749)
.L_749:
        /*002c*/ 	.word	0x00000000
        /*0030*/ 	.short	0x0003
        /*0032*/ 	.short	0x0018
        /*0034*/ 	.byte	0x00, 0xf0, 0x21, 0x01


	//----- nvinfo : EIATTR_KPARAM_INFO
	.align		4
.L_750:
        /*0038*/ 	.byte	0x04, 0x17
        /*003a*/ 	.short	(.L_752 - .L_751)
.L_751:
        /*003c*/ 	.word	0x00000000
        /*0040*/ 	.short	0x0002
        /*0042*/ 	.short	0x0010
        /*0044*/ 	.byte	0x00, 0xf0, 0x21, 0x00


	//----- nvinfo : EIATTR_KPARAM_INFO
	.align		4
.L_752:
        /*0048*/ 	.byte	0x04, 0x17
        /*004a*/ 	.short	(.L_754 - .L_753)
.L_753:
        /*004c*/ 	.word	0x00000000
        /*0050*/ 	.short	0x0001
        /*0052*/ 	.short	0x0008
        /*0054*/ 	.byte	0x00, 0xf5, 0x21, 0x00


	//----- nvinfo : EIATTR_KPARAM_INFO
	.align		4
.L_754:
        /*0058*/ 	.byte	0x04, 0x17
        /*005a*/ 	.short	(.L_756 - .L_755)
.L_755:
        /*005c*/ 	.word	0x00000000
        /*0060*/ 	.short	0x0000
        /*0062*/ 	.short	0x0000
        /*0064*/ 	.byte	0x00, 0xf0, 0x21, 0x00


	//----- nvinfo : EIATTR_SPARSE_MMA_MASK
	.align		4
.L_756:
        /*0068*/ 	.byte	0x03, 0x50
        /*006a*/ 	.short	0x0000


	//----- nvinfo : EIATTR_MAXREG_COUNT
	.align		4
        /*006c*/ 	.byte	0x03, 0x1b
        /*006e*/ 	.short	0x00ff


	//----- nvinfo : EIATTR_NUM_BARRIERS
	.align		4
        /*0070*/ 	.byte	0x02, 0x4c
        /*0072*/ 	.byte	0x01
	.zero		1


	//----- nvinfo : EIATTR_MERCURY_ISA_VERSION
	.align		4
        /*0074*/ 	.byte	0x03, 0x5f
        /*0076*/ 	.short	0x0101


	//----- nvinfo : EIATTR_COOP_GROUP_MASK_REGIDS
	.align		4
        /*0078*/ 	.byte	0x04, 0x29
        /*007a*/ 	.short	(.L_758 - .L_757)


	//   ....[0]....
.L_757:
        /*007c*/ 	.word	0xffffffff


	//   ....[1]....
        /*0080*/ 	.word	0xffffffff


	//   ....[2]....
        /*0084*/ 	.word	0xffffffff


	//   ....[3]....
        /*0088*/ 	.word	0xffffffff


	//   ....[4]....
        /*008c*/ 	.word	0xffffffff


	//   ....[5]....
        /*0090*/ 	.word	0xffffffff


	//   ....[6]....
        /*0094*/ 	.word	0xffffffff


	//   ....[7]....
        /*0098*/ 	.word	0xffffffff


	//   ....[8]....
        /*009c*/ 	.word	0xffffffff


	//   ....[9]....
        /*00a0*/ 	.word	0xffffffff


	//   ....[10]....
        /*00a4*/ 	.word	0xffffffff


	//   ....[11]....
        /*00a8*/ 	.word	0xffffffff


	//   ....[12]....
        /*00ac*/ 	.word	0xffffffff


	//   ....[13]....
        /*00b0*/ 	.word	0xffffffff


	//   ....[14]....
        /*00b4*/ 	.word	0xffffffff


	//   ....[15]....
        /*00b8*/ 	.word	0xffffffff


	//   ....[16]....
        /*00bc*/ 	.word	0xffffffff


	//   ....[17]....
        /*00c0*/ 	.word	0xffffffff


	//   ....[18]....
        /*00c4*/ 	.word	0xffffffff


	//   ....[19]....
        /*00c8*/ 	.word	0xffffffff


	//   ....[20]....
        /*00cc*/ 	.word	0xffffffff


	//   ....[21]....
        /*00d0*/ 	.word	0xffffffff


	//   ....[22]....
        /*00d4*/ 	.word	0xffffffff


	//   ....[23]....
        /*00d8*/ 	.word	0xffffffff


	//   ....[24]....
        /*00dc*/ 	.word	0xffffffff


	//   ....[25]....
        /*00e0*/ 	.word	0xffffffff


	//   ....[26]....
        /*00e4*/ 	.word	0xffffffff


	//   ....[27]....
        /*00e8*/ 	.word	0xffffffff


	//   ....[28]....
        /*00ec*/ 	.word	0xffffffff


	//   ....[29]....
        /*00f0*/ 	.word	0xffffffff


	//----- nvinfo : EIATTR_COOP_GROUP_INSTR_OFFSETS
	.align		4
.L_758:
        /*00f4*/ 	.byte	0x04, 0x28
        /*00f6*/ 	.short	(.L_760 - .L_759)


	//   ....[0]....
.L_759:
        /*00f8*/ 	.word	0x000009b0


	//   ....[1]....
        /*00fc*/ 	.word	0x000009c0


	//   ....[2]....
        /*0100*/ 	.word	0x00000a30


	//   ....[3]....
        /*0104*/ 	.word	0x00000a50


	//   ....[4]....
        /*0108*/ 	.word	0x00000ac0


	//   ....[5]....
        /*010c*/ 	.word	0x00000ad0


	//   ....[6]....
        /*0110*/ 	.word	0x00000b20


	//   ....[7]....
        /*0114*/ 	.word	0x00000b40


	//   ....[8]....
        /*0118*/ 	.word	0x00000bb0


	//   ....[9]....
        /*011c*/ 	.word	0x00000bc0


	//   ....[10]....
        /*0120*/ 	.word	0x00000da0


	//   ....[11]....
        /*0124*/ 	.word	0x00000db0


	//   ....[12]....
        /*0128*/ 	.word	0x00000e30


	//   ....[13]....
        /*012c*/ 	.word	0x00000e50


	//   ....[14]....
        /*0130*/ 	.word	0x00000ea0


	//   ....[15]....
        /*0134*/ 	.word	0x00000ed0


	//   ....[16]....
        /*0138*/ 	.word	0x00000f20


	//   ....[17]....
        /*013c*/ 	.word	0x00000f40


	//   ....[18]....
        /*0140*/ 	.word	0x00000fb0


	//   ....[19]....
        /*0144*/ 	.word	0x00000fd0


	//   ....[20]....
        /*0148*/ 	.word	0x00002080


	//   ....[21]....
        /*014c*/ 	.word	0x00002090


	//   ....[22]....
        /*0150*/ 	.word	0x00002110


	//   ....[23]....
        /*0154*/ 	.word	0x00002120


	//   ....[24]....
        /*0158*/ 	.word	0x00002180


	//   ....[25]....
        /*015c*/ 	.word	0x00002190


	//   ....[26]....
        /*0160*/ 	.word	0x000021e0


	//   ....[27]....
        /*0164*/ 	.word	0x00002210


	//   ....[28]....
        /*0168*/ 	.word	0x00002290


	//   ....[29]....
        /*016c*/ 	.word	0x000022a0


	//----- nvinfo : EIATTR_VRC_CTA_INIT_COUNT
	.align		4
.L_760:
        /*0170*/ 	.byte	0x02, 0x4a
	.zero		1
	.zero		1


	//----- nvinfo : EIATTR_EXIT_INSTR_OFFSETS
	.align		4
        /*0174*/ 	.byte	0x04, 0x1c
        /*0176*/ 	.short	(.L_762 - .L_761)


	//   ....[0]....
.L_761:
        /*0178*/ 	.word	0x00002410


	//   ....[1]....
        /*017c*/ 	.word	0x00002470


	//----- nvinfo : EIATTR_MAX_THREADS
	.align		4
.L_762:
        /*0180*/ 	.byte	0x04, 0x05
        /*0182*/ 	.short	(.L_764 - .L_763)
.L_763:
        /*0184*/ 	.word	0x00000100
        /*0188*/ 	.word	0x00000001
        /*018c*/ 	.word	0x00000001


	//----- nvinfo : EIATTR_CRS_STACK_SIZE
	.align		4
.L_764:
        /*0190*/ 	.byte	0x04, 0x1e
        /*0192*/ 	.short	(.L_766 - .L_765)
.L_765:
        /*0194*/ 	.word	0x00000000


	//----- nvinfo : EIATTR_CBANK_PARAM_SIZE
	.align		4
.L_766:
        /*0198*/ 	.byte	0x03, 0x19
        /*019a*/ 	.short	0x0062


	//----- nvinfo : EIATTR_PARAM_CBANK
	.align		4
        /*019c*/ 	.byte	0x04, 0x0a
        /*019e*/ 	.short	(.L_768 - .L_767)
	.align		4
.L_767:
        /*01a0*/ 	.word	index@(.nv.constant0._ZN3cub18CUB_300001_SM_10006detail6reduce18DeviceReduceKernelINS2_10policy_hubIdy11add_functorIdEE10Policy1000EN6thrust24THRUST_300001_SM_1000_NS6detail15normal_iteratorINSA_10device_ptrIdEEEEyS6_dN4cuda3std3__410__identityEEEvT0_PT3_T1_NS0_13GridEvenShareISN_EET2_T4_)
        /*01a4*/ 	.short	0x0380
        /*01a6*/ 	.short	0x0062


	//----- nvinfo : EIATTR_SW_WAR
	.align		4
.L_768:
        /*01a8*/ 	.byte	0x04, 0x36
        /*01aa*/ 	.short	(.L_770 - .L_769)
.L_769:
        /*01ac*/ 	.word	0x00000008
.L_770:


//--------------------- .nv.info._ZN3cub18CUB_300001_SM_10006detail6reduce28DeviceReduceSingleTileKernelINS2_10policy_hubIdy11add_functorIdEE10Policy1000EN6thrust24THRUST_300001_SM_1000_NS6detail15normal_iteratorINSA_10device_ptrIdEEEEPdyS6_ddN4cuda3std3__410__identityEEEvT0_T1_T2_T3_T4_T6_ --------------------------
	.section	.nv.info._ZN3cub18CUB_300001_SM_10006detail6reduce28DeviceReduceSingleTileKernelINS2_10policy_hubIdy11add_functorIdEE10Policy1000EN6thrust24THRUST_300001_SM_1000_NS6detail15normal_iteratorINSA_10device_ptrIdEEEEPdyS6_ddN4cuda3std3__410__identityEEEvT0_T1_T2_T3_T4_T6_,"",@"SHT_CUDA_INFO"
	.sectionflags	@""
	.align	4


	//----- nvinfo : EIATTR_CUDA_API_VERSION
	.align		4
        /*0000*/ 	.byte	0x04, 0x37
        /*0002*/ 	.short	(.L_772 - .L_771)
.L_771:
        /*0004*/ 	.word	0x00000082


	//----- nvinfo : EIATTR_KPARAM_INFO
	.align		4
.L_772:
        /*0008*/ 	.byte	0x04, 0x17
        /*000a*/ 	.short	(.L_774 - .L_773)
.L_773:
        /*000c*/ 	.word	0x00000000
        /*0010*/ 	.short	0x0005
        /*0012*/ 	.short	0x0028
        /*0014*/ 	.byte	0x00, 0xf0, 0x05, 0x00


	//----- nvinfo : EIATTR_KPARAM_INFO
	.align		4
.L_774:
        /*0018*/ 	.byte	0x04, 0x17
        /*001a*/ 	.short	(.L_776 - .L_775)
.L_775:
        /*001c*/ 	.word	0x00000000
        /*0020*/ 	.short	0x0004
        /*0022*/ 	.short	0x0020
        /*0024*/ 	.byte	0x00, 0xf0, 0x21, 0x00


	//----- nvinfo : EIATTR_KPARAM_INFO
	.align		4
.L_776:
        /*0028*/ 	.byte	0x04, 0x17
        /*002a*/ 	.short	(.L_778 - .L_777)
.L_777:
        /*002c*/ 	.word	0x00000000
        /*0030*/ 	.short	0x0003
        /*0032*/ 	.short	0x0018
        /*0034*/ 	.byte	0x00, 0xf0, 0x05, 0x00


	//----- nvinfo : EIATTR_KPARAM_INFO
	.align		4
.L_778:
        /*0038*/ 	.byte	0x04, 0x17
        /*003a*/ 	.short	(.L_780 - .L_779)
.L_779:
        /*003c*/ 	.word	0x00000000
        /*0040*/ 	.short	0x0002
        /*0042*/ 	.short	0x0010
        /*0044*/ 	.byte	0x00, 0xf0, 0x21, 0x00


	//----- nvinfo : EIATTR_KPARAM_INFO
	.align		4
.L_780:
        /*0048*/ 	.byte	0x04, 0x17
        /*004a*/ 	.short	(.L_782 - .L_781)
.L_781:
        /*004c*/ 	.word	0x00000000
        /*0050*/ 	.short	0x0001
        /*0052*/ 	.short	0x0008
        /*0054*/ 	.byte	0x00, 0xf5, 0x21, 0x00


	//----- nvinfo : EIATTR_KPARAM_INFO
	.align		4
.L_782:
        /*0058*/ 	.byte	0x04, 0x17
        /*005a*/ 	.short	(.L_784 - .L_783)
.L_783:
        /*005c*/ 	.word	0x00000000
        /*0060*/ 	.short	0x0000
        /*0062*/ 	.short	0x0000
        /*0064*/ 	.byte	0x00, 0xf0, 0x21, 0x00


	//----- nvinfo : EIATTR_SPARSE_MMA_MASK
	.align		4
.L_784:
        /*0068*/ 	.byte	0x03, 0x50
        /*006a*/ 	.short	0x0000


	//----- nvinfo : EIATTR_MAXREG_COUNT
	.align		4
        /*006c*/ 	.byte	0x03, 0x1b
        /*006e*/ 	.short	0x00ff


	//----- nvinfo : EIATTR_NUM_BARRIERS
	.align		4
        /*0070*/ 	.byte	0x02, 0x4c
        /*0072*/ 	.byte	0x01
	.zero		1


	//----- nvinfo : EIATTR_MERCURY_ISA_VERSION
	.align		4
        /*0074*/ 	.byte	0x03, 0x5f
        /*0076*/ 	.short	0x0101


	//----- nvinfo : EIATTR_COOP_GROUP_MASK_REGIDS
	.align		4
        /*0078*/ 	.byte	0x04, 0x29
        /*007a*/ 	.short	(.L_786 - .L_785)


	//   ....[0]....
.L_785:
        /*007c*/ 	.word	0xffffffff


	//   ....[1]....
        /*0080*/ 	.word	0xffffffff


	//   ....[2]....
        /*0084*/ 	.word	0xffffffff


	//   ....[3]....
        /*0088*/ 	.word	0xffffffff


	//   ....[4]....
        /*008c*/ 	.word	0xffffffff


	//   ....[5]....
        /*0090*/ 	.word	0xffffffff


	//   ....[6]....
        /*0094*/ 	.word	0xffffffff


	//   ....[7]....
        /*0098*/ 	.word	0xffffffff


	//   ....[8]....
        /*009c*/ 	.word	0xffffffff


	//   ....[9]....
        /*00a0*/ 	.word	0xffffffff


	//   ....[10]....
        /*00a4*/ 	.word	0xffffffff


	//   ....[11]....
        /*00a8*/ 	.word	0xffffffff


	//   ....[12]....
        /*00ac*/ 	.word	0xffffffff


	//   ....[13]....
        /*00b0*/ 	.word	0xffffffff


	//   ....[14]....
        /*00b4*/ 	.word	0xffffffff


	//   ....[15]....
        /*00b8*/ 	.word	0xffffffff


	//   ....[16]....
        /*00bc*/ 	.word	0xffffffff


	//   ....[17]....
        /*00c0*/ 	.word	0xffffffff


	//   ....[18]....
        /*00c4*/ 	.word	0xffffffff


	//   ....[19]....
        /*00c8*/ 	.word	0xffffffff


	//   ....[20]....
        /*00cc*/ 	.word	0xffffffff


	//   ....[21]....
        /*00d0*/ 	.word	0xffffffff


	//   ....[22]....
        /*00d4*/ 	.word	0xffffffff


	//   ....[23]....
        /*00d8*/ 	.word	0xffffffff


	//   ....[24]....
        /*00dc*/ 	.word	0xffffffff


	//   ....[25]....
        /*00e0*/ 	.word	0xffffffff


	//   ....[26]....
        /*00e4*/ 	.word	0xffffffff


	//   ....[27]....
        /*00e8*/ 	.word	0xffffffff


	//   ....[28]....
        /*00ec*/ 	.word	0xffffffff


	//   ....[29]....
        /*00f0*/ 	.word	0xffffffff


	//----- nvinfo : EIATTR_COOP_GROUP_INSTR_OFFSETS
	.align		4
.L_786:
        /*00f4*/ 	.byte	0x04, 0x28
        /*00f6*/ 	.short	(.L_788 - .L_787)


	//   ....[0]....
.L_787:
        /*00f8*/ 	.word	0x00000910


	//   ....[1]....
        /*00fc*/ 	.word	0x00000920


	//   ....[2]....
        /*0100*/ 	.word	0x00000990


	//   ....[3]....
        /*0104*/ 	.word	0x000009a0


	//   ....[4]....
        /*0108*/ 	.word	0x00000a00


	//   ....[5]....
        /*010c*/ 	.word	0x00000a10


	//   ....[6]....
        /*0110*/ 	.word	0x00000a60


	//   ....[7]....
        /*0114*/ 	.word	0x00000a80


	//   ....[8]....
        /*0118*/ 	.word	0x00000ae0


	//   ....[9]....
        /*011c*/ 	.word	0x00000b10


	//   ....[10]....
        /*0120*/ 	.word	0x00000d00


	//   ....[11]....
        /*0124*/ 	.word	0x00000d10


	//   ....[12]....
        /*0128*/ 	.word	0x00000da0


	//   ....[13]....
        /*012c*/ 	.word	0x00000db0


	//   ....[14]....
        /*0130*/ 	.word	0x00000e10


	//   ....[15]....
        /*0134*/ 	.word	0x00000e20


	//   ....[16]....
        /*0138*/ 	.word	0x00000e70


	//   ....[17]....
        /*013c*/ 	.word	0x00000e90


	//   ....[18]....
        /*0140*/ 	.word	0x00000f00


	//   ....[19]....
        /*0144*/ 	.word	0x00000f30


	//   ....[20]....
        /*0148*/ 	.word	0x00001e40


	//   ....[21]....
        /*014c*/ 	.word	0x00001e50


	//   ....[22]....
        /*0150*/ 	.word	0x00001ec0


	//   ....[23]....
        /*0154*/ 	.word	0x00001ed0


	//   ....[24]....
        /*0158*/ 	.word	0x00001f30


	//   ....[25]....
        /*015c*/ 	.word	0x00001f40


	//   ....[26]....
        /*0160*/ 	.word	0x00001f90


	//   ....[27]....
        /*0164*/ 	.word	0x00001fb0


	//   ....[28]....
        /*0168*/ 	.word	0x00002010


	//   ....[29]....
        /*016c*/ 	.word	0x00002040


	//----- nvinfo : EIATTR_VRC_CTA_INIT_COUNT
	.align		4
.L_788:
        /*0170*/ 	.byte	0x02, 0x4a
	.zero		1
	.zero		1


	//----- nvinfo : EIATTR_EXIT_INSTR_OFFSETS
	.align		4
        /*0174*/ 	.byte	0x04, 0x1c
        /*0176*/ 	.short	(.L_790 - .L_789)


	//   ....[0]....
.L_789:
        /*0178*/ 	.word	0x000000a0


	//   ....[1]....
        /*017c*/ 	.word	0x000000e0


	//   ....[2]....
        /*0180*/ 	.word	0x000021e0


	//   ....[3]....
        /*0184*/ 	.word	0x00002230


	//----- nvinfo : EIATTR_MAX_THREADS
	.align		4
.L_790:
        /*0188*/ 	.byte	0x04, 0x05
        /*018a*/ 	.short	(.L_792 - .L_791)
.L_791:
        /*018c*/ 	.word	0x00000100
        /*0190*/ 	.word	0x00000001
        /*0194*/ 	.word	0x00000001


	//----- nvinfo : EIATTR_CRS_STACK_SIZE
	.align		4
.L_792:
        /*0198*/ 	.byte	0x04, 0x1e
        /*019a*/ 	.short	(.L_794 - .L_793)
.L_793:
        /*019c*/ 	.word	0x00000000


	//----- nvinfo : EIATTR_CBANK_PARAM_SIZE
	.align		4
.L_794:
        /*01a0*/ 	.byte	0x03, 0x19
        /*01a2*/ 	.short	0x0029


	//----- nvinfo : EIATTR_PARAM_CBANK
	.align		4
        /*01a4*/ 	.byte	0x04, 0x0a
        /*01a6*/ 	.short	(.L_796 - .L_795)
	.align		4
.L_795:
        /*01a8*/ 	.word	index@(.nv.constant0._ZN3cub18CUB_300001_SM_10006detail6reduce28DeviceReduceSingleTileKernelINS2_10policy_hubIdy11add_functorIdEE10Policy1000EN6thrust24THRUST_300001_SM_1000_NS6detail15normal_iteratorINSA_10device_ptrIdEEEEPdyS6_ddN4cuda3std3__410__identityEEEvT0_T1_T2_T3_T4_T6_)
        /*01ac*/ 	.short	0x0380
        /*01ae*/ 	.short	0x0029


	//----- nvinfo : EIATTR_SW_WAR
	.align		4
.L_796:
        /*01b0*/ 	.byte	0x04, 0x36
        /*01b2*/ 	.short	(.L_798 - .L_797)
.L_797:
        /*01b4*/ 	.word	0x00000008
.L_798:


//--------------------- .nv.info._ZN3cub18CUB_300001_SM_10006detail6reduce28DeviceReduceSingleTileKernelINS2_10policy_hubIdj11add_functorIdEE10Policy1000EPdS9_iS6_ddN4cuda3std3__410__identityEEEvT0_T1_T2_T3_T4_T6_ --------------------------
	.section	.nv.info._ZN3cub18CUB_300001_SM_10006detail6reduce28DeviceReduceSingleTileKernelINS2_10policy_hubIdj11add_functorIdEE10Policy1000EPdS9_iS6_ddN4cuda3std3__410__identityEEEvT0_T1_T2_T3_T4_T6_,"",@"SHT_CUDA_INFO"
	.sectionflags	@""
	.align	4


	//----- nvinfo : EIATTR_CUDA_API_VERSION
	.align		4
        /*0000*/ 	.byte	0x04, 0x37
        /*0002*/ 	.short	(.L_800 - .L_799)
.L_799:
        /*0004*/ 	.word	0x00000082


	//----- nvinfo : EIATTR_KPARAM_INFO
	.align		4
.L_800:
        /*0008*/ 	.byte	0x04, 0x17
        /*000a*/ 	.short	(.L_802 - .L_801)
.L_801:
        /*000c*/ 	.word	0x00000000
        /*0010*/ 	.short	0x0005
        /*0012*/ 	.short	0x0020
        /*0014*/ 	.byte	0x00, 0xf0, 0x05, 0x00


	//----- nvinfo : EIATTR_KPARAM_INFO
	.align		4
.L_802:
        /*0018*/ 	.byte	0x04, 0x17
        /*001a*/ 	.short	(.L_804 - .L_803)
.L_803:
        /*001c*/ 	.word	0x00000000
        /*0020*/ 	.short	0x0004
        /*0022*/ 	.short	0x0018
        /*0024*/ 	.byte	0x00, 0xf0, 0x21, 0x00


	//----- nvinfo : EIATTR_KPARAM_INFO
	.align		4
.L_804:
        /*0028*/ 	.byte	0x04, 0x17
        /*002a*/ 	.short	(.L_806 - .L_805)
.L_805:
        /*002c*/ 	.word	0x00000000
        /*0030*/ 	.short	0x0003
        /*0032*/ 	.short	0x0014
        /*0034*/ 	.byte	0x00, 0xf0, 0x05, 0x00


	//----- nvinfo : EIATTR_KPARAM_INFO
	.align		4
.L_806:
        /*0038*/ 	.byte	0x04, 0x17
        /*003a*/ 	.short	(.L_808 - .L_807)
.L_807:
        /*003c*/ 	.word	0x00000000
        /*0040*/ 	.short	0x0002
        /*0042*/ 	.short	0x0010
        /*0044*/ 	.byte	0x00, 0xf0, 0x11, 0x00


	//----- nvinfo : EIATTR_KPARAM_INFO
	.align		4
.L_808:
        /*0048*/ 	.byte	0x04, 0x17
        /*004a*/ 	.short	(.L_810 - .L_809)
.L_809:
        /*004c*/ 	.word	0x00000000
        /*0050*/ 	.short	0x0001
        /*0052*/ 	.short	0x0008
        /*0054*/ 	.byte	0x00, 0xf5, 0x21, 0x00


	//----- nvinfo : EIATTR_KPARAM_INFO
	.align		4
.L_810:
        /*0058*/ 	.byte	0x04, 0x17
        /*005a*/ 	.short	(.L_812 - .L_811)
.L_811:
        /*005c*/ 	.word	0x00000000
        /*0060*/ 	.short	0x0000
        /*0062*/ 	.short	0x0000
        /*0064*/ 	.byte	0x00, 0xf5, 0x21, 0x00


	//----- nvinfo : EIATTR_SPARSE_MMA_MASK
	.align		4
.L_812:
        /*0068*/ 	.byte	0x03, 0x50
        /*006a*/ 	.short	0x0000


	//----- nvinfo : EIATTR_MAXREG_COUNT
	.align		4
        /*006c*/ 	.byte	0x03, 0x1b
        /*006e*/ 	.short	0x00ff


	//----- nvinfo : EIATTR_NUM_BARRIERS
	.align		4
        /*0070*/ 	.byte	0x02, 0x4c
        /*0072*/ 	.byte	0x01
	.zero		1


	//----- nvinfo : EIATTR_MERCURY_ISA_VERSION
	.align		4
        /*0074*/ 	.byte	0x03, 0x5f
        /*0076*/ 	.short	0x0101


	//----- nvinfo : EIATTR_COOP_GROUP_MASK_REGIDS
	.align		4
        /*0078*/ 	.byte	0x04, 0x29
        /*007a*/ 	.short	(.L_814 - .L_813)


	//   ....[0]....
.L_813:
        /*007c*/ 	.word	0xffffffff


	//   ....[1]....
        /*0080*/ 	.word	0xffffffff


	//   ....[2]....
        /*0084*/ 	.word	0xffffffff


	//   ....[3]....
        /*0088*/ 	.word	0xffffffff


	//   ....[4]....
        /*008c*/ 	.word	0xffffffff


	//   ....[5]....
        /*0090*/ 	.word	0xffffffff


	//   ....[6]....
        /*0094*/ 	.word	0xffffffff


	//   ....[7]....
        /*0098*/ 	.word	0xffffffff


	//   ....[8]....
        /*009c*/ 	.word	0xffffffff


	//   ....[9]....
        /*00a0*/ 	.word	0xffffffff


	//   ....[10]....
        /*00a4*/ 	.word	0xffffffff


	//   ....[11]....
        /*00a8*/ 	.word	0xffffffff


	//   ....[12]....
        /*00ac*/ 	.word	0xffffffff


	//   ....[13]....
        /*00b0*/ 	.word	0xffffffff


	//   ....[14]....
        /*00b4*/ 	.word	0xffffffff


	//   ....[15]....
        /*00b8*/ 	.word	0xffffffff


	//   ....[16]....
        /*00bc*/ 	.word	0xffffffff


	//   ....[17]....
        /*00c0*/ 	.word	0xffffffff


	//   ....[18]....
        /*00c4*/ 	.word	0xffffffff


	//   ....[19]....
        /*00c8*/ 	.word	0xffffffff


	//   ....[20]....
        /*00cc*/ 	.word	0xffffffff


	//   ....[21]....
        /*00d0*/ 	.word	0xffffffff


	//   ....[22]....
        /*00d4*/ 	.word	0xffffffff


	//   ....[23]....
        /*00d8*/ 	.word	0xffffffff


	//   ....[24]....
        /*00dc*/ 	.word	0xffffffff


	//   ....[25]....
        /*00e0*/ 	.word	0xffffffff


	//   ....[26]....
        /*00e4*/ 	.word	0xffffffff


	//   ....[27]....
        /*00e8*/ 	.word	0xffffffff


	//   ....[28]....
        /*00ec*/ 	.word	0xffffffff


	//   ....[29]....
        /*00f0*/ 	.word	0xffffffff


	//   ....[30]....
        /*00f4*/ 	.word	0xffffffff


	//   ....[31]....
        /*00f8*/ 	.word	0xffffffff


	//   ....[32]....
        /*00fc*/ 	.word	0xffffffff


	//   ....[33]....
        /*0100*/ 	.word	0xffffffff


	//   ....[34]....
        /*0104*/ 	.word	0xffffffff


	//   ....[35]....
        /*0108*/ 	.word	0xffffffff


	//   ....[36]....
        /*010c*/ 	.word	0xffffffff


	//   ....[37]....
        /*0110*/ 	.word	0xffffffff


	//   ....[38]....
        /*0114*/ 	.word	0xffffffff


	//   ....[39]....
        /*0118*/ 	.word	0xffffffff


	//   ....[40]....
        /*011c*/ 	.word	0xffffffff


	//   ....[41]....
        /*0120*/ 	.word	0xffffffff


	//   ....[42]....
        /*0124*/ 	.word	0xffffffff


	//   ....[43]....
        /*0128*/ 	.word	0xffffffff


	//   ....[44]....
        /*012c*/ 	.word	0xffffffff


	//   ....[45]....
        /*0130*/ 	.word	0xffffffff


	//   ....[46]....
        /*0134*/ 	.word	0xffffffff


	//   ....[47]....
        /*0138*/ 	.word	0xffffffff


	//   ....[48]....
        /*013c*/ 	.word	0xffffffff


	//   ....[49]....
        /*0140*/ 	.word	0xffffffff


	//   ....[50]....
        /*0144*/ 	.word	0xffffffff


	//   ....[51]....
        /*0148*/ 	.word	0xffffffff


	//   ....[52]....
        /*014c*/ 	.word	0xffffffff


	//   ....[53]....
        /*0150*/ 	.word	0xffffffff


	//   ....[54]....
        /*0154*/ 	.word	0xffffffff


	//   ....[55]....
        /*0158*/ 	.word	0xffffffff


	//   ....[56]....
        /*015c*/ 	.word	0xffffffff


	//   ....[57]....
        /*0160*/ 	.word	0xffffffff


	//   ....[58]....
        /*0164*/ 	.word	0xffffffff


	//   ....[59]....
        /*0168*/ 	.word	0xffffffff


	//----- nvinfo : EIATTR_COOP_GROUP_INSTR_OFFSETS
	.align		4
.L_814:
        /*016c*/ 	.byte	0x04, 0x28
        /*016e*/ 	.short	(.L_816 - .L_815)


	//   ....[0]....
.L_815:
        /*0170*/ 	.word	0x00000990


	//   ....[1]....
        /*0174*/ 	.word	0x000009a0


	//   ....[2]....
        /*0178*/ 	.word	0x00000a10


	//   ....[3]....
        /*017c*/ 	.word	0x00000a40


	//   ....[4]....
        /*0180*/ 	.word	0x00000ab0


	//   ....[5]....
        /*0184*/ 	.word	0x00000ac0


	//   ....[6]....
        /*0188*/ 	.word	0x00000b10


	//   ....[7]....
        /*018c*/ 	.word	0x00000b20


	//   ....[8]....
        /*0190*/ 	.word	0x00000b70


	//   ....[9]....
        /*0194*/ 	.word	0x00000b90


	//   ....[10]....
        /*0198*/ 	.word	0x00000d80


	//   ....[11]....
        /*019c*/ 	.word	0x00000d90


	//   ....[12]....
        /*01a0*/ 	.word	0x00000e20


	//   ....[13]....
        /*01a4*/ 	.word	0x00000e40


	//   ....[14]....
        /*01a8*/ 	.word	0x00000e90


	//   ....[15]....
        /*01ac*/ 	.word	0x00000eb0


	//   ....[16]....
        /*01b0*/ 	.word	0x00000f00


	//   ....[17]....
        /*01b4*/ 	.word	0x00000f30


	//   ....[18]....
        /*01b8*/ 	.word	0x00000f90


	//   ....[19]....
        /*01bc*/ 	.word	0x00000fb0


	//   ....[20]....
        /*01c0*/ 	.word	0x00001db0


	//   ....[21]....
        /*01c4*/ 	.word	0x00001dc0


	//   ....[22]....
        /*01c8*/ 	.word	0x00001e30


	//   ....[23]....
        /*01cc*/ 	.word	0x00001e40


	//   ....[24]....
        /*01d0*/ 	.word	0x00001ea0


	//   ....[25]....
        /*01d4*/ 	.word	0x00001eb0


	//   ....[26]....
        /*01d8*/ 	.word	0x00001f00


	//   ....[27]....
        /*01dc*/ 	.word	0x00001f20


	//   ....[28]....
        /*01e0*/ 	.word	0x00001f80


	//   ....[29]....
        /*01e4*/ 	.word	0x00001fb0


	//   ....[30]....
        /*01e8*/ 	.word	0x000029b0


	//   ....[31]....
        /*01ec*/ 	.word	0x000029c0


	//   ....[32]....
        /*01f0*/ 	.word	0x00002a30


	//   ....[33]....
        /*01f4*/ 	.word	0x00002a50


	//   ....[34]....
        /*01f8*/ 	.word	0x00002ab0


	//   ....[35]....
        /*01fc*/ 	.word	0x00002ad0


	//   ....[36]....
        /*0200*/ 	.word	0x00002b30


	//   ....[37]....
        /*0204*/ 	.word	0x00002b50


	//   ....[38]....
        /*0208*/ 	.word	0x00002bb0


	//   ....[39]....
        /*020c*/ 	.word	0x00002bc0


	//   ....[40]....
        /*0210*/ 	.word	0x00002da0


	//   ....[41]....
        /*0214*/ 	.word	0x00002db0


	//   ....[42]....
        /*0218*/ 	.word	0x00002e30


	//   ....[43]....
        /*021c*/ 	.word	0x00002e50


	//   ....[44]....
        /*0220*/ 	.word	0x00002ea0


	//   ....[45]....
        /*0224*/ 	.word	0x00002eb0


	//   ....[46]....
        /*0228*/ 	.word	0x00002f20


	//   ....[47]....
        /*022c*/ 	.word	0x00002f40


	//   ....[48]....
        /*0230*/ 	.word	0x00002f90


	//   ....[49]....
        /*0234*/ 	.word	0x00002fc0


	//   ....[50]....
        /*0238*/ 	.word	0x00003e60


	//   ....[51]....
        /*023c*/ 	.word	0x00003e70


	//   ....[52]....
        /*0240*/ 	.word	0x00003ee0


	//   ....[53]....
        /*0244*/ 	.word	0x00003ef0


	//   ....[54]....
        /*0248*/ 	.word	0x00003f50


	//   ....[55]....
        /*024c*/ 	.word	0x00003f80


	//   ....[56]....
        /*0250*/ 	.word	0x00003ff0


	//   ....[57]....
        /*0254*/ 	.word	0x00004000


	//   ....[58]....
        /*0258*/ 	.word	0x00004060


	//   ....[59]....
        /*025c*/ 	.word	0x00004070


	//----- nvinfo : EIATTR_VRC_CTA_INIT_COUNT
	.align		4
.L_816:
        /*0260*/ 	.byte	0x02, 0x4a
	.zero		1
	.zero		1


	//----- nvinfo : EIATTR_EXIT_INSTR_OFFSETS
	.align		4
        /*0264*/ 	.byte	0x04, 0x1c
        /*0266*/ 	.short	(.L_818 - .L_817)


	//   ....[0]....
.L_817:
        /*0268*/ 	.word	0x00000080


	//   ....[1]....
        /*026c*/ 	.word	0x000000c0


	//   ....[2]....
        /*0270*/ 	.word	0x000041e0


	//   ....[3]....
        /*0274*/ 	.word	0x00004230


	//----- nvinfo : EIATTR_MAX_THREADS
	.align		4
.L_818:
        /*0278*/ 	.byte	0x04, 0x05
        /*027a*/ 	.short	(.L_820 - .L_819)
.L_819:
        /*027c*/ 	.word	0x00000100
        /*0280*/ 	.word	0x00000001
        /*0284*/ 	.word	0x00000001


	//----- nvinfo : EIATTR_CRS_STACK_SIZE
	.align		4
.L_820:
        /*0288*/ 	.byte	0x04, 0x1e
        /*028a*/ 	.short	(.L_822 - .L_821)
.L_821:
        /*028c*/ 	.word	0x00000000


	//----- nvinfo : EIATTR_CBANK_PARAM_SIZE
	.align		4
.L_822:
        /*0290*/ 	.byte	0x03, 0x19
        /*0292*/ 	.short	0x0021


	//----- nvinfo : EIATTR_PARAM_CBANK
	.align		4
        /*0294*/ 	.byte	0x04, 0x0a
        /*0296*/ 	.short	(.L_824 - .L_823)
	.align		4
.L_823:
        /*0298*/ 	.word	index@(.nv.constant0._ZN3cub18CUB_300001_SM_10006detail6reduce28DeviceReduceSingleTileKernelINS2_10policy_hubIdj11add_functorIdEE10Policy1000EPdS9_iS6_ddN4cuda3std3__410__identityEEEvT0_T1_T2_T3_T4_T6_)
        /*029c*/ 	.short	0x0380
        /*029e*/ 	.short	0x0021


	//----- nvinfo : EIATTR_SW_WAR
	.align		4
.L_824:
        /*02a0*/ 	.byte	0x04, 0x36
        /*02a2*/ 	.short	(.L_826 - .L_825)
.L_825:
        /*02a4*/ 	.word	0x00000008
.L_826:


//--------------------- .nv.info._ZN3cub18CUB_300001_SM_10006detail6reduce18DeviceReduceKernelINS2_10policy_hubIdj11add_functorIdEE10Policy1000EN6thrust24THRUST_300001_SM_1000_NS6detail15normal_iteratorINSA_10device_ptrIdEEEEjS6_dN4cuda3std3__410__identityEEEvT0_PT3_T1_NS0_13GridEvenShareISN_EET2_T4_ --------------------------
	.section	.nv.info._ZN3cub18CUB_300001_SM_10006detail6reduce18DeviceReduceKernelINS2_10policy_hubIdj11add_functorIdEE10Policy1000EN6thrust24THRUST_300001_SM_1000_NS6detail15normal_iteratorINSA_10device_ptrIdEEEEjS6_dN4cuda3std3__410__identityEEEvT0_PT3_T1_NS0_13GridEvenShareISN_EET2_T4_,"",@"SHT_CUDA_INFO"
	.sectionflags	@""
	.align	4


	//----- nvinfo : EIATTR_CUDA_API_VERSION
	.align		4
        /*0000*/ 	.byte	0x04, 0x37
        /*0002*/ 	.short	(.L_828 - .L_827)
.L_827:
        /*0004*/ 	.word	0x00000082


	//----- nvinfo : EIATTR_KPARAM_INFO
	.align		4
.L_828:
        /*0008*/ 	.byte	0x04, 0x17
        /*000a*/ 	.short	(.L_830 - .L_829)
.L_829:
        /*000c*/ 	.word	0x00000000
        /*0010*/ 	.short	0x0005
        /*0012*/ 	.short	0x003d
        /*0014*/ 	.byte	0x00, 0xf0, 0x05, 0x00


	//----- nvinfo : EIATTR_KPARAM_INFO
	.align		4
.L_830:
        /*0018*/ 	.byte	0x04, 0x17
        /*001a*/ 	.short	(.L_832 - .L_831)
.L_831:
        /*001c*/ 	.word	0x00000000
        /*0020*/ 	.short	0x0004
        /*0022*/ 	.short	0x003c
        /*0024*/ 	.byte	0x00, 0xf0, 0x05, 0x00


	//----- nvinfo : EIATTR_KPARAM_INFO
	.align		4
.L_832:
        /*0028*/ 	.byte	0x04, 0x17
        /*002a*/ 	.short	(.L_834 - .L_833)
.L_833:
        /*002c*/ 	.word	0x00000000
        /*0030*/ 	.short	0x0003
        /*0032*/ 	.short	0x0014
        /*0034*/ 	.byte	0x00, 0xf0, 0xa1, 0x00


	//----- nvinfo : EIATTR_KPARAM_INFO
	.align		4
.L_834:
        /*0038*/ 	.byte	0x04, 0x17
        /*003a*/ 	.short	(.L_836 - .L_835)
.L_835:
        /*003c*/ 	.word	0x00000000
        /*0040*/ 	.short	0x0002
        /*0042*/ 	.short	0x0010
        /*0044*/ 	.byte	0x00, 0xf0, 0x11, 0x00


	//----- nvinfo : EIATTR_KPARAM_INFO
	.align		4
.L_836:
        /*0048*/ 	.byte	0x04, 0x17
        /*004a*/ 	.short	(.L_838 - .L_837)
.L_837:
        /*004c*/ 	.word	0x00000000
        /*0050*/ 	.short	0x0001
        /*0052*/ 	.short	0x0008
        /*0054*/ 	.byte	0x00, 0xf5, 0x21, 0x00


	//----- nvinfo : EIATTR_KPARAM_INFO
	.align		4
.L_838:
        /*0058*/ 	.byte	0x04, 0x17
        /*005a*/ 	.short	(.L_840 - .L_839)
.L_839:
        /*005c*/ 	.word	0x00000000
        /*0060*/ 	.short	0x0000
        /*0062*/ 	.short	0x0000
        /*0064*/ 	.byte	0x00, 0xf0, 0x21, 0x00


	//----- nvinfo : EIATTR_SPARSE_MMA_MASK
	.align		4
.L_840:
        /*0068*/ 	.byte	0x03, 0x50
        /*006a*/ 	.short	0x0000


	//----- nvinfo : EIATTR_MAXREG_COUNT
	.align		4
        /*006c*/ 	.byte	0x03, 0x1b
        /*006e*/ 	.short	0x00ff


	//----- nvinfo : EIATTR_NUM_BARRIERS
	.align		4
        /*0070*/ 	.byte	0x02, 0x4c
        /*0072*/ 	.byte	0x01
	.zero		1


	//----- nvinfo : EIATTR_MERCURY_ISA_VERSION
	.align		4
        /*0074*/ 	.byte	0x03, 0x5f
        /*0076*/ 	.short	0x0101


	//----- nvinfo : EIATTR_COOP_GROUP_MASK_REGIDS
	.align		4
        /*0078*/ 	.byte	0x04, 0x29
        /*007a*/ 	.short	(.L_842 - .L_841)


	//   ....[0]....
.L_841:
        /*007c*/ 	.word	0xffffffff


	//   ....[1]....
        /*0080*/ 	.word	0xffffffff


	//   ....[2]....
        /*0084*/ 	.word	0xffffffff


	//   ....[3]....
        /*0088*/ 	.word	0xffffffff


	//   ....[4]....
        /*008c*/ 	.word	0xffffffff


	//   ....[5]....
        /*0090*/ 	.word	0xffffffff


	//   ....[6]....
        /*0094*/ 	.word	0xffffffff


	//   ....[7]....
        /*0098*/ 	.word	0xffffffff


	//   ....[8]....
        /*009c*/ 	.word	0xffffffff


	//   ....[9]....
        /*00a0*/ 	.word	0xffffffff


	//   ....[10]....
        /*00a4*/ 	.word	0xffffffff


	//   ....[11]....
        /*00a8*/ 	.word	0xffffffff


	//   ....[12]....
        /*00ac*/ 	.word	0xffffffff


	//   ....[13]....
        /*00b0*/ 	.word	0xffffffff


	//   ....[14]....
        /*00b4*/ 	.word	0xffffffff


	//   ....[15]....
        /*00b8*/ 	.word	0xffffffff


	//   ....[16]....
        /*00bc*/ 	.word	0xffffffff


	//   ....[17]....
        /*00c0*/ 	.word	0xffffffff


	//   ....[18]....
        /*00c4*/ 	.word	0xffffffff


	//   ....[19]....
        /*00c8*/ 	.word	0xffffffff


	//   ....[20]....
        /*00cc*/ 	.word	0xffffffff


	//   ....[21]....
        /*00d0*/ 	.word	0xffffffff


	//   ....[22]....
        /*00d4*/ 	.word	0xffffffff


	//   ....[23]....
        /*00d8*/ 	.word	0xffffffff


	//   ....[24]....
        /*00dc*/ 	.word	0xffffffff


	//   ....[25]....
        /*00e0*/ 	.word	0xffffffff


	//   ....[26]....
        /*00e4*/ 	.word	0xffffffff


	//   ....[27]....
        /*00e8*/ 	.word	0xffffffff


	//   ....[28]....
        /*00ec*/ 	.word	0xffffffff


	//   ....[29]....
        /*00f0*/ 	.word	0xffffffff


	//----- nvinfo : EIATTR_COOP_GROUP_INSTR_OFFSETS
	.align		4
.L_842:
        /*00f4*/ 	.byte	0x04, 0x28
        /*00f6*/ 	.short	(.L_844 - .L_843)


	//   ....[0]....
.L_843:
        /*00f8*/ 	.word	0x00000c00


	//   ....[1]....
        /*00fc*/ 	.word	0x00000c10


	//   ....[2]....
        /*0100*/ 	.word	0x00000c80


	//   ....[3]....
        /*0104*/ 	.word	0x00000c90


	//   ....[4]....
        /*0108*/ 	.word	0x00000cf0


	//   ....[5]....
        /*010c*/ 	.word	0x00000d00


	//   ....[6]....
        /*0110*/ 	.word	0x00000d50


	//   ....[7]....
        /*0114*/ 	.word	0x00000d80


	//   ....[8]....
        /*0118*/ 	.word	0x00000dd0


	//   ....[9]....
        /*011c*/ 	.word	0x00000e00


	//   ....[10]....
        /*0120*/ 	.word	0x00000ff0


	//   ....[11]....
        /*0124*/ 	.word	0x00001000


	//   ....[12]....
        /*0128*/ 	.word	0x00001070


	//   ....[13]....
        /*012c*/ 	.word	0x00001090


	//   ....[14]....
        /*0130*/ 	.word	0x000010e0


	//   ....[15]....
        /*0134*/ 	.word	0x00001100


	//   ....[16]....
        /*0138*/ 	.word	0x00001160


	//   ....[17]....
        /*013c*/ 	.word	0x00001180


	//   ....[18]....
        /*0140*/ 	.word	0x00001200


	//   ....[19]....
        /*0144*/ 	.word	0x00001230


	//   ....[20]....
        /*0148*/ 	.word	0x000023f0


	//   ....[21]....
        /*014c*/ 	.word	0x00002400


	//   ....[22]....
        /*0150*/ 	.word	0x00002480


	//   ....[23]....
        /*0154*/ 	.word	0x00002490


	//   ....[24]....
        /*0158*/ 	.word	0x00002510


	//   ....[25]....
        /*015c*/ 	.word	0x00002520


	//   ....[26]....
        /*0160*/ 	.word	0x00002570


	//   ....[27]....
        /*0164*/ 	.word	0x00002590


	//   ....[28]....
        /*0168*/ 	.word	0x00002600


	//   ....[29]....
        /*016c*/ 	.word	0x00002610


	//----- nvinfo : EIATTR_VRC_CTA_INIT_COUNT
	.align		4
.L_844:
        /*0170*/ 	.byte	0x02, 0x4a
	.zero		1
	.zero		1


	//----- nvinfo : EIATTR_EXIT_INSTR_OFFSETS
	.align		4
        /*0174*/ 	.byte	0x04, 0x1c
        /*0176*/ 	.short	(.L_846 - .L_845)


	//   ....[0]....
.L_845:
        /*0178*/ 	.word	0x000027a0


	//   ....[1]....
        /*017c*/ 	.word	0x000027e0


	//----- nvinfo : EIATTR_MAX_THREADS
	.align		4
.L_846:
        /*0180*/ 	.byte	0x04, 0x05
        /*0182*/ 	.short	(.L_848 - .L_847)
.L_847:
        /*0184*/ 	.word	0x00000100
        /*0188*/ 	.word	0x00000001
        /*018c*/ 	.word	0x00000001


	//----- nvinfo : EIATTR_CRS_STACK_SIZE
	.align		4
.L_848:
        /*0190*/ 	.byte	0x04, 0x1e
        /*0192*/ 	.short	(.L_850 - .L_849)
.L_849:
        /*0194*/ 	.word	0x00000000


	//----- nvinfo : EIATTR_CBANK_PARAM_SIZE
	.align		4
.L_850:
        /*0198*/ 	.byte	0x03, 0x19
        /*019a*/ 	.short	0x003e


	//----- nvinfo : EIATTR_PARAM_CBANK
	.align		4
        /*019c*/ 	.byte	0x04, 0x0a
        /*019e*/ 	.short	(.L_852 - .L_851)
	.align		4
.L_851:
        /*01a0*/ 	.word	index@(.nv.constant0._ZN3cub18CUB_300001_SM_10006detail6reduce18DeviceReduceKernelINS2_10policy_hubIdj11add_functorIdEE10Policy1000EN6thrust24THRUST_300001_SM_1000_NS6detail15normal_iteratorINSA_10device_ptrIdEEEEjS6_dN4cuda3std3__410__identityEEEvT0_PT3_T1_NS0_13GridEvenShareISN_EET2_T4_)
        /*01a4*/ 	.short	0x0380
        /*01a6*/ 	.short	0x003e


	//----- nvinfo : EIATTR_SW_WAR
	.align		4
.L_852:
        /*01a8*/ 	.byte	0x04, 0x36
        /*01aa*/ 	.short	(.L_854 - .L_853)
.L_853:
        /*01ac*/ 	.word	0x00000008
.L_854:


//--------------------- .nv.info._ZN3cub18CUB_300001_SM_10006detail6reduce28DeviceReduceSingleTileKernelINS2_10policy_hubIdj11add_functorIdEE10Policy1000EN6thrust24THRUST_300001_SM_1000_NS6detail15normal_iteratorINSA_10device_ptrIdEEEEPdjS6_ddN4cuda3std3__410__identityEEEvT0_T1_T2_T3_T4_T6_ --------------------------
	.section	.nv.info._ZN3cub18CUB_300001_SM_10006detail6reduce28DeviceReduceSingleTileKernelINS2_10policy_hubIdj11add_functorIdEE10Policy1000EN6thrust24THRUST_300001_SM_1000_NS6detail15normal_iteratorINSA_10device_ptrIdEEEEPdjS6_ddN4cuda3std3__410__identityEEEvT0_T1_T2_T3_T4_T6_,"",@"SHT_CUDA_INFO"
	.sectionflags	@""
	.align	4


	//----- nvinfo : EIATTR_CUDA_API_VERSION
	.align		4
        /*0000*/ 	.byte	0x04, 0x37
        /*0002*/ 	.short	(.L_856 - .L_855)
.L_855:
        /*0004*/ 	.word	0x00000082


	//----- nvinfo : EIATTR_KPARAM_INFO
	.align		4
.L_856:
        /*0008*/ 	.byte	0x04, 0x17
        /*000a*/ 	.short	(.L_858 - .L_857)
.L_857:
        /*000c*/ 	.word	0x00000000
        /*0010*/ 	.short	0x0005
        /*0012*/ 	.short	0x0020
        /*0014*/ 	.byte	0x00, 0xf0, 0x05, 0x00


	//----- nvinfo : EIATTR_KPARAM_INFO
	.align		4
.L_858:
        /*0018*/ 	.byte	0x04, 0x17
        /*001a*/ 	.short	(.L_860 - .L_859)
.L_859:
        /*001c*/ 	.word	0x00000000
        /*0020*/ 	.short	0x0004
        /*0022*/ 	.short	0x0018
        /*0024*/ 	.byte	0x00, 0xf0, 0x21, 0x00


	//----- nvinfo : EIATTR_KPARAM_INFO
	.align		4
.L_860:
        /*0028*/ 	.byte	0x04, 0x17
        /*002a*/ 	.short	(.L_862 - .L_861)
.L_861:
        /*002c*/ 	.word	0x00000000
        /*0030*/ 	.short	0x0003
        /*0032*/ 	.short	0x0014
        /*0034*/ 	.byte	0x00, 0xf0, 0x05, 0x00


	//----- nvinfo : EIATTR_KPARAM_INFO
	.align		4
.L_862:
        /*0038*/ 	.byte	0x04, 0x17
        /*003a*/ 	.short	(.L_864 - .L_863)
.L_863:
        /*003c*/ 	.word	0x00000000
        /*0040*/ 	.short	0x0002
        /*0042*/ 	.short	0x0010
        /*0044*/ 	.byte	0x00, 0xf0, 0x11, 0x00


	//----- nvinfo : EIATTR_KPARAM_INFO
	.align		4
.L_864:
        /*0048*/ 	.byte	0x04, 0x17
        /*004a*/ 	.short	(.L_866 - .L_865)
.L_865:
        /*004c*/ 	.word	0x00000000
        /*0050*/ 	.short	0x0001
        /*0052*/ 	.short	0x0008
        /*0054*/ 	.byte	0x00, 0xf5, 0x21, 0x00


	//----- nvinfo : EIATTR_KPARAM_INFO
	.align		4
.L_866:
        /*0058*/ 	.byte	0x04, 0x17
        /*005a*/ 	.short	(.L_868 - .L_867)
.L_867:
        /*005c*/ 	.word	0x00000000
        /*0060*/ 	.short	0x0000
        /*0062*/ 	.short	0x0000
        /*0064*/ 	.byte	0x00, 0xf0, 0x21, 0x00


	//----- nvinfo : EIATTR_SPARSE_MMA_MASK
	.align		4
.L_868:
        /*0068*/ 	.byte	0x03, 0x50
        /*006a*/ 	.short	0x0000


	//----- nvinfo : EIATTR_MAXREG_COUNT
	.align		4
        /*006c*/ 	.byte	0x03, 0x1b
        /*006e*/ 	.short	0x00ff


	//----- nvinfo : EIATTR_NUM_BARRIERS
	.align		4
        /*0070*/ 	.byte	0x02, 0x4c
        /*0072*/ 	.byte	0x01
	.zero		1


	//----- nvinfo : EIATTR_MERCURY_ISA_VERSION
	.align		4
        /*0074*/ 	.byte	0x03, 0x5f
        /*0076*/ 	.short	0x0101


	//----- nvinfo : EIATTR_COOP_GROUP_MASK_REGIDS
	.align		4
        /*0078*/ 	.byte	0x04, 0x29
        /*007a*/ 	.short	(.L_870 - .L_869)


	//   ....[0]....
.L_869:
        /*007c*/ 	.word	0xffffffff


	//   ....[1]....
        /*0080*/ 	.word	0xffffffff


	//   ....[2]....
        /*0084*/ 	.word	0xffffffff


	//   ....[3]....
        /*0088*/ 	.word	0xffffffff


	//   ....[4]....
        /*008c*/ 	.word	0xffffffff


	//   ....[5]....
        /*0090*/ 	.word	0xffffffff


	//   ....[6]....
        /*0094*/ 	.word	0xffffffff


	//   ....[7]....
        /*0098*/ 	.word	0xffffffff


	//   ....[8]....
        /*009c*/ 	.word	0xffffffff


	//   ....[9]....
        /*00a0*/ 	.word	0xffffffff


	//   ....[10]....
        /*00a4*/ 	.word	0xffffffff


	//   ....[11]....
        /*00a8*/ 	.word	0xffffffff


	//   ....[12]....
        /*00ac*/ 	.word	0xffffffff


	//   ....[13]....
        /*00b0*/ 	.word	0xffffffff


	//   ....[14]....
        /*00b4*/ 	.word	0xffffffff


	//   ....[15]....
        /*00b8*/ 	.word	0xffffffff


	//   ....[16]....
        /*00bc*/ 	.word	0xffffffff


	//   ....[17]....
        /*00c0*/ 	.word	0xffffffff


	//   ....[18]....
        /*00c4*/ 	.word	0xffffffff


	//   ....[19]....
        /*00c8*/ 	.word	0xffffffff


	//   ....[20]....
        /*00cc*/ 	.word	0xffffffff


	//   ....[21]....
        /*00d0*/ 	.word	0xffffffff


	//   ....[22]....
        /*00d4*/ 	.word	0xffffffff


	//   ....[23]....
        /*00d8*/ 	.word	0xffffffff


	//   ....[24]....
        /*00dc*/ 	.word	0xffffffff


	//   ....[25]....
        /*00e0*/ 	.word	0xffffffff


	//   ....[26]....
        /*00e4*/ 	.word	0xffffffff


	//   ....[27]....
        /*00e8*/ 	.word	0xffffffff


	//   ....[28]....
        /*00ec*/ 	.word	0xffffffff


	//   ....[29]....
        /*00f0*/ 	.word	0xffffffff


	//----- nvinfo : EIATTR_COOP_GROUP_INSTR_OFFSETS
	.align		4
.L_870:
        /*00f4*/ 	.byte	0x04, 0x28
        /*00f6*/ 	.short	(.L_872 - .L_871)


	//   ....[0]....
.L_871:
        /*00f8*/ 	.word	0x00000920


	//   ....[1]....
        /*00fc*/ 	.word	0x00000930


	//   ....[2]....
        /*0100*/ 	.word	0x000009a0


	//   ....[3]....
        /*0104*/ 	.word	0x000009d0


	//   ....[4]....
        /*0108*/ 	.word	0x00000a40


	//   ....[5]....
        /*010c*/ 	.word	0x00000a50


	//   ....[6]....
        /*0110*/ 	.word	0x00000aa0


	//   ....[7]....
        /*0114*/ 	.word	0x00000ac0


	//   ....[8]....
        /*0118*/ 	.word	0x00000b20


	//   ....[9]....
        /*011c*/ 	.word	0x00000b30


	//   ....[10]....
        /*0120*/ 	.word	0x00000d10


	//   ....[11]....
        /*0124*/ 	.word	0x00000d20


	//   ....[12]....
        /*0128*/ 	.word	0x00000da0


	//   ....[13]....
        /*012c*/ 	.word	0x00000dc0


	//   ....[14]....
        /*0130*/ 	.word	0x00000e10


	//   ....[15]....
        /*0134*/ 	.word	0x00000e30


	//   ....[16]....
        /*0138*/ 	.word	0x00000ea0


	//   ....[17]....
        /*013c*/ 	.word	0x00000eb0


	//   ....[18]....
        /*0140*/ 	.word	0x00000f00


	//   ....[19]....
        /*0144*/ 	.word	0x00000f30


	//   ....[20]....
        /*0148*/ 	.word	0x00001fb0


	//   ....[21]....
        /*014c*/ 	.word	0x00001fc0


	//   ....[22]....
        /*0150*/ 	.word	0x00002030


	//   ....[23]....
        /*0154*/ 	.word	0x00002040


	//   ....[24]....
        /*0158*/ 	.word	0x000020a0


	//   ....[25]....
        /*015c*/ 	.word	0x000020b0


	//   ....[26]....
        /*0160*/ 	.word	0x00002100


	//   ....[27]....
        /*0164*/ 	.word	0x00002130


	//   ....[28]....
        /*0168*/ 	.word	0x000021b0


	//   ....[29]....
        /*016c*/ 	.word	0x000021c0


	//----- nvinfo : EIATTR_VRC_CTA_INIT_COUNT
	.align		4
.L_872:
        /*0170*/ 	.byte	0x02, 0x4a
	.zero		1
	.zero		1


	//----- nvinfo : EIATTR_EXIT_INSTR_OFFSETS
	.align		4
        /*0174*/ 	.byte	0x04, 0x1c
        /*0176*/ 	.short	(.L_874 - .L_873)


	//   ....[0]....
.L_873:
        /*0178*/ 	.word	0x00000080


	//   ....[1]....
        /*017c*/ 	.word	0x000000c0


	//   ....[2]....
        /*0180*/ 	.word	0x00002330


	//   ....[3]....
        /*0184*/ 	.word	0x00002380


	//----- nvinfo : EIATTR_MAX_THREADS
	.align		4
.L_874:
        /*0188*/ 	.byte	0x04, 0x05
        /*018a*/ 	.short	(.L_876 - .L_875)
.L_875:
        /*018c*/ 	.word	0x00000100
        /*0190*/ 	.word	0x00000001
        /*0194*/ 	.word	0x00000001


	//----- nvinfo : EIATTR_CRS_STACK_SIZE
	.align		4
.L_876:
        /*0198*/ 	.byte	0x04, 0x1e
        /*019a*/ 	.short	(.L_878 - .L_877)
.L_877:
        /*019c*/ 	.word	0x00000000


	//----- nvinfo : EIATTR_CBANK_PARAM_SIZE
	.align		4
.L_878:
        /*01a0*/ 	.byte	0x03, 0x19
        /*01a2*/ 	.short	0x0021


	//----- nvinfo : EIATTR_PARAM_CBANK
	.align		4
        /*01a4*/ 	.byte	0x04, 0x0a
        /*01a6*/ 	.short	(.L_880 - .L_879)
	.align		4
.L_879:
        /*01a8*/ 	.word	index@(.nv.constant0._ZN3cub18CUB_300001_SM_10006detail6reduce28DeviceReduceSingleTileKernelINS2_10policy_hubIdj11add_functorIdEE10Policy1000EN6thrust24THRUST_300001_SM_1000_NS6detail15normal_iteratorINSA_10device_ptrIdEEEEPdjS6_ddN4cuda3std3__410__identityEEEvT0_T1_T2_T3_T4_T6_)
        /*01ac*/ 	.short	0x0380
        /*01ae*/ 	.short	0x0021


	//----- nvinfo : EIATTR_SW_WAR
	.align		4
.L_880:
        /*01b0*/ 	.byte	0x04, 0x36
        /*01b2*/ 	.short	(.L_882 - .L_881)
.L_881:
        /*01b4*/ 	.word	0x00000008
.L_882:


//--------------------- .nv.info._ZN3cub18CUB_300001_SM_10006detail9transform16transform_kernelINS2_10policy_hubILb1EN4cuda3std3__45tupleIJN6thrust24THRUST_300001_SM_1000_NS6detail15normal_iteratorINSA_10device_ptrIdEEEEEEEE10policy1000El11abs_functorIdESF_JPdEEEvT0_iT1_T2_DpNS2_10kernel_argIT3_EE --------------------------
	.section	.nv.info._ZN3cub18CUB_300001_SM_10006detail9transform16transform_kernelINS2_10policy_hubILb1EN4cuda3std3__45tupleIJN6thrust24THRUST_300001_SM_1000_NS6detail15normal_iteratorINSA_10device_ptrIdEEEEEEEE10policy1000El11abs_functorIdESF_JPdEEEvT0_iT1_T2_DpNS2_10kernel_argIT3_EE,"",@"SHT_CUDA_INFO"
	.sectionflags	@""
	.align	4


	//----- nvinfo : EIATTR_CUDA_API_VERSION
	.align		4
        /*0000*/ 	.byte	0x04, 0x37
        /*0002*/ 	.short	(.L_884 - .L_883)
.L_883:
        /*0004*/ 	.word	0x00000082


	//----- nvinfo : EIATTR_KPARAM_INFO
	.align		4
.L_884:
        /*0008*/ 	.byte	0x04, 0x17
        /*000a*/ 	.short	(.L_886 - .L_885)
.L_885:
        /*000c*/ 	.word	0x00000000
        /*0010*/ 	.short	0x0004
        /*0012*/ 	.short	0x0018
        /*0014*/ 	.byte	0x00, 0xf0, 0x41, 0x00


	//----- nvinfo : EIATTR_KPARAM_INFO
	.align		4
.L_886:
        /*0018*/ 	.byte	0x04, 0x17
        /*001a*/ 	.short	(.L_888 - .L_887)
.L_887:
        /*001c*/ 	.word	0x00000000
        /*0020*/ 	.short	0x0003
        /*0022*/ 	.short	0x0010
        /*0024*/ 	.byte	0x00, 0xf0, 0x21, 0x00


	//----- nvinfo : EIATTR_KPARAM_INFO
	.align		4
.L_888:
        /*0028*/ 	.byte	0x04, 0x17
        /*002a*/ 	.short	(.L_890 - .L_889)
.L_889:
        /*002c*/ 	.word	0x00000000
        /*0030*/ 	.short	0x0002
        /*0032*/ 	.short	0x000c
        /*0034*/ 	.byte	0x00, 0xf0, 0x05, 0x00


	//----- nvinfo : EIATTR_KPARAM_INFO
	.align		4
.L_890:
        /*0038*/ 	.byte	0x04, 0x17
        /*003a*/ 	.short	(.L_892 - .L_891)
.L_891:
        /*003c*/ 	.word	0x00000000
        /*0040*/ 	.short	0x0001
        /*0042*/ 	.short	0x0008
        /*0044*/ 	.byte	0x00, 0xf0, 0x11, 0x00


	//----- nvinfo : EIATTR_KPARAM_INFO
	.align		4
.L_892:
        /*0048*/ 	.byte	0x04, 0x17
        /*004a*/ 	.short	(.L_894 - .L_893)
.L_893:
        /*004c*/ 	.word	0x00000000
        /*0050*/ 	.short	0x0000
        /*0052*/ 	.short	0x0000
        /*0054*/ 	.byte	0x00, 0xf0, 0x21, 0x00


	//----- nvinfo : EIATTR_SPARSE_MMA_MASK
	.align		4
.L_894:
        /*0058*/ 	.byte	0x03, 0x50
        /*005a*/ 	.short	0x0000


	//----- nvinfo : EIATTR_MAXREG_COUNT
	.align		4
        /*005c*/ 	.byte	0x03, 0x1b
        /*005e*/ 	.short	0x00ff


	//----- nvinfo : EIATTR_MERCURY_ISA_VERSION
	.align		4
        /*0060*/ 	.byte	0x03, 0x5f
        /*0062*/ 	.short	0x0101


	//----- nvinfo : EIATTR_VRC_CTA_INIT_COUNT
	.align		4
        /*0064*/ 	.byte	0x02, 0x4a
	.zero		1
	.zero		1


	//----- nvinfo : EIATTR_EXIT_INSTR_OFFSETS
	.align		4
        /*0068*/ 	.byte	0x04, 0x1c
        /*006a*/ 	.short	(.L_896 - .L_895)


	//   ....[0]....
.L_895:
        /*006c*/ 	.word	0x000002a0


	//   ....[1]....
        /*0070*/ 	.word	0x00000d30


	//   ....[2]....
        /*0074*/ 	.word	0x00001020


	//   ....[3]....
        /*0078*/ 	.word	0x000011c0


	//   ....[4]....
        /*007c*/ 	.word	0x000011f0


	//   ....[5]....
        /*0080*/ 	.word	0x00001280


	//   ....[6]....
        /*0084*/ 	.word	0x000012a0


	//   ....[7]....
        /*0088*/ 	.word	0x00001a60


	//   ....[8]....
        /*008c*/ 	.word	0x00001df0


	//   ....[9]....
        /*0090*/ 	.word	0x00002000


	//   ....[10]....
        /*0094*/ 	.word	0x000020d0


	//----- nvinfo : EIATTR_MAX_THREADS
	.align		4
.L_896:
        /*0098*/ 	.byte	0x04, 0x05
        /*009a*/ 	.short	(.L_898 - .L_897)
.L_897:
        /*009c*/ 	.word	0x00000080
        /*00a0*/ 	.word	0x00000001
        /*00a4*/ 	.word	0x00000001


	//----- nvinfo : EIATTR_CRS_STACK_SIZE
	.align		4
.L_898:
        /*00a8*/ 	.byte	0x04, 0x1e
        /*00aa*/ 	.short	(.L_900 - .L_899)
.L_899:
        /*00ac*/ 	.word	0x00000000


	//----- nvinfo : EIATTR_CBANK_PARAM_SIZE
	.align		4
.L_900:
        /*00b0*/ 	.byte	0x03, 0x19
        /*00b2*/ 	.short	0x0028


	//----- nvinfo : EIATTR_PARAM_CBANK
	.align		4
        /*00b4*/ 	.byte	0x04, 0x0a
        /*00b6*/ 	.short	(.L_902 - .L_901)
	.align		4
.L_901:
        /*00b8*/ 	.word	index@(.nv.constant0._ZN3cub18CUB_300001_SM_10006detail9transform16transform_kernelINS2_10policy_hubILb1EN4cuda3std3__45tupleIJN6thrust24THRUST_300001_SM_1000_NS6detail15normal_iteratorINSA_10device_ptrIdEEEEEEEE10policy1000El11abs_functorIdESF_JPdEEEvT0_iT1_T2_DpNS2_10kernel_argIT3_EE)
        /*00bc*/ 	.short	0x0380
        /*00be*/ 	.short	0x0028


	//----- nvinfo : EIATTR_SW_WAR
	.align		4
.L_902:
        /*00c0*/ 	.byte	0x04, 0x36
        /*00c2*/ 	.short	(.L_904 - .L_903)
.L_903:
        /*00c4*/ 	.word	0x00000008
.L_904:


//--------------------- .nv.info._ZN3cub18CUB_300001_SM_10006detail9transform16transform_kernelINS2_10policy_hubILb1EN4cuda3std3__45tupleIJN6thrust24THRUST_300001_SM_1000_NS6detail15normal_iteratorINSA_10device_ptrIdEEEEEEEE10policy1000Ei11abs_functorIdESF_JPdEEEvT0_iT1_T2_DpNS2_10kernel_argIT3_EE --------------------------
	.section	.nv.info._ZN3cub18CUB_300001_SM_10006detail9transform16transform_kernelINS2_10policy_hubILb1EN4cuda3std3__45tupleIJN6thrust24THRUST_300001_SM_1000_NS6detail15normal_iteratorINSA_10device_ptrIdEEEEEEEE10policy1000Ei11abs_functorIdESF_JPdEEEvT0_iT1_T2_DpNS2_10kernel_argIT3_EE,"",@"SHT_CUDA_INFO"
	.sectionflags	@""
	.align	4


	//----- nvinfo : EIATTR_CUDA_API_VERSION
	.align		4
        /*0000*/ 	.byte	0x04, 0x37
        /*0002*/ 	.short	(.L_906 - .L_905)
.L_905:
        /*0004*/ 	.word	0x00000082


	//----- nvinfo : EIATTR_KPARAM_INFO
	.align		4
.L_906:
        /*0008*/ 	.byte	0x04, 0x17
        /*000a*/ 	.short	(.L_908 - .L_907)
.L_907:
        /*000c*/ 	.word	0x00000000
        /*0010*/ 	.short	0x0004
        /*0012*/ 	.short	0x0018
        /*0014*/ 	.byte	0x00, 0xf0, 0x41, 0x00


	//----- nvinfo : EIATTR_KPARAM_INFO
	.align		4
.L_908:
        /*0018*/ 	.byte	0x04, 0x17
        /*001a*/ 	.short	(.L_910 - .L_909)
.L_909:
        /*001c*/ 	.word	0x00000000
        /*0020*/ 	.short	0x0003
        /*0022*/ 	.short	0x0010
        /*0024*/ 	.byte	0x00, 0xf0, 0x21, 0x00


	//----- nvinfo : EIATTR_KPARAM_INFO
	.align		4
.L_910:
        /*0028*/ 	.byte	0x04, 0x17
        /*002a*/ 	.short	(.L_912 - .L_911)
.L_911:
        /*002c*/ 	.word	0x00000000
        /*0030*/ 	.short	0x0002
        /*0032*/ 	.short	0x0008
        /*0034*/ 	.byte	0x00, 0xf0, 0x05, 0x00


	//----- nvinfo : EIATTR_KPARAM_INFO
	.align		4
.L_912:
        /*0038*/ 	.byte	0x04, 0x17
        /*003a*/ 	.short	(.L_914 - .L_913)
.L_913:
        /*003c*/ 	.word	0x00000000
        /*0040*/ 	.short	0x0001
        /*0042*/ 	.short	0x0004
        /*0044*/ 	.byte	0x00, 0xf0, 0x11, 0x00


	//----- nvinfo : EIATTR_KPARAM_INFO
	.align		4
.L_914:
        /*0048*/ 	.byte	0x04, 0x17
        /*004a*/ 	.short	(.L_916 - .L_915)
.L_915:
        /*004c*/ 	.word	0x00000000
        /*0050*/ 	.short	0x0000
        /*0052*/ 	.short	0x0000
        /*0054*/ 	.byte	0x00, 0xf0, 0x11, 0x00


	//----- nvinfo : EIATTR_SPARSE_MMA_MASK
	.align		4
.L_916:
        /*0058*/ 	.byte	0x03, 0x50
        /*005a*/ 	.short	0x0000


	//----- nvinfo : EIATTR_MAXREG_COUNT
	.align		4
        /*005c*/ 	.byte	0x03, 0x1b
        /*005e*/ 	.short	0x00ff


	//----- nvinfo : EIATTR_MERCURY_ISA_VERSION
	.align		4
        /*0060*/ 	.byte	0x03, 0x5f
        /*0062*/ 	.short	0x0101


	//----- nvinfo : EIATTR_VRC_CTA_INIT_COUNT
	.align		4
        /*0064*/ 	.byte	0x02, 0x4a
	.zero		1
	.zero		1


	//----- nvinfo : EIATTR_EXIT_INSTR_OFFSETS
	.align		4
        /*0068*/ 	.byte	0x04, 0x1c
        /*006a*/ 	.short	(.L_918 - .L_917)


	//   ....[0]....
.L_917:
        /*006c*/ 	.word	0x000001f0


	//   ....[1]....
        /*0070*/ 	.word	0x000009b0


	//   ....[2]....
        /*0074*/ 	.word	0x00000d50


	//   ....[3]....
        /*0078*/ 	.word	0x00000f60


	//   ....[4]....
        /*007c*/ 	.word	0x00001050


	//   ....[5]....
        /*0080*/ 	.word	0x00001070


	//   ....[6]....
        /*0084*/ 	.word	0x00001590


	//   ....[7]....
        /*0088*/ 	.word	0x00001880


	//   ....[8]....
        /*008c*/ 	.word	0x00001a20


	//   ....[9]....
        /*0090*/ 	.word	0x00001a50


	//   ....[10]....
        /*0094*/ 	.word	0x00001ae0


	//----- nvinfo : EIATTR_MAX_THREADS
	.align		4
.L_918:
        /*0098*/ 	.byte	0x04, 0x05
        /*009a*/ 	.short	(.L_920 - .L_919)
.L_919:
        /*009c*/ 	.word	0x00000080
        /*00a0*/ 	.word	0x00000001
        /*00a4*/ 	.word	0x00000001


	//----- nvinfo : EIATTR_CRS_STACK_SIZE
	.align		4
.L_920:
        /*00a8*/ 	.byte	0x04, 0x1e
        /*00aa*/ 	.short	(.L_922 - .L_921)
.L_921:
        /*00ac*/ 	.word	0x00000000


	//----- nvinfo : EIATTR_CBANK_PARAM_SIZE
	.align		4
.L_922:
        /*00b0*/ 	.byte	0x03, 0x19
        /*00b2*/ 	.short	0x0028


	//----- nvinfo : EIATTR_PARAM_CBANK
	.align		4
        /*00b4*/ 	.byte	0x04, 0x0a
        /*00b6*/ 	.short	(.L_924 - .L_923)
	.align		4
.L_923:
        /*00b8*/ 	.word	index@(.nv.constant0._ZN3cub18CUB_300001_SM_10006detail9transform16transform_kernelINS2_10policy_hubILb1EN4cuda3std3__45tupleIJN6thrust24THRUST_300001_SM_1000_NS6detail15normal_iteratorINSA_10device_ptrIdEEEEEEEE10policy1000Ei11abs_functorIdESF_JPdEEEvT0_iT1_T2_DpNS2_10kernel_argIT3_EE)
        /*00bc*/ 	.short	0x0380
        /*00be*/ 	.short	0x0028


	//----- nvinfo : EIATTR_SW_WAR
	.align		4
.L_924:
        /*00c0*/ 	.byte	0x04, 0x36
        /*00c2*/ 	.short	(.L_926 - .L_925)
.L_925:
        /*00c4*/ 	.word	0x00000008
.L_926:


//--------------------- .nv.info._ZN3cub18CUB_300001_SM_10006detail9transform16transform_kernelINS2_10policy_hubILb1EN4cuda3std3__45tupleIJN6thrust24THRUST_300001_SM_1000_NS6detail15normal_iteratorINSA_10device_ptrIdEEEESF_EEEE10policy1000El12diff_functorIdESF_JPdSL_EEEvT0_iT1_T2_DpNS2_10kernel_argIT3_EE --------------------------
	.section	.nv.info._ZN3cub18CUB_300001_SM_10006detail9transform16transform_kernelINS2_10policy_hubILb1EN4cuda3std3__45tupleIJN6thrust24THRUST_300001_SM_1000_NS6detail15normal_iteratorINSA_10device_ptrIdEEEESF_EEEE10policy1000El12diff_functorIdESF_JPdSL_EEEvT0_iT1_T2_DpNS2_10kernel_argIT3_EE,"",@"SHT_CUDA_INFO"
	.sectionflags	@""
	.align	4


	//----- nvinfo : EIATTR_CUDA_API_VERSION
	.align		4
        /*0000*/ 	.byte	0x04, 0x37
        /*0002*/ 	.short	(.L_928 - .L_927)
.L_927:
        /*0004*/ 	.word	0x00000082


	//----- nvinfo : EIATTR_KPARAM_INFO
	.align		4
.L_928:
        /*0008*/ 	.byte	0x04, 0x17
        /*000a*/ 	.short	(.L_930 - .L_929)
.L_929:
        /*000c*/ 	.word	0x00000000
        /*0010*/ 	.short	0x0005
        /*0012*/ 	.short	0x0028
        /*0014*/ 	.byte	0x00, 0xf0, 0x41, 0x00


	//----- nvinfo : EIATTR_KPARAM_INFO
	.align		4
.L_930:
        /*0018*/ 	.byte	0x04, 0x17
        /*001a*/ 	.short	(.L_932 - .L_931)
.L_931:
        /*001c*/ 	.word	0x00000000
        /*0020*/ 	.short	0x0004
        /*0022*/ 	.short	0x0018
        /*0024*/ 	.byte	0x00, 0xf0, 0x41, 0x00


	//----- nvinfo : EIATTR_KPARAM_INFO
	.align		4
.L_932:
        /*0028*/ 	.byte	0x04, 0x17
        /*002a*/ 	.short	(.L_934 - .L_933)
.L_933:
        /*002c*/ 	.word	0x00000000
        /*0030*/ 	.short	0x0003
        /*0032*/ 	.short	0x0010
        /*0034*/ 	.byte	0x00, 0xf0, 0x21, 0x00


	//----- nvinfo : EIATTR_KPARAM_INFO
	.align		4
.L_934:
        /*0038*/ 	.byte	0x04, 0x17
        /*003a*/ 	.short	(.L_936 - .L_935)
.L_935:
        /*003c*/ 	.word	0x00000000
        /*0040*/ 	.short	0x0002
        /*0042*/ 	.short	0x000c
        /*0044*/ 	.byte	0x00, 0xf0, 0x05, 0x00


	//----- nvinfo : EIATTR_KPARAM_INFO
	.align		4
.L_936:
        /*0048*/ 	.byte	0x04, 0x17
        /*004a*/ 	.short	(.L_938 - .L_937)
.L_937:
        /*004c*/ 	.word	0x00000000
        /*0050*/ 	.short	0x0001
        /*0052*/ 	.short	0x0008
        /*0054*/ 	.byte	0x00, 0xf0, 0x11, 0x00


	//----- nvinfo : EIATTR_KPARAM_INFO
	.align		4
.L_938:
        /*0058*/ 	.byte	0x04, 0x17
        /*005a*/ 	.short	(.L_940 - .L_939)
.L_939:
        /*005c*/ 	.word	0x00000000
        /*0060*/ 	.short	0x0000
        /*0062*/ 	.short	0x0000
        /*0064*/ 	.byte	0x00, 0xf0, 0x21, 0x00


	//----- nvinfo : EIATTR_SPARSE_MMA_MASK
	.align		4
.L_940:
        /*0068*/ 	.byte	0x03, 0x50
        /*006a*/ 	.short	0x0000


	//----- nvinfo : EIATTR_MAXREG_COUNT
	.align		4
        /*006c*/ 	.byte	0x03, 0x1b
        /*006e*/ 	.short	0x00ff


	//----- nvinfo : EIATTR_MERCURY_ISA_VERSION
	.align		4
        /*0070*/ 	.byte	0x03, 0x5f
        /*0072*/ 	.short	0x0101


	//----- nvinfo : EIATTR_VRC_CTA_INIT_COUNT
	.align		4
        /*0074*/ 	.byte	0x02, 0x4a
	.zero		1
	.zero		1


	//----- nvinfo : EIATTR_EXIT_INSTR_OFFSETS
	.align		4
        /*0078*/ 	.byte	0x04, 0x1c
        /*007a*/ 	.short	(.L_942 - .L_941)


	//   ....[0]....
.L_941:
        /*007c*/ 	.word	0x000003d0


	//   ....[1]....
        /*0080*/ 	.word	0x000010a0


	//   ....[2]....
        /*0084*/ 	.word	0x00001450


	//   ....[3]....
        /*0088*/ 	.word	0x00001650


	//   ....[4]....
        /*008c*/ 	.word	0x00001680


	//   ....[5]....
        /*0090*/ 	.word	0x00001740


	//   ....[6]....
        /*0094*/ 	.word	0x00001760


	//   ....[7]....
        /*0098*/ 	.word	0x00001db0


	//   ....[8]....
        /*009c*/ 	.word	0x00002060


	//   ....[9]....
        /*00a0*/ 	.word	0x00002200


	//   ....[10]....
        /*00a4*/ 	.word	0x000022d0


	//----- nvinfo : EIATTR_MAX_THREADS
	.align		4
.L_942:
        /*00a8*/ 	.byte	0x04, 0x05
        /*00aa*/ 	.short	(.L_944 - .L_943)
.L_943:
        /*00ac*/ 	.word	0x00000080
        /*00b0*/ 	.word	0x00000001
        /*00b4*/ 	.word	0x00000001


	//----- nvinfo : EIATTR_CRS_STACK_SIZE
	.align		4
.L_944:
        /*00b8*/ 	.byte	0x04, 0x1e
        /*00ba*/ 	.short	(.L_946 - .L_945)
.L_945:
        /*00bc*/ 	.word	0x00000000


	//----- nvinfo : EIATTR_CBANK_PARAM_SIZE
	.align		4
.L_946:
        /*00c0*/ 	.byte	0x03, 0x19
        /*00c2*/ 	.short	0x0038


	//----- nvinfo : EIATTR_PARAM_CBANK
	.align		4
        /*00c4*/ 	.byte	0x04, 0x0a
        /*00c6*/ 	.short	(.L_948 - .L_947)
	.align		4
.L_947:
        /*00c8*/ 	.word	index@(.nv.constant0._ZN3cub18CUB_300001_SM_10006detail9transform16transform_kernelINS2_10policy_hubILb1EN4cuda3std3__45tupleIJN6thrust24THRUST_300001_SM_1000_NS6detail15normal_iteratorINSA_10device_ptrIdEEEESF_EEEE10policy1000El12diff_functorIdESF_JPdSL_EEEvT0_iT1_T2_DpNS2_10kernel_argIT3_EE)
        /*00cc*/ 	.short	0x0380
        /*00ce*/ 	.short	0x0038


	//----- nvinfo : EIATTR_SW_WAR
	.align		4
.L_948:
        /*00d0*/ 	.byte	0x04, 0x36
        /*00d2*/ 	.short	(.L_950 - .L_949)
.L_949:
        /*00d4*/ 	.word	0x00000008
.L_950:


//--------------------- .nv.info._ZN3cub18CUB_300001_SM_10006detail9transform16transform_kernelINS2_10policy_hubILb1EN4cuda3std3__45tupleIJN6thrust24THRUST_300001_SM_1000_NS6detail15normal_iteratorINSA_10device_ptrIdEEEESF_EEEE10policy1000Ei12diff_functorIdESF_JPdSL_EEEvT0_iT1_T2_DpNS2_10kernel_argIT3_EE --------------------------
	.section	.nv.info._ZN3cub18CUB_300001_SM_10006detail9transform16transform_kernelINS2_10policy_hubILb1EN4cuda3std3__45tupleIJN6thrust24THRUST_300001_SM_1000_NS6detail15normal_iteratorINSA_10device_ptrIdEEEESF_EEEE10policy1000Ei12diff_functorIdESF_JPdSL_EEEvT0_iT1_T2_DpNS2_10kernel_argIT3_EE,"",@"SHT_CUDA_INFO"
	.sectionflags	@""
	.align	4


	//----- nvinfo : EIATTR_CUDA_API_VERSION
	.align		4
        /*0000*/ 	.byte	0x04, 0x37
        /*0002*/ 	.short	(.L_952 - .L_951)
.L_951:
        /*0004*/ 	.word	0x00000082


	//----- nvinfo : EIATTR_KPARAM_INFO
	.align		4
.L_952:
        /*0008*/ 	.byte	0x04, 0x17
        /*000a*/ 	.short	(.L_954 - .L_953)
.L_953:
        /*000c*/ 	.word	0x00000000
        /*0010*/ 	.short	0x0005
        /*0012*/ 	.short	0x0028
        /*0014*/ 	.byte	0x00, 0xf0, 0x41, 0x00


	//----- nvinfo : EIATTR_KPARAM_INFO
	.align		4
.L_954:
        /*0018*/ 	.byte	0x04, 0x17
        /*001a*/ 	.short	(.L_956 - .L_955)
.L_955:
        /*001c*/ 	.word	0x00000000
        /*0020*/ 	.short	0x0004
        /*0022*/ 	.short	0x0018
        /*0024*/ 	.byte	0x00, 0xf0, 0x41, 0x00


	//----- nvinfo : EIATTR_KPARAM_INFO
	.align		4
.L_956:
        /*0028*/ 	.byte	0x04, 0x17
        /*002a*/ 	.short	(.L_958 - .L_957)
.L_957:
        /*002c*/ 	.word	0x00000000
        /*0030*/ 	.short	0x0003
        /*0032*/ 	.short	0x0010
        /*0034*/ 	.byte	0x00, 0xf0, 0x21, 0x00


	//----- nvinfo : EIATTR_KPARAM_INFO
	.align		4
.L_958:
        /*0038*/ 	.byte	0x04, 0x17
        /*003a*/ 	.short	(.L_960 - .L_959)
.L_959:
        /*003c*/ 	.word	0x00000000
        /*0040*/ 	.short	0x0002
        /*0042*/ 	.short	0x0008
        /*0044*/ 	.byte	0x00, 0xf0, 0x05, 0x00


	//----- nvinfo : EIATTR_KPARAM_INFO
	.align		4
.L_960:
        /*0048*/ 	.byte	0x04, 0x17
        /*004a*/ 	.short	(.L_962 - .L_961)
.L_961:
        /*004c*/ 	.word	0x00000000
        /*0050*/ 	.short	0x0001
        /*0052*/ 	.short	0x0004
        /*0054*/ 	.byte	0x00, 0xf0, 0x11, 0x00


	//----- nvinfo : EIATTR_KPARAM_INFO
	.align		4
.L_962:
        /*0058*/ 	.byte	0x04, 0x17
        /*005a*/ 	.short	(.L_964 - .L_963)
.L_963:
        /*005c*/ 	.word	0x00000000
        /*0060*/ 	.short	0x0000
        /*0062*/ 	.short	0x0000
        /*0064*/ 	.byte	0x00, 0xf0, 0x11, 0x00


	//----- nvinfo : EIATTR_SPARSE_MMA_MASK
	.align		4
.L_964:
        /*0068*/ 	.byte	0x03, 0x50
        /*006a*/ 	.short	0x0000


	//----- nvinfo : EIATTR_MAXREG_COUNT
	.align		4
        /*006c*/ 	.byte	0x03, 0x1b
        /*006e*/ 	.short	0x00ff


	//----- nvinfo : EIATTR_MERCURY_ISA_VERSION
	.align		4
        /*0070*/ 	.byte	0x03, 0x5f
        /*0072*/ 	.short	0x0101


	//----- nvinfo : EIATTR_VRC_CTA_INIT_COUNT
	.align		4
        /*0074*/ 	.byte	0x02, 0x4a
	.zero		1
	.zero		1


	//----- nvinfo : EIATTR_EXIT_INSTR_OFFSETS
	.align		4
        /*0078*/ 	.byte	0x04, 0x1c
        /*007a*/ 	.short	(.L_966 - .L_965)


	//   ....[0]....
.L_965:
        /*007c*/ 	.word	0x000002d0


	//   ....[1]....
        /*0080*/ 	.word	0x00000a00


	//   ....[2]....
        /*0084*/ 	.word	0x00000d60


	//   ....[3]....
        /*0088*/ 	.word	0x00000f00


	//   ....[4]....
        /*008c*/ 	.word	0x00000fd0


	//   ....[5]....
        /*0090*/ 	.word	0x00001000


	//   ....[6]....
        /*0094*/ 	.word	0x00001700


	//   ....[7]....
        /*0098*/ 	.word	0x00001ab0


	//   ....[8]....
        /*009c*/ 	.word	0x00001cb0


	//   ....[9]....
        /*00a0*/ 	.word	0x00001ce0


	//   ....[10]....
        /*00a4*/ 	.word	0x00001da0


	//----- nvinfo : EIATTR_MAX_THREADS
	.align		4
.L_966:
        /*00a8*/ 	.byte	0x04, 0x05
        /*00aa*/ 	.short	(.L_968 - .L_967)
.L_967:
        /*00ac*/ 	.word	0x00000080
        /*00b0*/ 	.word	0x00000001
        /*00b4*/ 	.word	0x00000001


	//----- nvinfo : EIATTR_CRS_STACK_SIZE
	.align		4
.L_968:
        /*00b8*/ 	.byte	0x04, 0x1e
        /*00ba*/ 	.short	(.L_970 - .L_969)
.L_969:
        /*00bc*/ 	.word	0x00000000


	//----- nvinfo : EIATTR_CBANK_PARAM_SIZE
	.align		4
.L_970:
        /*00c0*/ 	.byte	0x03, 0x19
        /*00c2*/ 	.short	0x0038


	//----- nvinfo : EIATTR_PARAM_CBANK
	.align		4
        /*00c4*/ 	.byte	0x04, 0x0a
        /*00c6*/ 	.short	(.L_972 - .L_971)
	.align		4
.L_971:
        /*00c8*/ 	.word	index@(.nv.constant0._ZN3cub18CUB_300001_SM_10006detail9transform16transform_kernelINS2_10policy_hubILb1EN4cuda3std3__45tupleIJN6thrust24THRUST_300001_SM_1000_NS6detail15normal_iteratorINSA_10device_ptrIdEEEESF_EEEE10policy1000Ei12diff_functorIdESF_JPdSL_EEEvT0_iT1_T2_DpNS2_10kernel_argIT3_EE)
        /*00cc*/ 	.short	0x0380
        /*00ce*/ 	.short	0x0038


	//----- nvinfo : EIATTR_SW_WAR
	.align		4
.L_972:
        /*00d0*/ 	.byte	0x04, 0x36
        /*00d2*/ 	.short	(.L_974 - .L_973)
.L_973:
        /*00d4*/ 	.word	0x00000008
.L_974:


//--------------------- .nv.info._ZN3cub18CUB_300001_SM_10006detail9transform16transform_kernelINS2_10policy_hubILb1EN4cuda3std3__45tupleIJN6thrust24THRUST_300001_SM_1000_NS6detail15normal_iteratorINSA_10device_ptrIdEEEESF_EEEE10policy1000El11mul_functorIdESF_JPdSL_EEEvT0_iT1_T2_DpNS2_10kernel_argIT3_EE --------------------------
	.section	.nv.info._ZN3cub18CUB_300001_SM_10006detail9transform16transform_kernelINS2_10policy_hubILb1EN4cuda3std3__45tupleIJN6thrust24THRUST_300001_SM_1000_NS6detail15normal_iteratorINSA_10device_ptrIdEEEESF_EEEE10policy1000El11mul_functorIdESF_JPdSL_EEEvT0_iT1_T2_DpNS2_10kernel_argIT3_EE,"",@"SHT_CUDA_INFO"
	.sectionflags	@""
	.align	4


	//----- nvinfo : EIATTR_CUDA_API_VERSION
	.align		4
        /*0000*/ 	.byte	0x04, 0x37
        /*0002*/ 	.short	(.L_976 - .L_975)
.L_975:
        /*0004*/ 	.word	0x00000082


	//----- nvinfo : EIATTR_KPARAM_INFO
	.align		4
.L_976:
        /*0008*/ 	.byte	0x04, 0x17
        /*000a*/ 	.short	(.L_978 - .L_977)
.L_977:
        /*000c*/ 	.word	0x00000000
        /*0010*/ 	.short	0x0005
        /*0012*/ 	.short	0x0028
        /*0014*/ 	.byte	0x00, 0xf0, 0x41, 0x00


	//----- nvinfo : EIATTR_KPARAM_INFO
	.align		4
.L_978:
        /*0018*/ 	.byte	0x04, 0x17
        /*001a*/ 	.short	(.L_980 - .L_979)
.L_979:
        /*001c*/ 	.word	0x00000000
        /*0020*/ 	.short	0x0004
        /*0022*/ 	.short	0x0018
        /*0024*/ 	.byte	0x00, 0xf0, 0x41, 0x00


	//----- nvinfo : EIATTR_KPARAM_INFO
	.align		4
.L_980:
        /*0028*/ 	.byte	0x04, 0x17
        /*002a*/ 	.short	(.L_982 - .L_981)
.L_981:
        /*002c*/ 	.word	0x00000000
        /*0030*/ 	.short	0x0003
        /*0032*/ 	.short	0x0010
        /*0034*/ 	.byte	0x00, 0xf0, 0x21, 0x00


	//----- nvinfo : EIATTR_KPARAM_INFO
	.align		4
.L_982:
        /*0038*/ 	.byte	0x04, 0x17
        /*003a*/ 	.short	(.L_984 - .L_983)
.L_983:
        /*003c*/ 	.word	0x00000000
        /*0040*/ 	.short	0x0002
        /*0042*/ 	.short	0x000c
        /*0044*/ 	.byte	0x00, 0xf0, 0x05, 0x00


	//----- nvinfo : EIATTR_KPARAM_INFO
	.align		4
.L_984:
        /*0048*/ 	.byte	0x04, 0x17
        /*004a*/ 	.short	(.L_986 - .L_985)
.L_985:
        /*004c*/ 	.word	0x00000000
        /*0050*/ 	.short	0x0001
        /*0052*/ 	.short	0x0008
        /*0054*/ 	.byte	0x00, 0xf0, 0x11, 0x00


	//----- nvinfo : EIATTR_KPARAM_INFO
	.align		4
.L_986:
        /*0058*/ 	.byte	0x04, 0x17
        /*005a*/ 	.short	(.L_988 - .L_987)
.L_987:
        /*005c*/ 	.word	0x00000000
        /*0060*/ 	.short	0x0000
        /*0062*/ 	.short	0x0000
        /*0064*/ 	.byte	0x00, 0xf0, 0x21, 0x00


	//----- nvinfo : EIATTR_SPARSE_MMA_MASK
	.align		4
.L_988:
        /*0068*/ 	.byte	0x03, 0x50
        /*006a*/ 	.short	0x0000


	//----- nvinfo : EIATTR_MAXREG_COUNT
	.align		4
        /*006c*/ 	.byte	0x03, 0x1b
        /*006e*/ 	.short	0x00ff


	//----- nvinfo : EIATTR_MERCURY_ISA_VERSION
	.align		4
        /*0070*/ 	.byte	0x03, 0x5f
        /*0072*/ 	.short	0x0101


	//----- nvinfo : EIATTR_VRC_CTA_INIT_COUNT
	.align		4
        /*0074*/ 	.byte	0x02, 0x4a
	.zero		1
	.zero		1


	//----- nvinfo : EIATTR_EXIT_INSTR_OFFSETS
	.align		4
        /*0078*/ 	.byte	0x04, 0x1c
        /*007a*/ 	.short	(.L_990 - .L_989)


	//   ....[0]....
.L_989:
        /*007c*/ 	.word	0x00000470


	//   ....[1]....
        /*0080*/ 	.word	0x00000d50


	//   ....[2]....
        /*0084*/ 	.word	0x00001000


	//   ....[3]....
        /*0088*/ 	.word	0x00001180


	//   ....[4]....
        /*008c*/ 	.word	0x000011b0


	//   ....[5]....
        /*0090*/ 	.word	0x00001230


	//   ....[6]....
        /*0094*/ 	.word	0x00001260


	//   ....[7]....
        /*0098*/ 	.word	0x00001960


	//   ....[8]....
        /*009c*/ 	.word	0x00001ce0


	//   ....[9]....
        /*00a0*/ 	.word	0x00001e90


	//   ....[10]....
        /*00a4*/ 	.word	0x00001fc0


	//----- nvinfo : EIATTR_MAX_THREADS
	.align		4
.L_990:
        /*00a8*/ 	.byte	0x04, 0x05
        /*00aa*/ 	.short	(.L_992 - .L_991)
.L_991:
        /*00ac*/ 	.word	0x00000080
        /*00b0*/ 	.word	0x00000001
        /*00b4*/ 	.word	0x00000001


	//----- nvinfo : EIATTR_CRS_STACK_SIZE
	.align		4
.L_992:
        /*00b8*/ 	.byte	0x04, 0x1e
        /*00ba*/ 	.short	(.L_994 - .L_993)
.L_993:
        /*00bc*/ 	.word	0x00000000


	//----- nvinfo : EIATTR_CBANK_PARAM_SIZE
	.align		4
.L_994:
        /*00c0*/ 	.byte	0x03, 0x19
        /*00c2*/ 	.short	0x0038


	//----- nvinfo : EIATTR_PARAM_CBANK
	.align		4
        /*00c4*/ 	.byte	0x04, 0x0a
        /*00c6*/ 	.short	(.L_996 - .L_995)
	.align		4
.L_995:
        /*00c8*/ 	.word	index@(.nv.constant0._ZN3cub18CUB_300001_SM_10006detail9transform16transform_kernelINS2_10policy_hubILb1EN4cuda3std3__45tupleIJN6thrust24THRUST_300001_SM_1000_NS6detail15normal_iteratorINSA_10device_ptrIdEEEESF_EEEE10policy1000El11mul_functorIdESF_JPdSL_EEEvT0_iT1_T2_DpNS2_10kernel_argIT3_EE)
        /*00cc*/ 	.short	0x0380
        /*00ce*/ 	.short	0x0038


	//----- nvinfo : EIATTR_SW_WAR
	.align		4
.L_996:
        /*00d0*/ 	.byte	0x04, 0x36
        /*00d2*/ 	.short	(.L_998 - .L_997)
.L_997:
        /*00d4*/ 	.word	0x00000008
.L_998:


//--------------------- .nv.info._ZN3cub18CUB_300001_SM_10006detail9transform16transform_kernelINS2_10policy_hubILb1EN4cuda3std3__45tupleIJN6thrust24THRUST_300001_SM_1000_NS6detail15normal_iteratorINSA_10device_ptrIdEEEESF_EEEE10policy1000Ei11mul_functorIdESF_JPdSL_EEEvT0_iT1_T2_DpNS2_10kernel_argIT3_EE --------------------------
	.section	.nv.info._ZN3cub18CUB_300001_SM_10006detail9transform16transform_kernelINS2_10policy_hubILb1EN4cuda3std3__45tupleIJN6thrust24THRUST_300001_SM_1000_NS6detail15normal_iteratorINSA_10device_ptrIdEEEESF_EEEE10policy1000Ei11mul_functorIdESF_JPdSL_EEEvT0_iT1_T2_DpNS2_10kernel_argIT3_EE,"",@"SHT_CUDA_INFO"
	.sectionflags	@""
	.align	4


	//----- nvinfo : EIATTR_CUDA_API_VERSION
	.align		4
        /*0000*/ 	.byte	0x04, 0x37
        /*0002*/ 	.short	(.L_1000 - .L_999)
.L_999:
        /*0004*/ 	.word	0x00000082


	//----- nvinfo : EIATTR_KPARAM_INFO
	.align		4
.L_1000:
        /*0008*/ 	.byte	0x04, 0x17
        /*000a*/ 	.short	(.L_1002 - .L_1001)
.L_1001:
        /*000c*/ 	.word	0x00000000
        /*0010*/ 	.short	0x0005
        /*0012*/ 	.short	0x0028
        /*0014*/ 	.byte	0x00, 0xf0, 0x41, 0x00


	//----- nvinfo : EIATTR_KPARAM_INFO
	.align		4
.L_1002:
        /*0018*/ 	.byte	0x04, 0x17
        /*001a*/ 	.short	(.L_1004 - .L_1003)
.L_1003:
        /*001c*/ 	.word	0x00000000
        /*0020*/ 	.short	0x0004
        /*0022*/ 	.short	0x0018
        /*0024*/ 	.byte	0x00, 0xf0, 0x41, 0x00


	//----- nvinfo : EIATTR_KPARAM_INFO
	.align		4
.L_1004:
        /*0028*/ 	.byte	0x04, 0x17
        /*002a*/ 	.short	(.L_1006 - .L_1005)
.L_1005:
        /*002c*/ 	.word	0x00000000
        /*0030*/ 	.short	0x0003
        /*0032*/ 	.short	0x0010
        /*0034*/ 	.byte	0x00, 0xf0, 0x21, 0x00


	//----- nvinfo : EIATTR_KPARAM_INFO
	.align		4
.L_1006:
        /*0038*/ 	.byte	0x04, 0x17
        /*003a*/ 	.short	(.L_1008 - .L_1007)
.L_1007:
        /*003c*/ 	.word	0x00000000
        /*0040*/ 	.short	0x0002
        /*0042*/ 	.short	0x0008
        /*0044*/ 	.byte	0x00, 0xf0, 0x05, 0x00


	//----- nvinfo : EIATTR_KPARAM_INFO
	.align		4
.L_1008:
        /*0048*/ 	.byte	0x04, 0x17
        /*004a*/ 	.short	(.L_1010 - .L_1009)
.L_1009:
        /*004c*/ 	.word	0x00000000
        /*0050*/ 	.short	0x0001
        /*0052*/ 	.short	0x0004
        /*0054*/ 	.byte	0x00, 0xf0, 0x11, 0x00


	//----- nvinfo : EIATTR_KPARAM_INFO
	.align		4
.L_1010:
        /*0058*/ 	.byte	0x04, 0x17
        /*005a*/ 	.short	(.L_1012 - .L_1011)
.L_1011:
        /*005c*/ 	.word	0x00000000
        /*0060*/ 	.short	0x0000
        /*0062*/ 	.short	0x0000
        /*0064*/ 	.byte	0x00, 0xf0, 0x11, 0x00


	//----- nvinfo : EIATTR_SPARSE_MMA_MASK
	.align		4
.L_1012:
        /*0068*/ 	.byte	0x03, 0x50
        /*006a*/ 	.short	0x0000


	//----- nvinfo : EIATTR_MAXREG_COUNT
	.align		4
        /*006c*/ 	.byte	0x03, 0x1b
        /*006e*/ 	.short	0x00ff


	//----- nvinfo : EIATTR_MERCURY_ISA_VERSION
	.align		4
        /*0070*/ 	.byte	0x03, 0x5f
        /*0072*/ 	.short	0x0101


	//----- nvinfo : EIATTR_VRC_CTA_INIT_COUNT
	.align		4
        /*0074*/ 	.byte	0x02, 0x4a
	.zero		1
	.zero		1


	//----- nvinfo : EIATTR_EXIT_INSTR_OFFSETS
	.align		4
        /*0078*/ 	.byte	0x04, 0x1c
        /*007a*/ 	.short	(.L_1014 - .L_1013)


	//   ....[0]....
.L_1013:
        /*007c*/ 	.word	0x00000320


	//   ....[1]....
        /*0080*/ 	.word	0x00000a00


	//   ....[2]....
        /*0084*/ 	.word	0x00000d90


	//   ....[3]....
        /*0088*/ 	.word	0x00000f40


	//   ....[4]....
        /*008c*/ 	.word	0x000010e0


	//   ....[5]....
        /*0090*/ 	.word	0x00001110


	//   ....[6]....
        /*0094*/ 	.word	0x00001640


	//   ....[7]....
        /*0098*/ 	.word	0x000018f0


	//   ....[8]....
        /*009c*/ 	.word	0x00001a70


	//   ....[9]....
        /*00a0*/ 	.word	0x00001aa0


	//   ....[10]....
        /*00a4*/ 	.word	0x00001b20


	//----- nvinfo : EIATTR_MAX_THREADS
	.align		4
.L_1014:
        /*00a8*/ 	.byte	0x04, 0x05
        /*00aa*/ 	.short	(.L_1016 - .L_1015)
.L_1015:
        /*00ac*/ 	.word	0x00000080
        /*00b0*/ 	.word	0x00000001
        /*00b4*/ 	.word	0x00000001


	//----- nvinfo : EIATTR_CRS_STACK_SIZE
	.align		4
.L_1016:
        /*00b8*/ 	.byte	0x04, 0x1e
        /*00ba*/ 	.short	(.L_1018 - .L_1017)
.L_1017:
        /*00bc*/ 	.word	0x00000000


	//----- nvinfo : EIATTR_CBANK_PARAM_SIZE
	.align		4
.L_1018:
        /*00c0*/ 	.byte	0x03, 0x19
        /*00c2*/ 	.short	0x0038


	//----- nvinfo : EIATTR_PARAM_CBANK
	.align		4
        /*00c4*/ 	.byte	0x04, 0x0a
        /*00c6*/ 	.short	(.L_1020 - .L_1019)
	.align		4
.L_1019:
        /*00c8*/ 	.word	index@(.nv.constant0._ZN3cub18CUB_300001_SM_10006detail9transform16transform_kernelINS2_10policy_hubILb1EN4cuda3std3__45tupleIJN6thrust24THRUST_300001_SM_1000_NS6detail15normal_iteratorINSA_10device_ptrIdEEEESF_EEEE10policy1000Ei11mul_functorIdESF_JPdSL_EEEvT0_iT1_T2_DpNS2_10kernel_argIT3_EE)
        /*00cc*/ 	.short	0x0380
        /*00ce*/ 	.short	0x0038


	//----- nvinfo : EIATTR_SW_WAR
	.align		4
.L_1020:
        /*00d0*/ 	.byte	0x04, 0x36
        /*00d2*/ 	.short	(.L_1022 - .L_1021)
.L_1021:
        /*00d4*/ 	.word	0x00000008
.L_1022:


//--------------------- .nv.info._ZN3cub18CUB_300001_SM_10006detail9transform16transform_kernelINS2_10policy_hubILb1EN4cuda3std3__45tupleIJN6thrust24THRUST_300001_SM_1000_NS6detail15normal_iteratorINSA_10device_ptrIdEEEEEEEE10policy1000El14square_functorIdESF_JPdEEEvT0_iT1_T2_DpNS2_10kernel_argIT3_EE --------------------------
	.section	.nv.info._ZN3cub18CUB_300001_SM_10006detail9transform16transform_kernelINS2_10policy_hubILb1EN4cuda3std3__45tupleIJN6thrust24THRUST_300001_SM_1000_NS6detail15normal_iteratorINSA_10device_ptrIdEEEEEEEE10policy1000El14square_functorIdESF_JPdEEEvT0_iT1_T2_DpNS2_10kernel_argIT3_EE,"",@"SHT_CUDA_INFO"
	.sectionflags	@""
	.align	4


	//----- nvinfo : EIATTR_CUDA_API_VERSION
	.align		4
        /*0000*/ 	.byte	0x04, 0x37
        /*0002*/ 	.short	(.L_1024 - .L_1023)
.L_1023:
        /*0004*/ 	.word	0x00000082


	//----- nvinfo : EIATTR_KPARAM_INFO
	.align		4
.L_1024:
        /*0008*/ 	.byte	0x04, 0x17
        /*000a*/ 	.short	(.L_1026 - .L_1025)
.L_1025:
        /*000c*/ 	.word	0x00000000
        /*0010*/ 	.short	0x0004
        /*0012*/ 	.short	0x0018
        /*0014*/ 	.byte	0x00, 0xf0, 0x41, 0x00


	//----- nvinfo : EIATTR_KPARAM_INFO
	.align		4
.L_1026:
        /*0018*/ 	.byte	0x04, 0x17
        /*001a*/ 	.short	(.L_1028 - .L_1027)
.L_1027:
        /*001c*/ 	.word	0x00000000
        /*0020*/ 	.short	0x0003
        /*0022*/ 	.short	0x0010
        /*0024*/ 	.byte	0x00, 0xf0, 0x21, 0x00


	//----- nvinfo : EIATTR_KPARAM_INFO
	.align		4
.L_1028:
        /*0028*/ 	.byte	0x04, 0x17
        /*002a*/ 	.short	(.L_1030 - .L_1029)
.L_1029:
        /*002c*/ 	.word	0x00000000
        /*0030*/ 	.short	0x0002
        /*0032*/ 	.short	0x000c
        /*0034*/ 	.byte	0x00, 0xf0, 0x05, 0x00


	//----- nvinfo : EIATTR_KPARAM_INFO
	.align		4
.L_1030:
        /*0038*/ 	.byte	0x04, 0x17
        /*003a*/ 	.short	(.L_1032 - .L_1031)
.L_1031:
        /*003c*/ 	.word	0x00000000
        /*0040*/ 	.short	0x0001
        /*0042*/ 	.short	0x0008
        /*0044*/ 	.byte	0x00, 0xf0, 0x11, 0x00


	//----- nvinfo : EIATTR_KPARAM_INFO
	.align		4
.L_1032:
        /*0048*/ 	.byte	0x04, 0x17
        /*004a*/ 	.short	(.L_1034 - .L_1033)
.L_1033:
        /*004c*/ 	.word	0x00000000
        /*0050*/ 	.short	0x0000
        /*0052*/ 	.short	0x0000
        /*0054*/ 	.byte	0x00, 0xf0, 0x21, 0x00


	//----- nvinfo : EIATTR_SPARSE_MMA_MASK
	.align		4
.L_1034:
        /*0058*/ 	.byte	0x03, 0x50
        /*005a*/ 	.short	0x0000


	//----- nvinfo : EIATTR_MAXREG_COUNT
	.align		4
        /*005c*/ 	.byte	0x03, 0x1b
        /*005e*/ 	.short	0x00ff


	//----- nvinfo : EIATTR_MERCURY_ISA_VERSION
	.align		4
        /*0060*/ 	.byte	0x03, 0x5f
        /*0062*/ 	.short	0x0101


	//----- nvinfo : EIATTR_VRC_CTA_INIT_COUNT
	.align		4
        /*0064*/ 	.byte	0x02, 0x4a
	.zero		1
	.zero		1


	//----- nvinfo : EIATTR_EXIT_INSTR_OFFSETS
	.align		4
        /*0068*/ 	.byte	0x04, 0x1c
        /*006a*/ 	.short	(.L_1036 - .L_1035)


	//   ....[0]....
.L_1035:
        /*006c*/ 	.word	0x000002a0


	//   ....[1]....
        /*0070*/ 	.word	0x00000a30


	//   ....[2]....
        /*0074*/ 	.word	0x00000c60


	//   ....[3]....
        /*0078*/ 	.word	0x00000da0


	//   ....[4]....
        /*007c*/ 	.word	0x00000dd0


	//   ....[5]....
        /*0080*/ 	.word	0x00000e30


	//   ....[6]....
        /*0084*/ 	.word	0x00000e50


	//   ....[7]....
        /*0088*/ 	.word	0x00001310


	//   ....[8]....
        /*008c*/ 	.word	0x00001520


	//   ....[9]....
        /*0090*/ 	.word	0x00001670


	//   ....[10]....
        /*0094*/ 	.word	0x00001710


	//----- nvinfo : EIATTR_MAX_THREADS
	.align		4
.L_1036:
        /*0098*/ 	.byte	0x04, 0x05
        /*009a*/ 	.short	(.L_1038 - .L_1037)
.L_1037:
        /*009c*/ 	.word	0x00000080
        /*00a0*/ 	.word	0x00000001
        /*00a4*/ 	.word	0x00000001


	//----- nvinfo : EIATTR_CRS_STACK_SIZE
	.align		4
.L_1038:
        /*00a8*/ 	.byte	0x04, 0x1e
        /*00aa*/ 	.short	(.L_1040 - .L_1039)
.L_1039:
        /*00ac*/ 	.word	0x00000000


	//----- nvinfo : EIATTR_CBANK_PARAM_SIZE
	.align		4
.L_1040:
        /*00b0*/ 	.byte	0x03, 0x19
        /*00b2*/ 	.short	0x0028


	//----- nvinfo : EIATTR_PARAM_CBANK
	.align		4
        /*00b4*/ 	.byte	0x04, 0x0a
        /*00b6*/ 	.short	(.L_1042 - .L_1041)
	.align		4
.L_1041:
        /*00b8*/ 	.word	index@(.nv.constant0._ZN3cub18CUB_300001_SM_10006detail9transform16transform_kernelINS2_10policy_hubILb1EN4cuda3std3__45tupleIJN6thrust24THRUST_300001_SM_1000_NS6detail15normal_iteratorINSA_10device_ptrIdEEEEEEEE10policy1000El14square_functorIdESF_JPdEEEvT0_iT1_T2_DpNS2_10kernel_argIT3_EE)
        /*00bc*/ 	.short	0x0380
        /*00be*/ 	.short	0x0028


	//----- nvinfo : EIATTR_SW_WAR
	.align		4
.L_1042:
        /*00c0*/ 	.byte	0x04, 0x36
        /*00c2*/ 	.short	(.L_1044 - .L_1043)
.L_1043:
        /*00c4*/ 	.word	0x00000008
.L_1044:


//--------------------- .nv.info._ZN3cub18CUB_300001_SM_10006detail9transform16transform_kernelINS2_10policy_hubILb1EN4cuda3std3__45tupleIJN6thrust24THRUST_300001_SM_1000_NS6detail15normal_iteratorINSA_10device_ptrIdEEEEEEEE10policy1000Ei14square_functorIdESF_JPdEEEvT0_iT1_T2_DpNS2_10kernel_argIT3_EE --------------------------
	.section	.nv.info._ZN3cub18CUB_300001_SM_10006detail9transform16transform_kernelINS2_10policy_hubILb1EN4cuda3std3__45tupleIJN6thrust24THRUST_300001_SM_1000_NS6detail15normal_iteratorINSA_10device_ptrIdEEEEEEEE10policy1000Ei14square_functorIdESF_JPdEEEvT0_iT1_T2_DpNS2_10kernel_argIT3_EE,"",@"SHT_CUDA_INFO"
	.sectionflags	@""
	.align	4


	//----- nvinfo : EIATTR_CUDA_API_VERSION
	.align		4
        /*0000*/ 	.byte	0x04, 0x37
        /*0002*/ 	.short	(.L_1046 - .L_1045)
.L_1045:
        /*0004*/ 	.word	0x00000082


	//----- nvinfo : EIATTR_KPARAM_INFO
	.align		4
.L_1046:
        /*0008*/ 	.byte	0x04, 0x17
        /*000a*/ 	.short	(.L_1048 - .L_1047)
.L_1047:
        /*000c*/ 	.word	0x00000000
        /*0010*/ 	.short	0x0004
        /*0012*/ 	.short	0x0018
        /*0014*/ 	.byte	0x00, 0xf0, 0x41, 0x00


	//----- nvinfo : EIATTR_KPARAM_INFO
	.align		4
.L_1048:
        /*0018*/ 	.byte	0x04, 0x17
        /*001a*/ 	.short	(.L_1050 - .L_1049)
.L_1049:
        /*001c*/ 	.word	0x00000000
        /*0020*/ 	.short	0x0003
        /*0022*/ 	.short	0x0010
        /*0024*/ 	.byte	0x00, 0xf0, 0x21, 0x00


	//----- nvinfo : EIATTR_KPARAM_INFO
	.align		4
.L_1050:
        /*0028*/ 	.byte	0x04, 0x17
        /*002a*/ 	.short	(.L_1052 - .L_1051)
.L_1051:
        /*002c*/ 	.word	0x00000000
        /*0030*/ 	.short	0x0002
        /*0032*/ 	.short	0x0008
        /*0034*/ 	.byte	0x00, 0xf0, 0x05, 0x00


	//----- nvinfo : EIATTR_KPARAM_INFO
	.align		4
.L_1052:
        /*0038*/ 	.byte	0x04, 0x17
        /*003a*/ 	.short	(.L_1054 - .L_1053)
.L_1053:
        /*003c*/ 	.word	0x00000000
        /*0040*/ 	.short	0x0001
        /*0042*/ 	.short	0x0004
        /*0044*/ 	.byte	0x00, 0xf0, 0x11, 0x00


	//----- nvinfo : EIATTR_KPARAM_INFO
	.align		4
.L_1054:
        /*0048*/ 	.byte	0x04, 0x17
        /*004a*/ 	.short	(.L_1056 - .L_1055)
.L_1055:
        /*004c*/ 	.word	0x00000000
        /*0050*/ 	.short	0x0000
        /*0052*/ 	.short	0x0000
        /*0054*/ 	.byte	0x00, 0xf0, 0x11, 0x00


	//----- nvinfo : EIATTR_SPARSE_MMA_MASK
	.align		4
.L_1056:
        /*0058*/ 	.byte	0x03, 0x50
        /*005a*/ 	.short	0x0000


	//----- nvinfo : EIATTR_MAXREG_COUNT
	.align		4
        /*005c*/ 	.byte	0x03, 0x1b
        /*005e*/ 	.short	0x00ff


	//----- nvinfo : EIATTR_MERCURY_ISA_VERSION
	.align		4
        /*0060*/ 	.byte	0x03, 0x5f
        /*0062*/ 	.short	0x0101


	//----- nvinfo : EIATTR_VRC_CTA_INIT_COUNT
	.align		4
        /*0064*/ 	.byte	0x02, 0x4a
	.zero		1
	.zero		1


	//----- nvinfo : EIATTR_EXIT_INSTR_OFFSETS
	.align		4
        /*0068*/ 	.byte	0x04, 0x1c
        /*006a*/ 	.short	(.L_1058 - .L_1057)


	//   ....[0]....
.L_1057:
        /*006c*/ 	.word	0x000001f0


	//   ....[1]....
        /*0070*/ 	.word	0x000006b0


	//   ....[2]....
        /*0074*/ 	.word	0x000008d0


	//   ....[3]....
        /*0078*/ 	.word	0x00000a20


	//   ....[4]....
        /*007c*/ 	.word	0x00000ae0


	//   ....[5]....
        /*0080*/ 	.word	0x00000b00


	//   ....[6]....
        /*0084*/ 	.word	0x00000ea0


	//   ....[7]....
        /*0088*/ 	.word	0x000010d0


	//   ....[8]....
        /*008c*/ 	.word	0x00001210


	//   ....[9]....
        /*0090*/ 	.word	0x00001240


	//   ....[10]....
        /*0094*/ 	.word	0x000012a0


	//----- nvinfo : EIATTR_MAX_THREADS
	.align		4
.L_1058:
        /*0098*/ 	.byte	0x04, 0x05
        /*009a*/ 	.short	(.L_1060 - .L_1059)
.L_1059:
        /*009c*/ 	.word	0x00000080
        /*00a0*/ 	.word	0x00000001
        /*00a4*/ 	.word	0x00000001


	//----- nvinfo : EIATTR_CRS_STACK_SIZE
	.align		4
.L_1060:
        /*00a8*/ 	.byte	0x04, 0x1e
        /*00aa*/ 	.short	(.L_1062 - .L_1061)
.L_1061:
        /*00ac*/ 	.word	0x00000000


	//----- nvinfo : EIATTR_CBANK_PARAM_SIZE
	.align		4
.L_1062:
        /*00b0*/ 	.byte	0x03, 0x19
        /*00b2*/ 	.short	0x0028


	//----- nvinfo : EIATTR_PARAM_CBANK
	.align		4
        /*00b4*/ 	.byte	0x04, 0x0a
        /*00b6*/ 	.short	(.L_1064 - .L_1063)
	.align		4
.L_1063:
        /*00b8*/ 	.word	index@(.nv.constant0._ZN3cub18CUB_300001_SM_10006detail9transform16transform_kernelINS2_10policy_hubILb1EN4cuda3std3__45tupleIJN6thrust24THRUST_300001_SM_1000_NS6detail15normal_iteratorINSA_10device_ptrIdEEEEEEEE10policy1000Ei14square_functorIdESF_JPdEEEvT0_iT1_T2_DpNS2_10kernel_argIT3_EE)
        /*00bc*/ 	.short	0x0380
        /*00be*/ 	.short	0x0028


	//----- nvinfo : EIATTR_SW_WAR
	.align		4
.L_1064:
        /*00c0*/ 	.byte	0x04, 0x36
        /*00c2*/ 	.short	(.L_1066 - .L_1065)
.L_1065:
        /*00c4*/ 	.word	0x00000008
.L_1066:


//--------------------- .nv.info._ZN3cub18CUB_300001_SM_10006detail9transform16transform_kernelINS2_10policy_hubILb1EN4cuda3std3__45tupleIJN6thrust24THRUST_300001_SM_1000_NS6detail15normal_iteratorINSA_10device_ptrIdEEEESF_EEEE10policy1000El11sub_functorIdESF_JPdSL_EEEvT0_iT1_T2_DpNS2_10kernel_argIT3_EE --------------------------
	.section	.nv.info._ZN3cub18CUB_300001_SM_10006detail9transform16transform_kernelINS2_10policy_hubILb1EN4cuda3std3__45tupleIJN6thrust24THRUST_300001_SM_1000_NS6detail15normal_iteratorINSA_10device_ptrIdEEEESF_EEEE10policy1000El11sub_functorIdESF_JPdSL_EEEvT0_iT1_T2_DpNS2_10kernel_argIT3_EE,"",@"SHT_CUDA_INFO"
	.sectionflags	@""
	.align	4


	//----- nvinfo : EIATTR_CUDA_API_VERSION
	.align		4
        /*0000*/ 	.byte	0x04, 0x37
        /*0002*/ 	.short	(.L_1068 - .L_1067)
.L_1067:
        /*0004*/ 	.word	0x00000082


	//----- nvinfo : EIATTR_KPARAM_INFO
	.align		4
.L_1068:
        /*0008*/ 	.byte	0x04, 0x17
        /*000a*/ 	.short	(.L_1070 - .L_1069)
.L_1069:
        /*000c*/ 	.word	0x00000000
        /*0010*/ 	.short	0x0005
        /*0012*/ 	.short	0x0028
        /*0014*/ 	.byte	0x00, 0xf0, 0x41, 0x00


	//----- nvinfo : EIATTR_KPARAM_INFO
	.align		4
.L_1070:
        /*0018*/ 	.byte	0x04, 0x17
        /*001a*/ 	.short	(.L_1072 - .L_1071)
.L_1071:
        /*001c*/ 	.word	0x00000000
        /*0020*/ 	.short	0x0004
        /*0022*/ 	.short	0x0018
        /*0024*/ 	.byte	0x00, 0xf0, 0x41, 0x00


	//----- nvinfo : EIATTR_KPARAM_INFO
	.align		4
.L_1072:
        /*0028*/ 	.byte	0x04, 0x17
        /*002a*/ 	.short	(.L_1074 - .L_1073)
.L_1073:
        /*002c*/ 	.word	0x00000000
        /*0030*/ 	.short	0x0003
        /*0032*/ 	.short	0x0010
        /*0034*/ 	.byte	0x00, 0xf0, 0x21, 0x00


	//----- nvinfo : EIATTR_KPARAM_INFO
	.align		4
.L_1074:
        /*0038*/ 	.byte	0x04, 0x17
        /*003a*/ 	.short	(.L_1076 - .L_1075)
.L_1075:
        /*003c*/ 	.word	0x00000000
        /*0040*/ 	.short	0x0002
        /*0042*/ 	.short	0x000c
        /*0044*/ 	.byte	0x00, 0xf0, 0x05, 0x00


	//----- nvinfo : EIATTR_KPARAM_INFO
	.align		4
.L_1076:
        /*0048*/ 	.byte	0x04, 0x17
        /*004a*/ 	.short	(.L_1078 - .L_1077)
.L_1077:
        /*004c*/ 	.word	0x00000000
        /*0050*/ 	.short	0x0001
        /*0052*/ 	.short	0x0008
        /*0054*/ 	.byte	0x00, 0xf0, 0x11, 0x00


	//----- nvinfo : EIATTR_KPARAM_INFO
	.align		4
.L_1078:
        /*0058*/ 	.byte	0x04, 0x17
        /*005a*/ 	.short	(.L_1080 - .L_1079)
.L_1079:
        /*005c*/ 	.word	0x00000000
        /*0060*/ 	.short	0x0000
        /*0062*/ 	.short	0x0000
        /*0064*/ 	.byte	0x00, 0xf0, 0x21, 0x00


	//----- nvinfo : EIATTR_SPARSE_MMA_MASK
	.align		4
.L_1080:
        /*0068*/ 	.byte	0x03, 0x50
        /*006a*/ 	.short	0x0000


	//----- nvinfo : EIATTR_MAXREG_COUNT
	.align		4
        /*006c*/ 	.byte	0x03, 0x1b
        /*006e*/ 	.short	0x00ff


	//----- nvinfo : EIATTR_MERCURY_ISA_VERSION
	.align		4
        /*0070*/ 	.byte	0x03, 0x5f
        /*0072*/ 	.short	0x0101


	//----- nvinfo : EIATTR_VRC_CTA_INIT_COUNT
	.align		4
        /*0074*/ 	.byte	0x02, 0x4a
	.zero		1
	.zero		1


	//----- nvinfo : EIATTR_EXIT_INSTR_OFFSETS
	.align		4
        /*0078*/ 	.byte	0x04, 0x1c
        /*007a*/ 	.short	(.L_1082 - .L_1081)


	//   ....[0]....
.L_1081:
        /*007c*/ 	.word	0x00000470


	//   ....[1]....
        /*0080*/ 	.word	0x00000d50


	//   ....[2]....
        /*0084*/ 	.word	0x00001000


	//   ....[3]....
        /*0088*/ 	.word	0x00001180


	//   ....[4]....
        /*008c*/ 	.word	0x000011b0


	//   ....[5]....
        /*0090*/ 	.word	0x00001230


	//   ....[6]....
        /*0094*/ 	.word	0x00001260


	//   ....[7]....
        /*0098*/ 	.word	0x00001960


	//   ....[8]....
        /*009c*/ 	.word	0x00001ce0


	//   ....[9]....
        /*00a0*/ 	.word	0x00001e90


	//   ....[10]....
        /*00a4*/ 	.word	0x00001fc0


	//----- nvinfo : EIATTR_MAX_THREADS
	.align		4
.L_1082:
        /*00a8*/ 	.byte	0x04, 0x05
        /*00aa*/ 	.short	(.L_1084 - .L_1083)
.L_1083:
        /*00ac*/ 	.word	0x00000080
        /*00b0*/ 	.word	0x00000001
        /*00b4*/ 	.word	0x00000001


	//----- nvinfo : EIATTR_CRS_STACK_SIZE
	.align		4
.L_1084:
        /*00b8*/ 	.byte	0x04, 0x1e
        /*00ba*/ 	.short	(.L_1086 - .L_1085)
.L_1085:
        /*00bc*/ 	.word	0x00000000


	//----- nvinfo : EIATTR_CBANK_PARAM_SIZE
	.align		4
.L_1086:
        /*00c0*/ 	.byte	0x03, 0x19
        /*00c2*/ 	.short	0x0038


	//----- nvinfo : EIATTR_PARAM_CBANK
	.align		4
        /*00c4*/ 	.byte	0x04, 0x0a
        /*00c6*/ 	.short	(.L_1088 - .L_1087)
	.align		4
.L_1087:
        /*00c8*/ 	.word	index@(.nv.constant0._ZN3cub18CUB_300001_SM_10006detail9transform16transform_kernelINS2_10policy_hubILb1EN4cuda3std3__45tupleIJN6thrust24THRUST_300001_SM_1000_NS6detail15normal_iteratorINSA_10device_ptrIdEEEESF_EEEE10policy1000El11sub_functorIdESF_JPdSL_EEEvT0_iT1_T2_DpNS2_10kernel_argIT3_EE)
        /*00cc*/ 	.short	0x0380
        /*00ce*/ 	.short	0x0038


	//----- nvinfo : EIATTR_SW_WAR
	.align		4
.L_1088:
        /*00d0*/ 	.byte	0x04, 0x36
        /*00d2*/ 	.short	(.L_1090 - .L_1089)
.L_1089:
        /*00d4*/ 	.word	0x00000008
.L_1090:


//--------------------- .nv.info._ZN3cub18CUB_300001_SM_10006detail9transform16transform_kernelINS2_10policy_hubILb1EN4cuda3std3__45tupleIJN6thrust24THRUST_300001_SM_1000_NS6detail15normal_iteratorINSA_10device_ptrIdEEEESF_EEEE10policy1000Ei11sub_functorIdESF_JPdSL_EEEvT0_iT1_T2_DpNS2_10kernel_argIT3_EE --------------------------
	.section	.nv.info._ZN3cub18CUB_300001_SM_10006detail9transform16transform_kernelINS2_10policy_hubILb1EN4cuda3std3__45tupleIJN6thrust24THRUST_300001_SM_1000_NS6detail15normal_iteratorINSA_10device_ptrIdEEEESF_EEEE10policy1000Ei11sub_functorIdESF_JPdSL_EEEvT0_iT1_T2_DpNS2_10kernel_argIT3_EE,"",@"SHT_CUDA_INFO"
	.sectionflags	@""
	.align	4


	//----- nvinfo : EIATTR_CUDA_API_VERSION
	.align		4
        /*0000*/ 	.byte	0x04, 0x37
        /*0002*/ 	.short	(.L_1092 - .L_1091)
.L_1091:
        /*0004*/ 	.word	0x00000082


	//----- nvinfo : EIATTR_KPARAM_INFO
	.align		4
.L_1092:
        /*0008*/ 	.byte	0x04, 0x17
        /*000a*/ 	.short	(.L_1094 - .L_1093)
.L_1093:
        /*000c*/ 	.word	0x00000000
        /*0010*/ 	.short	0x0005
        /*0012*/ 	.short	0x0028
        /*0014*/ 	.byte	0x00, 0xf0, 0x41, 0x00


	//----- nvinfo : EIATTR_KPARAM_INFO
	.align		4
.L_1094:
        /*0018*/ 	.byte	0x04, 0x17
        /*001a*/ 	.short	(.L_1096 - .L_1095)
.L_1095:
        /*001c*/ 	.word	0x00000000
        /*0020*/ 	.short	0x0004
        /*0022*/ 	.short	0x0018
        /*0024*/ 	.byte	0x00, 0xf0, 0x41, 0x00


	//----- nvinfo : EIATTR_KPARAM_INFO
	.align		4
.L_1096:
        /*0028*/ 	.byte	0x04, 0x17
        /*002a*/ 	.short	(.L_1098 - .L_1097)
.L_1097:
        /*002c*/ 	.word	0x00000000
        /*0030*/ 	.short	0x0003
        /*0032*/ 	.short	0x0010
        /*0034*/ 	.byte	0x00, 0xf0, 0x21, 0x00


	//----- nvinfo : EIATTR_KPARAM_INFO
	.align		4
.L_1098:
        /*0038*/ 	.byte	0x04, 0x17
        /*003a*/ 	.short	(.L_1100 - .L_1099)
.L_1099:
        /*003c*/ 	.word	0x00000000
        /*0040*/ 	.short	0x0002
        /*0042*/ 	.short	0x0008
        /*0044*/ 	.byte	0x00, 0xf0, 0x05, 0x00


	//----- nvinfo : EIATTR_KPARAM_INFO
	.align		4
.L_1100:
        /*0048*/ 	.byte	0x04, 0x17
        /*004a*/ 	.short	(.L_1102 - .L_1101)
.L_1101:
        /*004c*/ 	.word	0x00000000
        /*0050*/ 	.short	0x0001
        /*0052*/ 	.short	0x0004
        /*0054*/ 	.byte	0x00, 0xf0, 0x11, 0x00


	//----- nvinfo : EIATTR_KPARAM_INFO
	.align		4
.L_1102:
        /*0058*/ 	.byte	0x04, 0x17
        /*005a*/ 	.short	(.L_1104 - .L_1103)
.L_1103:
        /*005c*/ 	.word	0x00000000
        /*0060*/ 	.short	0x0000
        /*0062*/ 	.short	0x0000
        /*0064*/ 	.byte	0x00, 0xf0, 0x11, 0x00


	//----- nvinfo : EIATTR_SPARSE_MMA_MASK
	.align		4
.L_1104:
        /*0068*/ 	.byte	0x03, 0x50
        /*006a*/ 	.short	0x0000


	//----- nvinfo : EIATTR_MAXREG_COUNT
	.align		4
        /*006c*/ 	.byte	0x03, 0x1b
        /*006e*/ 	.short	0x00ff


	//----- nvinfo : EIATTR_MERCURY_ISA_VERSION
	.align		4
        /*0070*/ 	.byte	0x03, 0x5f
        /*0072*/ 	.short	0x0101


	//----- nvinfo : EIATTR_VRC_CTA_INIT_COUNT
	.align		4
        /*0074*/ 	.byte	0x02, 0x4a
	.zero		1
	.zero		1


	//----- nvinfo : EIATTR_EXIT_INSTR_OFFSETS
	.align		4
        /*0078*/ 	.byte	0x04, 0x1c
        /*007a*/ 	.short	(.L_1106 - .L_1105)


	//   ....[0]....
.L_1105:
        /*007c*/ 	.word	0x00000320


	//   ....[1]....
        /*0080*/ 	.word	0x00000a00


	//   ....[2]....
        /*0084*/ 	.word	0x00000d90


	//   ....[3]....
        /*0088*/ 	.word	0x00000f40


	//   ....[4]....
        /*008c*/ 	.word	0x000010e0


	//   ....[5]....
        /*0090*/ 	.word	0x00001110


	//   ....[6]....
        /*0094*/ 	.word	0x00001640


	//   ....[7]....
        /*0098*/ 	.word	0x000018f0


	//   ....[8]....
        /*009c*/ 	.word	0x00001a70


	//   ....[9]....
        /*00a0*/ 	.word	0x00001aa0


	//   ....[10]....
        /*00a4*/ 	.word	0x00001b20


	//----- nvinfo : EIATTR_MAX_THREADS
	.align		4
.L_1106:
        /*00a8*/ 	.byte	0x04, 0x05
        /*00aa*/ 	.short	(.L_1108 - .L_1107)
.L_1107:
        /*00ac*/ 	.word	0x00000080
        /*00b0*/ 	.word	0x00000001
        /*00b4*/ 	.word	0x00000001


	//----- nvinfo : EIATTR_CRS_STACK_SIZE
	.align		4
.L_1108:
        /*00b8*/ 	.byte	0x04, 0x1e
        /*00ba*/ 	.short	(.L_1110 - .L_1109)
.L_1109:
        /*00bc*/ 	.word	0x00000000


	//----- nvinfo : EIATTR_CBANK_PARAM_SIZE
	.align		4
.L_1110:
        /*00c0*/ 	.byte	0x03, 0x19
        /*00c2*/ 	.short	0x0038


	//----- nvinfo : EIATTR_PARAM_CBANK
	.align		4
        /*00c4*/ 	.byte	0x04, 0x0a
        /*00c6*/ 	.short	(.L_1112 - .L_1111)
	.align		4
.L_1111:
        /*00c8*/ 	.word	index@(.nv.constant0._ZN3cub18CUB_300001_SM_10006detail9transform16transform_kernelINS2_10policy_hubILb1EN4cuda3std3__45tupleIJN6thrust24THRUST_300001_SM_1000_NS6detail15normal_iteratorINSA_10device_ptrIdEEEESF_EEEE10policy1000Ei11sub_functorIdESF_JPdSL_EEEvT0_iT1_T2_DpNS2_10kernel_argIT3_EE)
        /*00cc*/ 	.short	0x0380
        /*00ce*/ 	.short	0x0038


	//----- nvinfo : EIATTR_SW_WAR
	.align		4
.L_1112:
        /*00d0*/ 	.byte	0x04, 0x36
        /*00d2*/ 	.short	(.L_1114 - .L_1113)
.L_1113:
        /*00d4*/ 	.word	0x00000008
.L_1114:


//--------------------- .nv.info._ZN3cub18CUB_300001_SM_10006detail8for_each13static_kernelINS2_12policy_hub_t12policy_500_tEmN6thrust24THRUST_300001_SM_1000_NS8cuda_cub20__uninitialized_fill7functorINS7_10device_ptrIjEEjEEEEvT0_T1_ --------------------------
	.section	.nv.info._ZN3cub18CUB_300001_SM_10006detail8for_each13static_kernelINS2_12policy_hub_t12policy_500_tEmN6thrust24THRUST_300001_SM_1000_NS8cuda_cub20__uninitialized_fill7functorINS7_10device_ptrIjEEjEEEEvT0_T1_,"",@"SHT_CUDA_INFO"
	.sectionflags	@""
	.align	4


	//----- nvinfo : EIATTR_CUDA_API_VERSION
	.align		4
        /*0000*/ 	.byte	0x04, 0x37
        /*0002*/ 	.short	(.L_1116 - .L_1115)
.L_1115:
        /*0004*/ 	.word	0x00000082


	//----- nvinfo : EIATTR_KPARAM_INFO
	.align		4
.L_1116:
        /*0008*/ 	.byte	0x04, 0x17
        /*000a*/ 	.short	(.L_1118 - .L_1117)
.L_1117:
        /*000c*/ 	.word	0x00000000
        /*0010*/ 	.short	0x0001
        /*0012*/ 	.short	0x0008
        /*0014*/ 	.byte	0x00, 0xf0, 0x41, 0x00


	//----- nvinfo : EIATTR_KPARAM_INFO
	.align		4
.L_1118:
        /*0018*/ 	.byte	0x04, 0x17
        /*001a*/ 	.short	(.L_1120 - .L_1119)
.L_1119:
        /*001c*/ 	.word	0x00000000
        /*0020*/ 	.short	0x0000
        /*0022*/ 	.short	0x0000
        /*0024*/ 	.byte	0x00, 0xf0, 0x21, 0x00


	//----- nvinfo : EIATTR_SPARSE_MMA_MASK
	.align		4
.L_1120:
        /*0028*/ 	.byte	0x03, 0x50
        /*002a*/ 	.short	0x0000


	//----- nvinfo : EIATTR_MAXREG_COUNT
	.align		4
        /*002c*/ 	.byte	0x03, 0x1b
        /*002e*/ 	.short	0x00ff


	//----- nvinfo : EIATTR_MERCURY_ISA_VERSION
	.align		4
        /*0030*/ 	.byte	0x03, 0x5f
        /*0032*/ 	.short	0x0101


	//----- nvinfo : EIATTR_VRC_CTA_INIT_COUNT
	.align		4
        /*0034*/ 	.byte	0x02, 0x4a
	.zero		1
	.zero		1


	//----- nvinfo : EIATTR_EXIT_INSTR_OFFSETS
	.align		4
        /*0038*/ 	.byte	0x04, 0x1c
        /*003a*/ 	.short	(.L_1122 - .L_1121)


	//   ....[0]....
.L_1121:
        /*003c*/ 	.word	0x00000130


	//   ....[1]....
        /*0040*/ 	.word	0x00000230


	//   ....[2]....
        /*0044*/ 	.word	0x00000260


	//----- nvinfo : EIATTR_MAX_THREADS
	.align		4
.L_1122:
        /*0048*/ 	.byte	0x04, 0x05
        /*004a*/ 	.short	(.L_1124 - .L_1123)
.L_1123:
        /*004c*/ 	.word	0x00000100
        /*0050*/ 	.word	0x00000001
        /*0054*/ 	.word	0x00000001


	//----- nvinfo : EIATTR_CBANK_PARAM_SIZE
	.align		4
.L_1124:
        /*0058*/ 	.byte	0x03, 0x19
        /*005a*/ 	.short	0x0018


	//----- nvinfo : EIATTR_PARAM_CBANK
	.align		4
        /*005c*/ 	.byte	0x04, 0x0a
        /*005e*/ 	.short	(.L_1126 - .L_1125)
	.align		4
.L_1125:
        /*0060*/ 	.word	index@(.nv.constant0._ZN3cub18CUB_300001_SM_10006detail8for_each13static_kernelINS2_12policy_hub_t12policy_500_tEmN6thrust24THRUST_300001_SM_1000_NS8cuda_cub20__uninitialized_fill7functorINS7_10device_ptrIjEEjEEEEvT0_T1_)
        /*0064*/ 	.short	0x0380
        /*0066*/ 	.short	0x0018


	//----- nvinfo : EIATTR_SW_WAR
	.align		4
.L_1126:
        /*0068*/ 	.byte	0x04, 0x36
        /*006a*/ 	.short	(.L_1128 - .L_1127)
.L_1127:
        /*006c*/ 	.word	0x00000008
.L_1128:


//--------------------- .nv.info._ZN3cub18CUB_300001_SM_10006detail8for_each13static_kernelINS2_12policy_hub_t12policy_500_tElN6thrust24THRUST_300001_SM_1000_NS8cuda_cub6__fill7functorINS7_6detail15normal_iteratorINS7_10device_ptrIdEEEEdEEEEvT0_T1_ --------------------------
	.section	.nv.info._ZN3cub18CUB_300001_SM_10006detail8for_each13static_kernelINS2_12policy_hub_t12policy_500_tElN6thrust24THRUST_300001_SM_1000_NS8cuda_cub6__fill7functorINS7_6detail15normal_iteratorINS7_10device_ptrIdEEEEdEEEEvT0_T1_,"",@"SHT_CUDA_INFO"
	.sectionflags	@""
	.align	4


	//----- nvinfo : EIATTR_CUDA_API_VERSION
	.align		4
        /*0000*/ 	.byte	0x04, 0x37
        /*0002*/ 	.short	(.L_1130 - .L_1129)
.L_1129:
        /*0004*/ 	.word	0x00000082


	//----- nvinfo : EIATTR_KPARAM_INFO
	.align		4
.L_1130:
        /*0008*/ 	.byte	0x04, 0x17
        /*000a*/ 	.short	(.L_1132 - .L_1131)
.L_1131:
        /*000c*/ 	.word	0x00000000
        /*0010*/ 	.short	0x0001
        /*0012*/ 	.short	0x0008
        /*0014*/ 	.byte	0x00, 0xf0, 0x41, 0x00


	//----- nvinfo : EIATTR_KPARAM_INFO
	.align		4
.L_1132:
        /*0018*/ 	.byte	0x04, 0x17
        /*001a*/ 	.short	(.L_1134 - .L_1133)
.L_1133:
        /*001c*/ 	.word	0x00000000
        /*0020*/ 	.short	0x0000
        /*0022*/ 	.short	0x0000
        /*0024*/ 	.byte	0x00, 0xf0, 0x21, 0x00


	//----- nvinfo : EIATTR_SPARSE_MMA_MASK
	.align		4
.L_1134:
        /*0028*/ 	.byte	0x03, 0x50
        /*002a*/ 	.short	0x0000


	//----- nvinfo : EIATTR_MAXREG_COUNT
	.align		4
        /*002c*/ 	.byte	0x03, 0x1b
        /*002e*/ 	.short	0x00ff


	//----- nvinfo : EIATTR_MERCURY_ISA_VERSION
	.align		4
        /*0030*/ 	.byte	0x03, 0x5f
        /*0032*/ 	.short	0x0101


	//----- nvinfo : EIATTR_VRC_CTA_INIT_COUNT
	.align		4
        /*0034*/ 	.byte	0x02, 0x4a
	.zero		1
	.zero		1


	//----- nvinfo : EIATTR_EXIT_INSTR_OFFSETS
	.align		4
        /*0038*/ 	.byte	0x04, 0x1c
        /*003a*/ 	.short	(.L_1136 - .L_1135)


	//   ....[0]....
.L_1135:
        /*003c*/ 	.word	0x00000130


	//   ....[1]....
        /*0040*/ 	.word	0x00000240


	//   ....[2]....
        /*0044*/ 	.word	0x00000270


	//----- nvinfo : EIATTR_MAX_THREADS
	.align		4
.L_1136:
        /*0048*/ 	.byte	0x04, 0x05
        /*004a*/ 	.short	(.L_1138 - .L_1137)
.L_1137:
        /*004c*/ 	.word	0x00000100
        /*0050*/ 	.word	0x00000001
        /*0054*/ 	.word	0x00000001


	//----- nvinfo : EIATTR_CBANK_PARAM_SIZE
	.align		4
.L_1138:
        /*0058*/ 	.byte	0x03, 0x19
        /*005a*/ 	.short	0x0018


	//----- nvinfo : EIATTR_PARAM_CBANK
	.align		4
        /*005c*/ 	.byte	0x04, 0x0a
        /*005e*/ 	.short	(.L_1140 - .L_1139)
	.align		4
.L_1139:
        /*0060*/ 	.word	index@(.nv.constant0._ZN3cub18CUB_300001_SM_10006detail8for_each13static_kernelINS2_12policy_hub_t12policy_500_tElN6thrust24THRUST_300001_SM_1000_NS8cuda_cub6__fill7functorINS7_6detail15normal_iteratorINS7_10device_ptrIdEEEEdEEEEvT0_T1_)
        /*0064*/ 	.short	0x0380
        /*0066*/ 	.short	0x0018


	//----- nvinfo : EIATTR_SW_WAR
	.align		4
.L_1140:
        /*0068*/ 	.byte	0x04, 0x36
        /*006a*/ 	.short	(.L_1142 - .L_1141)
.L_1141:
        /*006c*/ 	.word	0x00000008
.L_1142:


//--------------------- .nv.info._ZN3cub18CUB_300001_SM_10006detail8for_each13static_kernelINS2_12policy_hub_t12policy_500_tEmN6thrust24THRUST_300001_SM_1000_NS8cuda_cub20__uninitialized_fill7functorINS7_10device_ptrIdEEdEEEEvT0_T1_ --------------------------
	.section	.nv.info._ZN3cub18CUB_300001_SM_10006detail8for_each13static_kernelINS2_12policy_hub_t12policy_500_tEmN6thrust24THRUST_300001_SM_1000_NS8cuda_cub20__uninitialized_fill7functorINS7_10device_ptrIdEEdEEEEvT0_T1_,"",@"SHT_CUDA_INFO"
	.sectionflags	@""
	.align	4


	//----- nvinfo : EIATTR_CUDA_API_VERSION
	.align		4
        /*0000*/ 	.byte	0x04, 0x37
        /*0002*/ 	.short	(.L_1144 - .L_1143)
.L_1143:
        /*0004*/ 	.word	0x00000082


	//----- nvinfo : EIATTR_KPARAM_INFO
	.align		4
.L_1144:
        /*0008*/ 	.byte	0x04, 0x17
        /*000a*/ 	.short	(.L_1146 - .L_1145)
.L_1145:
        /*000c*/ 	.word	0x00000000
        /*0010*/ 	.short	0x0001
        /*0012*/ 	.short	0x0008
        /*0014*/ 	.byte	0x00, 0xf0, 0x41, 0x00


	//----- nvinfo : EIATTR_KPARAM_INFO
	.align		4
.L_1146:
        /*0018*/ 	.byte	0x04, 0x17
        /*001a*/ 	.short	(.L_1148 - .L_1147)
.L_1147:
        /*001c*/ 	.word	0x00000000
        /*0020*/ 	.short	0x0000
        /*0022*/ 	.short	0x0000
        /*0024*/ 	.byte	0x00, 0xf0, 0x21, 0x00


	//----- nvinfo : EIATTR_SPARSE_MMA_MASK
	.align		4
.L_1148:
        /*0028*/ 	.byte	0x03, 0x50
        /*002a*/ 	.short	0x0000


	//----- nvinfo : EIATTR_MAXREG_COUNT
	.align		4
        /*002c*/ 	.byte	0x03, 0x1b
        /*002e*/ 	.short	0x00ff


	//----- nvinfo : EIATTR_MERCURY_ISA_VERSION
	.align		4
        /*0030*/ 	.byte	0x03, 0x5f
        /*0032*/ 	.short	0x0101


	//----- nvinfo : EIATTR_VRC_CTA_INIT_COUNT
	.align		4
        /*0034*/ 	.byte	0x02, 0x4a
	.zero		1
	.zero		1


	//----- nvinfo : EIATTR_EXIT_INSTR_OFFSETS
	.align		4
        /*0038*/ 	.byte	0x04, 0x1c
        /*003a*/ 	.short	(.L_1150 - .L_1149)


	//   ....[0]....
.L_1149:
        /*003c*/ 	.word	0x00000130


	//   ....[1]....
        /*0040*/ 	.word	0x00000230


	//   ....[2]....
        /*0044*/ 	.word	0x00000260


	//----- nvinfo : EIATTR_MAX_THREADS
	.align		4
.L_1150:
        /*0048*/ 	.byte	0x04, 0x05
        /*004a*/ 	.short	(.L_1152 - .L_1151)
.L_1151:
        /*004c*/ 	.word	0x00000100
        /*0050*/ 	.word	0x00000001
        /*0054*/ 	.word	0x00000001


	//----- nvinfo : EIATTR_CBANK_PARAM_SIZE
	.align		4
.L_1152:
        /*0058*/ 	.byte	0x03, 0x19
        /*005a*/ 	.short	0x0018


	//----- nvinfo : EIATTR_PARAM_CBANK
	.align		4
        /*005c*/ 	.byte	0x04, 0x0a
        /*005e*/ 	.short	(.L_1154 - .L_1153)
	.align		4
.L_1153:
        /*0060*/ 	.word	index@(.nv.constant0._ZN3cub18CUB_300001_SM_10006detail8for_each13static_kernelINS2_12policy_hub_t12policy_500_tEmN6thrust24THRUST_300001_SM_1000_NS8cuda_cub20__uninitialized_fill7functorINS7_10device_ptrIdEEdEEEEvT0_T1_)
        /*0064*/ 	.short	0x0380
        /*0066*/ 	.short	0x0018


	//----- nvinfo : EIATTR_SW_WAR
	.align		4
.L_1154:
        /*0068*/ 	.byte	0x04, 0x36
        /*006a*/ 	.short	(.L_1156 - .L_1155)
.L_1155:
        /*006c*/ 	.word	0x00000008
.L_1156:


//--------------------- .nv.info._ZN3cub18CUB_300001_SM_10006detail8for_each13static_kernelINS2_12policy_hub_t12policy_500_tEmN6thrust24THRUST_300001_SM_1000_NS8cuda_cub6__fill7functorINS7_6detail15normal_iteratorINS7_10device_ptrIdEEEEdEEEEvT0_T1_ --------------------------
	.section	.nv.info._ZN3cub18CUB_300001_SM_10006detail8for_each13static_kernelINS2_12policy_hub_t12policy_500_tEmN6thrust24THRUST_300001_SM_1000_NS8cuda_cub6__fill7functorINS7_6detail15normal_iteratorINS7_10device_ptrIdEEEEdEEEEvT0_T1_,"",@"SHT_CUDA_INFO"
	.sectionflags	@""
	.align	4


	//----- nvinfo : EIATTR_CUDA_API_VERSION
	.align		4
        /*0000*/ 	.byte	0x04, 0x37
        /*0002*/ 	.short	(.L_1158 - .L_1157)
.L_1157:
        /*0004*/ 	.word	0x00000082


	//----- nvinfo : EIATTR_KPARAM_INFO
	.align		4
.L_1158:
        /*0008*/ 	.byte	0x04, 0x17
        /*000a*/ 	.short	(.L_1160 - .L_1159)
.L_1159:
        /*000c*/ 	.word	0x00000000
        /*0010*/ 	.short	0x0001
        /*0012*/ 	.short	0x0008
        /*0014*/ 	.byte	0x00, 0xf0, 0x41, 0x00


	//----- nvinfo : EIATTR_KPARAM_INFO
	.align		4
.L_1160:
        /*0018*/ 	.byte	0x04, 0x17
        /*001a*/ 	.short	(.L_1162 - .L_1161)
.L_1161:
        /*001c*/ 	.word	0x00000000
        /*0020*/ 	.short	0x0000
        /*0022*/ 	.short	0x0000
        /*0024*/ 	.byte	0x00, 0xf0, 0x21, 0x00


	//----- nvinfo : EIATTR_SPARSE_MMA_MASK
	.align		4
.L_1162:
        /*0028*/ 	.byte	0x03, 0x50
        /*002a*/ 	.short	0x0000


	//----- nvinfo : EIATTR_MAXREG_COUNT
	.align		4
        /*002c*/ 	.byte	0x03, 0x1b
        /*002e*/ 	.short	0x00ff


	//----- nvinfo : EIATTR_MERCURY_ISA_VERSION
	.align		4
        /*0030*/ 	.byte	0x03, 0x5f
        /*0032*/ 	.short	0x0101


	//----- nvinfo : EIATTR_VRC_CTA_INIT_COUNT
	.align		4
        /*0034*/ 	.byte	0x02, 0x4a
	.zero		1
	.zero		1


	//----- nvinfo : EIATTR_EXIT_INSTR_OFFSETS
	.align		4
        /*0038*/ 	.byte	0x04, 0x1c
        /*003a*/ 	.short	(.L_1164 - .L_1163)


	//   ....[0]....
.L_1163:
        /*003c*/ 	.word	0x00000130


	//   ....[1]....
        /*0040*/ 	.word	0x00000230


	//   ....[2]....
        /*0044*/ 	.word	0x00000260


	//----- nvinfo : EIATTR_MAX_THREADS
	.align		4
.L_1164:
        /*0048*/ 	.byte	0x04, 0x05
        /*004a*/ 	.short	(.L_1166 - .L_1165)
.L_1165:
        /*004c*/ 	.word	0x00000100
        /*0050*/ 	.word	0x00000001
        /*0054*/ 	.word	0x00000001


	//----- nvinfo : EIATTR_CBANK_PARAM_SIZE
	.align		4
.L_1166:
        /*0058*/ 	.byte	0x03, 0x19
        /*005a*/ 	.short	0x0018


	//----- nvinfo : EIATTR_PARAM_CBANK
	.align		4
        /*005c*/ 	.byte	0x04, 0x0a
        /*005e*/ 	.short	(.L_1168 - .L_1167)
	.align		4
.L_1167:
        /*0060*/ 	.word	index@(.nv.constant0._ZN3cub18CUB_300001_SM_10006detail8for_each13static_kernelINS2_12policy_hub_t12policy_500_tEmN6thrust24THRUST_300001_SM_1000_NS8cuda_cub6__fill7functorINS7_6detail15normal_iteratorINS7_10device_ptrIdEEEEdEEEEvT0_T1_)
        /*0064*/ 	.short	0x0380
        /*0066*/ 	.short	0x0018


	//----- nvinfo : EIATTR_SW_WAR
	.align		4
.L_1168:
        /*0068*/ 	.byte	0x04, 0x36
        /*006a*/ 	.short	(.L_1170 - .L_1169)
.L_1169:
        /*006c*/ 	.word	0x00000008
.L_1170:


//--------------------- .nv.info._ZN3cub18CUB_300001_SM_10006detail11EmptyKernelIvEEvv --------------------------
	.section	.nv.info._ZN3cub18CUB_300001_SM_10006detail11EmptyKernelIvEEvv,"",@"SHT_CUDA_INFO"
	.sectionflags	@""
	.align	4


	//----- nvinfo : EIATTR_CUDA_API_VERSION
	.align		4
        /*0000*/ 	.byte	0x04, 0x37
        /*0002*/ 	.short	(.L_1172 - .L_1171)
.L_1171:
        /*0004*/ 	.word	0x00000082


	//----- nvinfo : EIATTR_SPARSE_MMA_MASK
	.align		4
.L_1172:
        /*0008*/ 	.byte	0x03, 0x50
        /*000a*/ 	.short	0x0000


	//----- nvinfo : EIATTR_MAXREG_COUNT
	.align		4
        /*000c*/ 	.byte	0x03, 0x1b
        /*000e*/ 	.short	0x00ff


	//----- nvinfo : EIATTR_MERCURY_ISA_VERSION
	.align		4
        /*0010*/ 	.byte	0x03, 0x5f
        /*0012*/ 	.short	0x0101


	//----- nvinfo : EIATTR_VRC_CTA_INIT_COUNT
	.align		4
        /*0014*/ 	.byte	0x02, 0x4a
	.zero		1
	.zero		1


	//----- nvinfo : EIATTR_EXIT_INSTR_OFFSETS
	.align		4
        /*0018*/ 	.byte	0x04, 0x1c
        /*001a*/ 	.short	(.L_1174 - .L_1173)


	//   ....[0]....
.L_1173:
        /*001c*/ 	.word	0x00000010


	//----- nvinfo : EIATTR_SW_WAR
	.align		4
.L_1174:
        /*0020*/ 	.byte	0x04, 0x36
        /*0022*/ 	.short	(.L_1176 - .L_1175)
.L_1175:
        /*0024*/ 	.word	0x00000008
.L_1176:


//--------------------- .nv.callgraph             --------------------------
	.section	.nv.callgraph,"",@"SHT_CUDA_CALLGRAPH"
	.align	4
	.sectionentsize	8
	.align		4
        /*0000*/ 	.word	0x00000000
	.align		4
        /*0004*/ 	.word	0xffffffff
	.align		4
        /*0008*/ 	.word	0x00000000
	.align		4
        /*000c*/ 	.word	0xfffffffe
	.align		4
        /*0010*/ 	.word	0x00000000
	.align		4
        /*0014*/ 	.word	0xfffffffd
	.align		4
        /*0018*/ 	.word	0x00000000
	.align		4
        /*001c*/ 	.word	0xfffffffc


//--------------------- .nv.constant4             --------------------------
	.section	.nv.constant4,"a",@progbits
	.align	8
	.align		8
.nv.constant4:
        /*0000*/ 	.dword	_ZN34_INTERNAL_e60fff46_4_k_cu_0a15568c4cuda3std3__45__cpo5beginE
	.align		8
        /*0008*/ 	.dword	_ZN34_INTERNAL_e60fff46_4_k_cu_0a15568c4cuda3std3__45__cpo3endE
	.align		8
        /*0010*/ 	.dword	_ZN34_INTERNAL_e60fff46_4_k_cu_0a15568c4cuda3std3__45__cpo6cbeginE
	.align		8
        /*0018*/ 	.dword	_ZN34_INTERNAL_e60fff46_4_k_cu_0a15568c4cuda3std3__45__cpo4cendE
	.align		8
        /*0020*/ 	.dword	_ZN34_INTERNAL_e60fff46_4_k_cu_0a15568c4cuda3std3__45__cpo6rbeginE
	.align		8
        /*0028*/ 	.dword	_ZN34_INTERNAL_e60fff46_4_k_cu_0a15568c4cuda3std3__45__cpo4rendE
	.align		8
        /*0030*/ 	.dword	_ZN34_INTERNAL_e60fff46_4_k_cu_0a15568c4cuda3std3__45__cpo7crbeginE
	.align		8
        /*0038*/ 	.dword	_ZN34_INTERNAL_e60fff46_4_k_cu_0a15568c4cuda3std3__45__cpo5crendE
	.align		8
        /*0040*/ 	.dword	_ZN34_INTERNAL_e60fff46_4_k_cu_0a15568c4cuda3std3__436_GLOBAL__N__e60fff46_4_k_cu_0a15568c6ignoreE
	.align		8
        /*0048*/ 	.dword	_ZN34_INTERNAL_e60fff46_4_k_cu_0a15568c4cuda3std3__419piecewise_constructE
	.align		8
        /*0050*/ 	.dword	_ZN34_INTERNAL_e60fff46_4_k_cu_0a15568c4cuda3std3__48in_placeE
	.align		8
        /*0058*/ 	.dword	_ZN34_INTERNAL_e60fff46_4_k_cu_0a15568c4cuda3std3__420unreachable_sentinelE
	.align		8
        /*0060*/ 	.dword	_ZN34_INTERNAL_e60fff46_4_k_cu_0a15568c4cuda3std3__47nulloptE
	.align		8
        /*0068*/ 	.dword	_ZN34_INTERNAL_e60fff46_4_k_cu_0a15568c4cuda3std3__48unexpectE
	.align		8
        /*0070*/ 	.dword	_ZN34_INTERNAL_e60fff46_4_k_cu_0a15568c4cuda3std6ranges3__45__cpo4swapE
	.align		8
        /*0078*/ 	.dword	_ZN34_INTERNAL_e60fff46_4_k_cu_0a15568c4cuda3std6ranges3__45__cpo9iter_moveE
	.align		8
        /*0080*/ 	.dword	_ZN34_INTERNAL_e60fff46_4_k_cu_0a15568c4cuda3std6ranges3__45__cpo5beginE
	.align		8
        /*0088*/ 	.dword	_ZN34_INTERNAL_e60fff46_4_k_cu_0a15568c4cuda3std6ranges3__45__cpo3endE
	.align		8
        /*0090*/ 	.dword	_ZN34_INTERNAL_e60fff46_4_k_cu_0a15568c4cuda3std6ranges3__45__cpo6cbeginE
	.align		8
        /*0098*/ 	.dword	_ZN34_INTERNAL_e60fff46_4_k_cu_0a15568c4cuda3std6ranges3__45__cpo4cendE
	.align		8
        /*00a0*/ 	.dword	_ZN34_INTERNAL_e60fff46_4_k_cu_0a15568c4cuda3std6ranges3__45__cpo7advanceE
	.align		8
        /*00a8*/ 	.dword	_ZN34_INTERNAL_e60fff46_4_k_cu_0a15568c4cuda3std6ranges3__45__cpo9iter_swapE
	.align		8
        /*00b0*/ 	.dword	_ZN34_INTERNAL_e60fff46_4_k_cu_0a15568c4cuda3std6ranges3__45__cpo4nextE
	.align		8
        /*00b8*/ 	.dword	_ZN34_INTERNAL_e60fff46_4_k_cu_0a15568c4cuda3std6ranges3__45__cpo4prevE
	.align		8
        /*00c0*/ 	.dword	_ZN34_INTERNAL_e60fff46_4_k_cu_0a15568c4cuda3std6ranges3__45__cpo4dataE
	.align		8
        /*00c8*/ 	.dword	_ZN34_INTERNAL_e60fff46_4_k_cu_0a15568c4cuda3std6ranges3__45__cpo5cdataE
	.align		8
        /*00d0*/ 	.dword	_ZN34_INTERNAL_e60fff46_4_k_cu_0a15568c4cuda3std6ranges3__45__cpo4sizeE
	.align		8
        /*00d8*/ 	.dword	_ZN34_INTERNAL_e60fff46_4_k_cu_0a15568c4cuda3std6ranges3__45__cpo5ssizeE
	.align		8
        /*00e0*/ 	.dword	_ZN34_INTERNAL_e60fff46_4_k_cu_0a15568c4cuda3std6ranges3__45__cpo8distanceE
	.align		8
        /*00e8*/ 	.dword	_ZN34_INTERNAL_e60fff46_4_k_cu_0a15568c6thrust24THRUST_300001_SM_1000_NS8cuda_cub3parE
	.align		8
        /*00f0*/ 	.dword	_ZN34_INTERNAL_e60fff46_4_k_cu_0a15568c6thrust24THRUST_300001_SM_1000_NS8cuda_cub10par_nosyncE
	.align		8
        /*00f8*/ 	.dword	_ZN34_INTERNAL_e60fff46_4_k_cu_0a15568c6thrust24THRUST_300001_SM_1000_NS6system6detail10sequential3seqE
	.align		8
        /*0100*/ 	.dword	_ZN34_INTERNAL_e60fff46_4_k_cu_0a15568c6thrust24THRUST_300001_SM_1000_NS6system3cpp3parE
	.align		8
        /*0108*/ 	.dword	_ZN34_INTERNAL_e60fff46_4_k_cu_0a15568c6thrust24THRUST_300001_SM_1000_NS12placeholders2_1E
	.align		8
        /*0110*/ 	.dword	_ZN34_INTERNAL_e60fff46_4_k_cu_0a15568c6thrust24THRUST_300001_SM_1000_NS12placeholders2_2E
	.align		8
        /*0118*/ 	.dword	_ZN34_INTERNAL_e60fff46_4_k_cu_0a15568c6thrust24THRUST_300001_SM_1000_NS12placeholders2_3E
	.align		8
        /*0120*/ 	.dword	_ZN34_INTERNAL_e60fff46_4_k_cu_0a15568c6thrust24THRUST_300001_SM_1000_NS12placeholders2_4E
	.align		8
        /*0128*/ 	.dword	_ZN34_INTERNAL_e60fff46_4_k_cu_0a15568c6thrust24THRUST_300001_SM_1000_NS12placeholders2_5E
	.align		8
        /*0130*/ 	.dword	_ZN34_INTERNAL_e60fff46_4_k_cu_0a15568c6thrust24THRUST_300001_SM_1000_NS12placeholders2_6E
	.align		8
        /*0138*/ 	.dword	_ZN34_INTERNAL_e60fff46_4_k_cu_0a15568c6thrust24THRUST_300001_SM_1000_NS12placeholders2_7E
	.align		8
        /*0140*/ 	.dword	_ZN34_INTERNAL_e60fff46_4_k_cu_0a15568c6thrust24THRUST_300001_SM_1000_NS12placeholders2_8E
	.align		8
        /*0148*/ 	.dword	_ZN34_INTERNAL_e60fff46_4_k_cu_0a15568c6thrust24THRUST_300001_SM_1000_NS12placeholders2_9E
	.align		8
        /*0150*/ 	.dword	_ZN34_INTERNAL_e60fff46_4_k_cu_0a15568c6thrust24THRUST_300001_SM_1000_NS12placeholders3_10E
	.align		8
        /*0158*/ 	.dword	_ZN34_INTERNAL_e60fff46_4_k_cu_0a15568c6thrust24THRUST_300001_SM_1000_NS3seqE
	.align		8
        /*0160*/ 	.dword	_ZN34_INTERNAL_e60fff46_4_k_cu_0a15568c6thrust24THRUST_300001_SM_1000_NS6deviceE


//--------------------- .text._ZN3cub18CUB_300001_SM_10006detail6reduce28DeviceReduceSingleTileKernelINS2_10policy_hubImy11mul_functorImEE10Policy1000EPmS9_iS6_mmN4cuda3std3__410__identityEEEvT0_T1_T2_T3_T4_T6_ --------------------------
	.section	.text._ZN3cub18CUB_300001_SM_10006detail6reduce28DeviceReduceSingleTileKernelINS2_10policy_hubImy11mul_functorImEE10Policy1000EPmS9_iS6_mmN4cuda3std3__410__identityEEEvT0_T1_T2_T3_T4_T6_,"ax",@progbits
	.align	128
        .global         _ZN3cub18CUB_300001_SM_10006detail6reduce28DeviceReduceSingleTileKernelINS2_10policy_hubImy11mul_functorImEE10Policy1000EPmS9_iS6_mmN4cuda3std3__410__identityEEEvT0_T1_T2_T3_T4_T6_
        .type           _ZN3cub18CUB_300001_SM_10006detail6reduce28DeviceReduceSingleTileKernelINS2_10policy_hubImy11mul_functorImEE10Policy1000EPmS9_iS6_mmN4cuda3std3__410__identityEEEvT0_T1_T2_T3_T4_T6_,@function
        .size           _ZN3cub18CUB_300001_SM_10006detail6reduce28DeviceReduceSingleTileKernelINS2_10policy_hubImy11mul_functorImEE10Policy1000EPmS9_iS6_mmN4cuda3std3__410__identityEEEvT0_T1_T2_T3_T4_T6_,(.L_x_1065 - _ZN3cub18CUB_300001_SM_10006detail6reduce28DeviceReduceSingleTileKernelINS2_10policy_hubImy11mul_functorImEE10Policy1000EPmS9_iS6_mmN4cuda3std3__410__identityEEEvT0_T1_T2_T3_T4_T6_)
        .other          _ZN3cub18CUB_300001_SM_10006detail6reduce28DeviceReduceSingleTileKernelINS2_10policy_hubImy11mul_functorImEE10Policy1000EPmS9_iS6_mmN4cuda3std3__410__identityEEEvT0_T1_T2_T3_T4_T6_,@"STO_CUDA_ENTRY STV_DEFAULT"
_ZN3cub18CUB_300001_SM_10006detail6reduce28DeviceReduceSingleTileKernelINS2_10policy_hubImy11mul_functorImEE10Policy1000EPmS9_iS6_mmN4cuda3std3__410__identityEEEvT0_T1_T2_T3_T4_T6_:
.text._ZN3cub18CUB_300001_SM_10006detail6reduce28DeviceReduceSingleTileKernelINS2_10policy_hubImy11mul_functorImEE10Policy1000EPmS9_iS6_mmN4cuda3std3__410__identityEEEvT0_T1_T2_T3_T4_T6_:
[----:B------:R-:W-:Y:S01]  /*0000*/  LDC R1, c[0x0][0x37c] ;  /* 0x0000df00ff017b82 */ /* 0x000fe20000000800 */
[----:B------:R-:W0:Y:S01]  /*0010*/  LDCU UR4, c[0x0][0x390] ;  /* 0x00007200ff0477ac */ /* 0x000e220008000800 */
[----:B------:R-:W1:Y:S01]  /*0020*/  LDCU.64 UR6, c[0x0][0x358] ;  /* 0x00006b00ff0677ac */ /* 0x000e620008000a00 */
[----:B0-----:R-:W-:-:S04]  /*0030*/  MOV R4, UR4 ;  /* 0x0000000400047c02 */ /* 0x001fc80008000f00 */
[----:B------:R-:W-:-:S13]  /*0040*/  ISETP.NE.AND P0, PT, R4, RZ, PT ;  /* 0x000000ff0400720c */ /* 0x000fda0003f05270 */
[----:B-1----:R-:W-:Y:S05]  /*0050*/  @P0 BRA `(.L_x_0) ;  /* 0x00000000001c0947 */ /* 0x002fea0003800000 */
[----:B------:R-:W0:Y:S02]  /*0060*/  S2R R0, SR_TID.X ;  /* 0x0000000000007919 */ /* 0x000e240000002100 */
[----:B0-----:R-:W-:-:S13]  /*0070*/  ISETP.NE.AND P0, PT, R0, RZ, PT ;  /* 0x000000ff0000720c */ /* 0x001fda0003f05270 */
[----:B------:R-:W-:Y:S05]  /*0080*/  @P0 EXIT ;  /* 0x000000000000094d */ /* 0x000fea0003800000 */
[----:B------:R-:W0:Y:S08]  /*0090*/  LDC.64 R2, c[0x0][0x388] ;  /* 0x0000e200ff027b82 */ /* 0x000e300000000a00 */
[----:B------:R-:W0:Y:S02]  /*00a0*/  LDC.64 R4, c[0x0][0x398] ;  /* 0x0000e600ff047b82 */ /* 0x000e240000000a00 */
[----:B0-----:R-:W-:Y:S01]  /*00b0*/  STG.E.64 desc[UR6][R2.64], R4 ;  /* 0x0000000402007986 */ /* 0x001fe2000c101b06 */
[----:B------:R-:W-:Y:S05]  /*00c0*/  EXIT ;  /* 0x000000000000794d */ /* 0x000fea0003800000 */
.L_x_0:
[----:B------:R-:W0:Y:S01]  /*00d0*/  LDCU UR4, c[0x0][0x380] ;  /* 0x00007000ff0477ac */ /* 0x000e220008000800 */
[----:B------:R-:W-:Y:S01]  /*00e0*/  BSSY.RECONVERGENT B0, `(.L_x_1) ;  /* 0x00006a1000007945 */ /* 0x000fe20003800200 */
[----:B0-----:R-:W-:-:S09]  /*00f0*/  ULOP3.LUT UP0, URZ, UR4, 0x1f, URZ, 0xc0, !UPT ;  /* 0x0000001f04ff7892 */ /* 0x001fd2000f80c0ff */
[----:B------:R-:W-:Y:S05]  /*0100*/  BRA.U UP0, `(.L_x_2) ;  /* 0x0000003500307547 */ /* 0x000fea000b800000 */
[----:B------:R-:W-:-:S13]  /*0110*/  ISETP.GT.AND P0, PT, R4, 0x7ff, PT ;  /* 0x000007ff0400780c */ /* 0x000fda0003f04270 */
[----:B------:R-:W-:Y:S05]  /*0120*/  @P0 BRA `(.L_x_3) ;  /* 0x0000001800e00947 */ /* 0x000fea0003800000 */
[----:B------:R-:W0:Y:S01]  /*0130*/  S2R R5, SR_TID.X ;  /* 0x0000000000057919 */ /* 0x000e220000002100 */
[----:B------:R-:W-:Y:S01]  /*0140*/  BSSY.RECONVERGENT B1, `(.L_x_4) ;  /* 0x0000009000017945 */ /* 0x000fe20003800200 */
[----:B------:R-:W-:Y:S02]  /*0150*/  CS2R R6, SRZ ;  /* 0x0000000000067805 */ /* 0x000fe4000001ff00 */
[----:B0-----:R-:W-:Y:S02]  /*0160*/  ISETP.GE.AND P0, PT, R5, R4, PT ;  /* 0x000000040500720c */ /* 0x001fe40003f06270 */
[----:B------:R-:W-:-:S11]  /*0170*/  MOV R43, R5 ;  /* 0x00000005002b7202 */ /* 0x000fd60000000f00 */
[----:B------:R-:W-:Y:S05]  /*0180*/  @P0 BRA `(.L_x_5) ;  /* 0x0000000000100947 */ /* 0x000fea0003800000 */
[----:B------:R-:W0:Y:S02]  /*0190*/  LDC.64 R6, c[0x0][0x380] ;  /* 0x0000e000ff067b82 */ /* 0x000e240000000a00 */
[----:B0-----:R-:W-:-:S06]  /*01a0*/  IMAD.WIDE.U32 R6, R5, 0x8, R6 ;  /* 0x0000000805067825 */ /* 0x001fcc00078e0006 */
[----:B------:R-:W5:Y:S01]  /*01b0*/  LDG.E.64.CONSTANT R6, desc[UR6][R6.64] ;  /* 0x0000000606067981 */ /* 0x000f62000c1e9b00 */
[----:B------:R-:W-:-:S07]  /*01c0*/  IADD3 R43, PT, PT, R5, 0x100, RZ ;  /* 0x00000100052b7810 */ /* 0x000fce0007ffe0ff */
.L_x_5:
[----:B------:R-:W-:Y:S05]  /*01d0*/  BSYNC.RECONVERGENT B1 ;  /* 0x0000000000017941 */ /* 0x000fea0003800200 */
.L_x_4:
[----:B------:R-:W-:Y:S01]  /*01e0*/  ISETP.GE.AND P0, PT, R43, R4, PT ;  /* 0x000000042b00720c */ /* 0x000fe20003f06270 */
[----:B------:R-:W-:-:S12]  /*01f0*/  BSSY.RECONVERGENT B1, `(.L_x_6) ;  /* 0x00000ce000017945 */ /* 0x000fd80003800200 */
[----:B------:R-:W-:Y:S05]  /*0200*/  @P0 BRA `(.L_x_7) ;  /* 0x0000000c00300947 */ /* 0x000fea0003800000 */
[----:B------:R-:W-:Y:S01]  /*0210*/  LOP3.LUT R3, RZ, R43, RZ, 0x33, !PT ;  /* 0x0000002bff037212 */ /* 0x000fe200078e33ff */
[----:B------:R-:W-:Y:S03]  /*0220*/  BSSY.RECONVERGENT B2, `(.L_x_8) ;  /* 0x000001b000027945 */ /* 0x000fe60003800200 */
[----:B------:R-:W-:-:S04]  /*0230*/  IADD3 R0, PT, PT, R3, R4, RZ ;  /* 0x0000000403007210 */ /* 0x000fc80007ffe0ff */
[C---:B------:R-:W-:Y:S02]  /*0240*/  LOP3.LUT R2, R0.reuse, 0x300, RZ, 0xc0, !PT ;  /* 0x0000030000027812 */ /* 0x040fe400078ec0ff */
[----:B------:R-:W-:Y:S02]  /*0250*/  ISETP.GE.U32.AND P0, PT, R0, 0x300, PT ;  /* 0x000003000000780c */ /* 0x000fe40003f06070 */
[----:B------:R-:W-:-:S13]  /*0260*/  ISETP.NE.AND P1, PT, R2, 0x300, PT ;  /* 0x000003000200780c */ /* 0x000fda0003f25270 */
[----:B------:R-:W-:Y:S05]  /*0270*/  @!P1 BRA `(.L_x_9) ;  /* 0x0000000000549947 */ /* 0x000fea0003800000 */
[----:B------:R-:W0:Y:S01]  /*0280*/  LDC.64 R2, c[0x0][0x380] ;  /* 0x0000e000ff027b82 */ /* 0x000e220000000a00 */
[----:B------:R-:W-:-:S04]  /*0290*/  LEA.HI R0, R0, 0x1, RZ, 0x18 ;  /* 0x0000000100007811 */ /* 0x000fc800078fc0ff */
[----:B------:R-:W-:-:S04]  /*02a0*/  LOP3.LUT R0, R0, 0x3, RZ, 0xc0, !PT ;  /* 0x0000000300007812 */ /* 0x000fc800078ec0ff */
[----:B------:R-:W-:Y:S01]  /*02b0*/  IADD3 R0, PT, PT, -R0, RZ, RZ ;  /* 0x000000ff00007210 */ /* 0x000fe20007ffe1ff */
[----:B0-----:R-:W-:-:S03]  /*02c0*/  IMAD.WIDE.U32 R2, R43, 0x8, R2 ;  /* 0x000000082b027825 */ /* 0x001fc600078e0002 */
[----:B------:R-:W-:Y:S02]  /*02d0*/  MOV R10, R2 ;  /* 0x00000002000a7202 */ /* 0x000fe40000000f00 */
[----:B------:R-:W-:-:S07]  /*02e0*/  MOV R11, R3 ;  /* 0x00000003000b7202 */ /* 0x000fce0000000f00 */
.L_x_10:
[----:B------:R-:W-:Y:S02]  /*02f0*/  MOV R2, R10 ;  /* 0x0000000a00027202 */ /* 0x000fe40000000f00 */
[----:B------:R-:W-:-:S06]  /*0300*/  MOV R3, R11 ;  /* 0x0000000b00037202 */ /* 0x000fcc0000000f00 */
[----:B------:R-:W2:Y:S01]  /*0310*/  LDG.E.64.CONSTANT R2, desc[UR6][R2.64] ;  /* 0x0000000602027981 */ /* 0x000ea2000c1e9b00 */
[----:B------:R-:W-:Y:S02]  /*0320*/  IADD3 R0, PT, PT, R0, 0x1, RZ ;  /* 0x0000000100007810 */ /* 0x000fe40007ffe0ff */
[----:B------:R-:W-:Y:S02]  /*0330*/  IADD3 R10, P2, PT, R10, 0x800, RZ ;  /* 0x000008000a0a7810 */ /* 0x000fe40007f5e0ff */
[----:B------:R-:W-:Y:S02]  /*0340*/  ISETP.NE.AND P1, PT, R0, RZ, PT ;  /* 0x000000ff0000720c */ /* 0x000fe40003f25270 */
[----:B------:R-:W-:Y:S02]  /*0350*/  IADD3 R43, PT, PT, R43, 0x100, RZ ;  /* 0x000001002b2b7810 */ /* 0x000fe40007ffe0ff */
[----:B------:R-:W-:Y:S01]  /*0360*/  IADD3.X R11, PT, PT, RZ, R11, RZ, P2, !PT ;  /* 0x0000000bff0b7210 */ /* 0x000fe200017fe4ff */
[----:B--2--5:R-:W-:-:S02]  /*0370*/  IMAD R12, R3, R6, RZ ;  /* 0x00000006030c7224 */ /* 0x024fc400078e02ff */
[----:B------:R-:W-:-:S04]  /*0380*/  IMAD.WIDE.U32 R8, R2, R6, RZ ;  /* 0x0000000602087225 */ /* 0x000fc800078e00ff */
[----:B------:R-:W-:Y:S01]  /*0390*/  IMAD R7, R2, R7, R12 ;  /* 0x0000000702077224 */ /* 0x000fe200078e020c */
[----:B------:R-:W-:-:S04]  /*03a0*/  MOV R6, R8 ;  /* 0x0000000800067202 */ /* 0x000fc80000000f00 */
[----:B------:R-:W-:Y:S01]  /*03b0*/  IADD3 R7, PT, PT, R9, R7, RZ ;  /* 0x0000000709077210 */ /* 0x000fe20007ffe0ff */
[----:B------:R-:W-:Y:S06]  /*03c0*/  @P1 BRA `(.L_x_10) ;  /* 0xfffffffc00c81947 */ /* 0x000fec000383ffff */
.L_x_9:
[----:B------:R-:W-:Y:S05]  /*03d0*/  BSYNC.RECONVERGENT B2 ;  /* 0x0000000000027941 */ /* 0x000fea0003800200 */
.L_x_8:
[----:B------:R-:W-:Y:S05]  /*03e0*/  @!P0 BRA `(.L_x_7) ;  /* 0x0000000800b88947 */ /* 0x000fea0003800000 */
[----:B------:R-:W-:Y:S01]  /*03f0*/  IADD3 R0, PT, PT, -R43, R4, RZ ;  /* 0x000000042b007210 */ /* 0x000fe20007ffe1ff */
[----:B------:R-:W-:Y:S01]  /*0400*/  BSSY.RECONVERGENT B2, `(.L_x_11) ;  /* 0x0000061000027945 */ /* 0x000fe20003800200 */
[----:B------:R-:W-:Y:S02]  /*0410*/  PLOP3.LUT P0, PT, PT, PT, PT, 0x80, 0x8 ;  /* 0x000000000008781c */ /* 0x000fe40003f0f070 */
[----:B------:R-:W-:-:S13]  /*0420*/  ISETP.GT.AND P1, PT, R0, 0xc00, PT ;  /* 0x00000c000000780c */ /* 0x000fda0003f24270 */
[----:B------:R-:W-:Y:S05]  /*0430*/  @!P1 BRA `(.L_x_12) ;  /* 0x0000000400749947 */ /* 0x000fea0003800000 */
[----:B------:R-:W0:Y:S01]  /*0440*/  LDC.64 R2, c[0x0][0x380] ;  /* 0x0000e000ff027b82 */ /* 0x000e220000000a00 */
[----:B------:R-:W-:Y:S02]  /*0450*/  PLOP3.LUT P0, PT, PT, PT, PT, 0x8, 0x80 ;  /* 0x000000000080781c */ /* 0x000fe40003f0e170 */
[----:B------:R-:W-:-:S11]  /*0460*/  IADD3 R0, PT, PT, R4, -0xc00, RZ ;  /* 0xfffff40004007810 */ /* 0x000fd60007ffe0ff */
.L_x_13:
[----:B0-----:R-:W-:-:S05]  /*0470*/  IMAD.WIDE R30, R43, 0x8, R2 ;  /* 0x000000082b1e7825 */ /* 0x001fca00078e0202 */
[----:B------:R-:W2:Y:S04]  /*0480*/  LDG.E.64.CONSTANT R8, desc[UR6][R30.64] ;  /* 0x000000061e087981 */ /* 0x000ea8000c1e9b00 */
[----:B------:R-:W3:Y:S04]  /*0490*/  LDG.E.64.CONSTANT R10, desc[UR6][R30.64+0x800] ;  /* 0x000800061e0a7981 */ /* 0x000ee8000c1e9b00 */
[----:B------:R-:W4:Y:S01]  /*04a0*/  LDG.E.64.CONSTANT R12, desc[UR6][R30.64+0x1000] ;  /* 0x001000061e0c7981 */ /* 0x000f22000c1e9b00 */
[----:B------:R-:W-:-:S03]  /*04b0*/  IADD3 R39, PT, PT, R43, 0x400, RZ ;  /* 0x000004002b277810 */ /* 0x000fc60007ffe0ff */
[----:B------:R-:W4:Y:S02]  /*04c0*/  LDG.E.64.CONSTANT R14, desc[UR6][R30.64+0x1800] ;  /* 0x001800061e0e7981 */ /* 0x000f24000c1e9b00 */
[----:B------:R-:W-:-:S05]  /*04d0*/  IMAD.WIDE R38, R39, 0x8, R2 ;  /* 0x0000000827267825 */ /* 0x000fca00078e0202 */
[----:B------:R-:W4:Y:S04]  /*04e0*/  LDG.E.64.CONSTANT R16, desc[UR6][R38.64] ;  /* 0x0000000626107981 */ /* 0x000f28000c1e9b00 */
[----:B------:R-:W4:Y:S04]  /*04f0*/  LDG.E.64.CONSTANT R18, desc[UR6][R38.64+0x800] ;  /* 0x0008000626127981 */ /* 0x000f28000c1e9b00 */
        /* <DEDUP_REMOVED lines=8> */
[----:B------:R0:W4:Y:S02]  /*0580*/  LDG.E.64.CONSTANT R30, desc[UR6][R44.64+0x1800] ;  /* 0x001800062c1e7981 */ /* 0x000124000c1e9b00 */
[----:B0-----:R-:W-:-:S05]  /*0590*/  IMAD.WIDE R44, R33, 0x8, R2 ;  /* 0x00000008212c7825 */ /* 0x001fca00078e0202 */
[----:B------:R-:W4:Y:S04]  /*05a0*/  LDG.E.64.CONSTANT R32, desc[UR6][R44.64] ;  /* 0x000000062c207981 */ /* 0x000f28000c1e9b00 */
[----:B------:R-:W4:Y:S04]  /*05b0*/  LDG.E.64.CONSTANT R34, desc[UR6][R44.64+0x800] ;  /* 0x000800062c227981 */ /* 0x000f28000c1e9b00 */
[----:B------:R-:W4:Y:S04]  /*05c0*/  LDG.E.64.CONSTANT R36, desc[UR6][R44.64+0x1000] ;  /* 0x001000062c247981 */ /* 0x000f28000c1e9b00 */
[----:B------:R-:W4:Y:S01]  /*05d0*/  LDG.E.64.CONSTANT R38, desc[UR6][R44.64+0x1800] ;  /* 0x001800062c267981 */ /* 0x000f22000c1e9b00 */
[----:B------:R-:W-:-:S04]  /*05e0*/  IADD3 R43, PT, PT, R43, 0x1000, RZ ;  /* 0x000010002b2b7810 */ /* 0x000fc80007ffe0ff */
[----:B------:R-:W-:Y:S01]  /*05f0*/  ISETP.GE.AND P1, PT, R43, R0, PT ;  /* 0x000000002b00720c */ /* 0x000fe20003f26270 */
[-C--:B--2--5:R-:W-:Y:S02]  /*0600*/  IMAD R9, R9, R6.reuse, RZ ;  /* 0x0000000609097224 */ /* 0x0a4fe400078e02ff */
[----:B------:R-:W-:-:S04]  /*0610*/  IMAD.WIDE.U32 R40, R8, R6, RZ ;  /* 0x0000000608287225 */ /* 0x000fc800078e00ff */
[----:B------:R-:W-:Y:S02]  /*0620*/  IMAD R7, R8, R7, R9 ;  /* 0x0000000708077224 */ /* 0x000fe400078e0209 */
[----:B---3--:R-:W-:-:S03]  /*0630*/  IMAD R6, R11, R40, RZ ;  /* 0x000000280b067224 */ /* 0x008fc600078e02ff */
[----:B------:R-:W-:Y:S01]  /*0640*/  IADD3 R7, PT, PT, R41, R7, RZ ;  /* 0x0000000729077210 */ /* 0x000fe20007ffe0ff */
[----:B------:R-:W-:-:S04]  /*0650*/  IMAD.WIDE.U32 R40, R10, R40, RZ ;  /* 0x000000280a287225 */ /* 0x000fc800078e00ff */
[----:B------:R-:W-:Y:S02]  /*0660*/  IMAD R7, R10, R7, R6 ;  /* 0x000000070a077224 */ /* 0x000fe400078e0206 */
[----:B----4-:R-:W-:-:S03]  /*0670*/  IMAD R6, R13, R40, RZ ;  /* 0x000000280d067224 */ /* 0x010fc600078e02ff */
[----:B------:R-:W-:Y:S01]  /*0680*/  IADD3 R7, PT, PT, R41, R7, RZ ;  /* 0x0000000729077210 */ /* 0x000fe20007ffe0ff */
[----:B------:R-:W-:-:S04]  /*0690*/  IMAD.WIDE.U32 R40, R12, R40, RZ ;  /* 0x000000280c287225 */ /* 0x000fc800078e00ff */
[----:B------:R-:W-:Y:S02]  /*06a0*/  IMAD R7, R12, R7, R6 ;  /* 0x000000070c077224 */ /* 0x000fe400078e0206 */
[----:B------:R-:W-:-:S03]  /*06b0*/  IMAD R6, R15, R40, RZ ;  /* 0x000000280f067224 */ /* 0x000fc600078e02ff */
        /* <DEDUP_REMOVED lines=50> */
[----:B------:R-:W-:-:S05]  /*09e0*/  IMAD R9, R38, R9, R8 ;  /* 0x0000000926097224 */ /* 0x000fca00078e0208 */
[----:B------:R-:W-:Y:S01]  /*09f0*/  IADD3 R7, PT, PT, R7, R9, RZ ;  /* 0x0000000907077210 */ /* 0x000fe20007ffe0ff */
[----:B------:R-:W-:Y:S06]  /*0a00*/  @!P1 BRA `(.L_x_13) ;  /* 0xfffffff800989947 */ /* 0x000fec000383ffff */
.L_x_12:
[----:B------:R-:W-:Y:S05]  /*0a10*/  BSYNC.RECONVERGENT B2 ;  /* 0x0000000000027941 */ /* 0x000fea0003800200 */
.L_x_11:
[----:B------:R-:W-:Y:S01]  /*0a20*/  IADD3 R0, PT, PT, -R43, R4, RZ ;  /* 0x000000042b007210 */ /* 0x000fe20007ffe1ff */
[----:B------:R-:W-:Y:S03]  /*0a30*/  BSSY.RECONVERGENT B2, `(.L_x_14) ;  /* 0x0000031000027945 */ /* 0x000fe60003800200 */
[----:B------:R-:W-:-:S13]  /*0a40*/  ISETP.GT.AND P1, PT, R0, 0x400, PT ;  /* 0x000004000000780c */ /* 0x000fda0003f24270 */
[----:B------:R-:W-:Y:S05]  /*0a50*/  @!P1 BRA `(.L_x_15) ;  /* 0x0000000000b89947 */ /* 0x000fea0003800000 */
[----:B------:R-:W0:Y:S02]  /*0a60*/  LDC.64 R24, c[0x0][0x380] ;  /* 0x0000e000ff187b82 */ /* 0x000e240000000a00 */
        /* <DEDUP_REMOVED lines=9> */
[----:B------:R-:W4:Y:S04]  /*0b00*/  LDG.E.64.CONSTANT R8, desc[UR6][R24.64+0x1000] ;  /* 0x0010000618087981 */ /* 0x000f28000c1e9b00 */
[----:B------:R-:W4:Y:S01]  /*0b10*/  LDG.E.64.CONSTANT R2, desc[UR6][R24.64+0x1800] ;  /* 0x0018000618027981 */ /* 0x000f22000c1e9b00 */
[----:B------:R-:W-:-:S02]  /*0b20*/  PLOP3.LUT P0, PT, PT, PT, PT, 0x8, 0x80 ;  /* 0x000000000080781c */ /* 0x000fc40003f0e170 */
[----:B------:R-:W-:Y:S01]  /*0b30*/  IADD3 R43, PT, PT, R43, 0x800, RZ ;  /* 0x000008002b2b7810 */ /* 0x000fe20007ffe0ff */
        /* <DEDUP_REMOVED lines=27> */
[-C--:B------:R-:W-:Y:S02]  /*0cf0*/  IMAD R0, R3, R26.reuse, RZ ;  /* 0x0000001a03007224 */ /* 0x080fe400078e02ff */
[----:B------:R-:W-:Y:S01]  /*0d00*/  IMAD.WIDE.U32 R6, R2, R26, RZ ;  /* 0x0000001a02067225 */ /* 0x000fe200078e00ff */
[----:B------:R-:W-:-:S05]  /*0d10*/  IADD3 R9, PT, PT, R27, R9, RZ ;  /* 0x000000091b097210 */ /* 0x000fca0007ffe0ff */
[----:B------:R-:W-:-:S05]  /*0d20*/  IMAD R9, R2, R9, R0 ;  /* 0x0000000902097224 */ /* 0x000fca00078e0200 */
[----:B------:R-:W-:-:S07]  /*0d30*/  IADD3 R7, PT, PT, R7, R9, RZ ;  /* 0x0000000907077210 */ /* 0x000fce0007ffe0ff */
.L_x_15:
[----:B------:R-:W-:Y:S05]  /*0d40*/  BSYNC.RECONVERGENT B2 ;  /* 0x0000000000027941 */ /* 0x000fea0003800200 */
.L_x_14:
[----:B------:R-:W-:-:S13]  /*0d50*/  ISETP.LT.OR P0, PT, R43, R4, P0 ;  /* 0x000000042b00720c */ /* 0x000fda0000701670 */
[----:B------:R-:W-:Y:S05]  /*0d60*/  @!P0 BRA `(.L_x_7) ;  /* 0x0000000000588947 */ /* 0x000fea0003800000 */
[----:B------:R-:W0:Y:S02]  /*0d70*/  LDC.64 R2, c[0x0][0x380] ;  /* 0x0000e000ff027b82 */ /* 0x000e240000000a00 */
[----:B0-----:R-:W-:-:S05]  /*0d80*/  IMAD.WIDE R2, R43, 0x8, R2 ;  /* 0x000000082b027825 */ /* 0x001fca00078e0202 */
[----:B------:R-:W2:Y:S04]  /*0d90*/  LDG.E.64.CONSTANT R8, desc[UR6][R2.64] ;  /* 0x0000000602087981 */ /* 0x000ea8000c1e9b00 */
[----:B------:R-:W3:Y:S04]  /*0da0*/  LDG.E.64.CONSTANT R10, desc[UR6][R2.64+0x800] ;  /* 0x00080006020a7981 */ /* 0x000ee8000c1e9b00 */
[----:B------:R-:W4:Y:S04]  /*0db0*/  LDG.E.64.CONSTANT R12, desc[UR6][R2.64+0x1000] ;  /* 0x00100006020c7981 */ /* 0x000f28000c1e9b00 */
[----:B------:R0:W4:Y:S01]  /*0dc0*/  LDG.E.64.CONSTANT R14, desc[UR6][R2.64+0x1800] ;  /* 0x00180006020e7981 */ /* 0x000122000c1e9b00 */
[----:B--2--5:R-:W-:-:S02]  /*0dd0*/  IMAD R0, R9, R6, RZ ;  /* 0x0000000609007224 */ /* 0x024fc400078e02ff */
        /* <DEDUP_REMOVED lines=9> */
[----:B0-----:R-:W-:Y:S02]  /*0e70*/  IMAD R3, R12, R7, R0 ;  /* 0x000000070c037224 */ /* 0x001fe400078e0200 */
[-C--:B------:R-:W-:Y:S02]  /*0e80*/  IMAD R0, R15, R16.reuse, RZ ;  /* 0x000000100f007224 */ /* 0x080fe400078e02ff */
[----:B------:R-:W-:Y:S01]  /*0e90*/  IMAD.WIDE.U32 R6, R14, R16, RZ ;  /* 0x000000100e067225 */ /* 0x000fe200078e00ff */
[----:B------:R-:W-:-:S05]  /*0ea0*/  IADD3 R3, PT, PT, R17, R3, RZ ;  /* 0x0000000311037210 */ /* 0x000fca0007ffe0ff */
[----:B------:R-:W-:-:S05]  /*0eb0*/  IMAD R3, R14, R3, R0 ;  /* 0x000000030e037224 */ /* 0x000fca00078e0200 */
[----:B------:R-:W-:-:S07]  /*0ec0*/  IADD3 R7, PT, PT, R7, R3, RZ ;  /* 0x0000000307077210 */ /* 0x000fce0007ffe0ff */
.L_x_7:
[----:B------:R-:W-:Y:S05]  /*0ed0*/  BSYNC.RECONVERGENT B1 ;  /* 0x0000000000017941 */ /* 0x000fea0003800200 */
.L_x_6:
[----:B------:R-:W-:-:S13]  /*0ee0*/  ISETP.GE.AND P0, PT, R4, 0x100, PT ;  /* 0x000001000400780c */ /* 0x000fda0003f06270 */
[----:B------:R-:W-:Y:S05]  /*0ef0*/  @!P0 BRA `(.L_x_16) ;  /* 0x0000000400788947 */ /* 0x000fea0003800000 */
[----:B------:R-:W0:Y:S01]  /*0f00*/  S2R R10, SR_LANEID ;  /* 0x00000000000a7919 */ /* 0x000e220000000000 */
[----:B-----5:R-:W1:Y:S04]  /*0f10*/  SHFL.DOWN PT, R2, R7, 0x1, 0x1f ;  /* 0x08201f0007027f89 */ /* 0x020e6800000e0000 */
[----:B------:R-:W2:Y:S01]  /*0f20*/  SHFL.DOWN PT, R0, R6, 0x1, 0x1f ;  /* 0x08201f0006007f89 */ /* 0x000ea200000e0000 */
[C---:B0-----:R-:W-:Y:S02]  /*0f30*/  ISETP.GT.AND P0, PT, R10.reuse, 0x1e, PT ;  /* 0x0000001e0a00780c */ /* 0x041fe40003f04270 */
[----:B------:R-:W-:Y:S02]  /*0f40*/  ISETP.NE.AND P1, PT, R10, RZ, PT ;  /* 0x000000ff0a00720c */ /* 0x000fe40003f25270 */
[----:B-1----:R-:W-:-:S02]  /*0f50*/  SEL R3, R2, RZ, !P0 ;  /* 0x000000ff02037207 */ /* 0x002fc40004000000 */
[----:B--2---:R-:W-:Y:S02]  /*0f60*/  SEL R0, R0, 0x1, !P0 ;  /* 0x0000000100007807 */ /* 0x004fe40004000000 */
[----:B------:R-:W-:Y:S01]  /*0f70*/  ISETP.GT.AND P0, PT, R10, 0x1d, PT ;  /* 0x0000001d0a00780c */ /* 0x000fe20003f04270 */
[-C--:B------:R-:W-:Y:S02]  /*0f80*/  IMAD R4, R3, R6.reuse, RZ ;  /* 0x0000000603047224 */ /* 0x080fe400078e02ff */
[----:B------:R-:W-:-:S04]  /*0f90*/  IMAD.WIDE.U32 R2, R0, R6, RZ ;  /* 0x0000000600027225 */ /* 0x000fc800078e00ff */
[----:B------:R-:W-:Y:S02]  /*0fa0*/  IMAD R9, R7, R0, R4 ;  /* 0x0000000007097224 */ /* 0x000fe400078e0204 */
[----:B------:R-:W-:Y:S03]  /*0fb0*/  SHFL.DOWN PT, R0, R2, 0x2, 0x1f ;  /* 0x08401f0002007f89 */ /* 0x000fe600000e0000 */
[----:B------:R-:W-:-:S05]  /*0fc0*/  IADD3 R4, PT, PT, R3, R9, RZ ;  /* 0x0000000903047210 */ /* 0x000fca0007ffe0ff */
[----:B------:R-:W0:Y:S02]  /*0fd0*/  SHFL.DOWN PT, R3, R4, 0x2, 0x1f ;  /* 0x08401f0004037f89 */ /* 0x000e2400000e0000 */
[----:B0-----:R-:W-:Y:S02]  /*0fe0*/  SEL R7, R3, RZ, !P0 ;  /* 0x000000ff03077207 */ /* 0x001fe40004000000 */
[----:B------:R-:W-:Y:S02]  /*0ff0*/  SEL R3, R0, 0x1, !P0 ;  /* 0x0000000100037807 */ /* 0x000fe40004000000 */
[----:B------:R-:W-:Y:S01]  /*1000*/  ISETP.GT.AND P0, PT, R10, 0x1b, PT ;  /* 0x0000001b0a00780c */ /* 0x000fe20003f04270 */
[-C--:B------:R-:W-:Y:S02]  /*1010*/  IMAD R0, R7, R2.reuse, RZ ;  /* 0x0000000207007224 */ /* 0x080fe400078e02ff */
[----:B------:R-:W-:-:S04]  /*1020*/  IMAD.WIDE.U32 R6, R3, R2, RZ ;  /* 0x0000000203067225 */ /* 0x000fc800078e00ff */
[----:B------:R-:W-:Y:S02]  /*1030*/  IMAD R3, R3, R4, R0 ;  /* 0x0000000403037224 */ /* 0x000fe400078e0200 */
[----:B------:R-:W0:Y:S03]  /*1040*/  SHFL.DOWN PT, R0, R6, 0x4, 0x1f ;  /* 0x08801f0006007f89 */ /* 0x000e2600000e0000 */
[----:B------:R-:W-:-:S05]  /*1050*/  IADD3 R8, PT, PT, R7, R3, RZ ;  /* 0x0000000307087210 */ /* 0x000fca0007ffe0ff */
[----:B------:R-:W1:Y:S01]  /*1060*/  SHFL.DOWN PT, R3, R8, 0x4, 0x1f ;  /* 0x08801f0008037f89 */ /* 0x000e6200000e0000 */
[----:B0-----:R-:W-:Y:S02]  /*1070*/  SEL R7, R0, 0x1, !P0 ;  /* 0x0000000100077807 */ /* 0x001fe40004000000 */
[----:B-1----:R-:W-:Y:S02]  /*1080*/  SEL R3, R3, RZ, !P0 ;  /* 0x000000ff03037207 */ /* 0x002fe40004000000 */
[----:B------:R-:W-:-:S03]  /*1090*/  ISETP.GT.AND P0, PT, R10, 0x17, PT ;  /* 0x000000170a00780c */ /* 0x000fc60003f04270 */
        /* <DEDUP_REMOVED lines=11> */
[----:B------:R-:W-:Y:S01]  /*1150*/  IMAD R3, R3, R4, R0 ;  /* 0x0000000403037224 */ /* 0x000fe200078e0200 */
[----:B------:R-:W-:Y:S01]  /*1160*/  @!P1 MOV R4, 0x400 ;  /* 0x0000040000049802 */ /* 0x000fe20000000f00 */
[----:B------:R-:W0:Y:S03]  /*1170*/  SHFL.DOWN PT, R0, R6, 0x10, 0x1f ;  /* 0x0a001f0006007f89 */ /* 0x000e2600000e0000 */
[----:B------:R-:W-:Y:S02]  /*1180*/  IADD3 R8, PT, PT, R7, R3, RZ ;  /* 0x0000000307087210 */ /* 0x000fe40007ffe0ff */
[----:B------:R-:W1:Y:S03]  /*1190*/  @!P1 S2R R7, SR_CgaCtaId ;  /* 0x0000000000079919 */ /* 0x000e660000008800 */
[----:B------:R-:W2:Y:S01]  /*11a0*/  SHFL.DOWN PT, R3, R8, 0x10, 0x1f ;  /* 0x0a001f0008037f89 */ /* 0x000ea200000e0000 */
[----:B0-----:R-:W-:-:S02]  /*11b0*/  SEL R9, R0, 0x1, !P0 ;  /* 0x0000000100097807 */ /* 0x001fc40004000000 */
[----:B------:R-:W-:-:S04]  /*11c0*/  @!P1 SHF.R.U32.HI R0, RZ, 0x2, R5 ;  /* 0x00000002ff009819 */ /* 0x000fc80000011605 */
[----:B------:R-:W-:Y:S02]  /*11d0*/  @!P1 LOP3.LUT R0, R0, 0xf8, RZ, 0xc0, !PT ;  /* 0x000000f800009812 */ /* 0x000fe400078ec0ff */
[----:B--2---:R-:W-:Y:S02]  /*11e0*/  SEL R3, R3, RZ, !P0 ;  /* 0x000000ff03037207 */ /* 0x004fe40004000000 */
[----:B------:R-:W-:Y:S02]  /*11f0*/  ISETP.NE.AND P0, PT, R5, RZ, PT ;  /* 0x000000ff0500720c */ /* 0x000fe40003f05270 */
[----:B-1----:R-:W-:Y:S01]  /*1200*/  @!P1 LEA R7, R7, R4, 0x18 ;  /* 0x0000000407079211 */ /* 0x002fe200078ec0ff */
[-C--:B------:R-:W-:Y:S02]  /*1210*/  IMAD R10, R3, R6.reuse, RZ ;  /* 0x00000006030a7224 */ /* 0x080fe400078e02ff */
[----:B------:R-:W-:Y:S01]  /*1220*/  IMAD.WIDE.U32 R2, R9, R6, RZ ;  /* 0x0000000609027225 */ /* 0x000fe200078e00ff */
[----:B------:R-:W-:-:S03]  /*1230*/  @!P1 IADD3 R7, PT, PT, R0, R7, RZ ;  /* 0x0000000700079210 */ /* 0x000fc60007ffe0ff */
[----:B------:R-:W-:-:S05]  /*1240*/  IMAD R9, R9, R8, R10 ;  /* 0x0000000809097224 */ /* 0x000fca00078e020a */
[----:B------:R-:W-:-:S05]  /*1250*/  IADD3 R3, PT, PT, R3, R9, RZ ;  /* 0x0000000903037210 */ /* 0x000fca0007ffe0ff */
[----:B------:R0:W-:Y:S01]  /*1260*/  @!P1 STS.64 [R7+0x8], R2 ;  /* 0x0000080207009388 */ /* 0x0001e20000000a00 */
[----:B------:R-:W-:Y:S06]  /*1270*/  BAR.SYNC.DEFER_BLOCKING 0x0 ;  /* 0x0000000000007b1d */ /* 0x000fec0000010000 */
[----:B------:R-:W-:Y:S05]  /*1280*/  @P0 BRA `(.L_x_17) ;  /* 0x0000005800180947 */ /* 0x000fea0003800000 */
[----:B------:R-:W1:Y:S01]  /*1290*/  S2UR UR5, SR_CgaCtaId ;  /* 0x00000000000579c3 */ /* 0x000e620000008800 */
[----:B------:R-:W-:Y:S02]  /*12a0*/  UMOV UR4, 0x400 ;  /* 0x0000040000047882 */ /* 0x000fe40000000000 */
[----:B-1----:R-:W-:-:S09]  /*12b0*/  ULEA UR4, UR5, UR4, 0x18 ;  /* 0x0000000405047291 */ /* 0x002fd2000f8ec0ff */
[----:B------:R-:W1:Y:S04]  /*12c0*/  LDS.128 R12, [UR4+0x10] ;  /* 0x00001004ff0c7984 */ /* 0x000e680008000c00 */
[----:B------:R-:W2:Y:S04]  /*12d0*/  LDS.128 R8, [UR4+0x20] ;  /* 0x00002004ff087984 */ /* 0x000ea80008000c00 */
[----:B0-----:R-:W0:Y:S01]  /*12e0*/  LDS.128 R4, [UR4+0x30] ;  /* 0x00003004ff047984 */ /* 0x001e220008000c00 */
[-C--:B-1----:R-:W-:Y:S02]  /*12f0*/  IMAD R0, R13, R2.reuse, RZ ;  /* 0x000000020d007224 */ /* 0x082fe400078e02ff */
[----:B------:R-:W-:-:S04]  /*1300*/  IMAD.WIDE.U32 R16, R12, R2, RZ ;  /* 0x000000020c107225 */ /* 0x000fc800078e00ff */
[----:B------:R-:W-:-:S05]  /*1310*/  IMAD R3, R12, R3, R0 ;  /* 0x000000030c037224 */ /* 0x000fca00078e0200 */
[----:B------:R-:W-:-:S05]  /*1320*/  IADD3 R3, PT, PT, R17, R3, RZ ;  /* 0x0000000311037210 */ /* 0x000fca0007ffe0ff */
[-C--:B------:R-:W-:Y:S02]  /*1330*/  IMAD R13, R3, R14.reuse, RZ ;  /* 0x0000000e030d7224 */ /* 0x080fe400078e02ff */
[----:B------:R-:W-:-:S04]  /*1340*/  IMAD.WIDE.U32 R2, R16, R14, RZ ;  /* 0x0000000e10027225 */ /* 0x000fc800078e00ff */
[----:B------:R-:W-:-:S05]  /*1350*/  IMAD R13, R16, R15, R13 ;  /* 0x0000000f100d7224 */ /* 0x000fca00078e020d */
[----:B------:R-:W-:Y:S01]  /*1360*/  IADD3 R3, PT, PT, R3, R13, RZ ;  /* 0x0000000d03037210 */ /* 0x000fe20007ffe0ff */
[----:B--2---:R-:W-:-:S04]  /*1370*/  IMAD.WIDE.U32 R12, R2, R8, RZ ;  /* 0x00000008020c7225 */ /* 0x004fc800078e00ff */
[----:B------:R-:W-:-:S04]  /*1380*/  IMAD R3, R3, R8, RZ ;  /* 0x0000000803037224 */ /* 0x000fc800078e02ff */
[----:B------:R-:W-:Y:S02]  /*1390*/  IMAD R3, R9, R2, R3 ;  /* 0x0000000209037224 */ /* 0x000fe400078e0203 */
[----:B------:R-:W-:-:S03]  /*13a0*/  IMAD.WIDE.U32 R8, R12, R10, RZ ;  /* 0x0000000a0c087225 */ /* 0x000fc600078e00ff */
[----:B------:R-:W-:-:S05]  /*13b0*/  IADD3 R3, PT, PT, R13, R3, RZ ;  /* 0x000000030d037210 */ /* 0x000fca0007ffe0ff */
[----:B------:R-:W-:Y:S02]  /*13c0*/  IMAD R13, R3, R10, RZ ;  /* 0x0000000a030d7224 */ /* 0x000fe400078e02ff */
[----:B------:R-:W1:Y:S02]  /*13d0*/  LDS.64 R2, [UR4+0x40] ;  /* 0x00004004ff027984 */ /* 0x000e640008000a00 */
[----:B------:R-:W-:Y:S02]  /*13e0*/  IMAD R13, R12, R11, R13 ;  /* 0x0000000b0c0d7224 */ /* 0x000fe400078e020d */
[----:B0-----:R-:W-:-:S03]  /*13f0*/  IMAD.WIDE.U32 R10, R8, R4, RZ ;  /* 0x00000004080a7225 */ /* 0x001fc600078e00ff */
[----:B------:R-:W-:-:S05]  /*1400*/  IADD3 R9, PT, PT, R9, R13, RZ ;  /* 0x0000000d09097210 */ /* 0x000fca0007ffe0ff */
[----:B------:R-:W-:-:S04]  /*1410*/  IMAD R9, R9, R4, RZ ;  /* 0x0000000409097224 */ /* 0x000fc800078e02ff */
[----:B------:R-:W-:-:S05]  /*1420*/  IMAD R5, R5, R8, R9 ;  /* 0x0000000805057224 */ /* 0x000fca00078e0209 */
[----:B------:R-:W-:-:S05]  /*1430*/  IADD3 R5, PT, PT, R11, R5, RZ ;  /* 0x000000050b057210 */ /* 0x000fca0007ffe0ff */
[-C--:B------:R-:W-:Y:S02]  /*1440*/  IMAD R9, R5, R6.reuse, RZ ;  /* 0x0000000605097224 */ /* 0x080fe400078e02ff */
[----:B------:R-:W-:-:S04]  /*1450*/  IMAD.WIDE.U32 R4, R10, R6, RZ ;  /* 0x000000060a047225 */ /* 0x000fc800078e00ff */
[----:B------:R-:W-:-:S05]  /*1460*/  IMAD R9, R10, R7, R9 ;  /* 0x000000070a097224 */ /* 0x000fca00078e0209 */
[----:B------:R-:W-:Y:S01]  /*1470*/  IADD3 R5, PT, PT, R5, R9, RZ ;  /* 0x0000000905057210 */ /* 0x000fe20007ffe0ff */
[----:B-1----:R-:W-:-:S04]  /*1480*/  IMAD.WIDE.U32 R6, R4, R2, RZ ;  /* 0x0000000204067225 */ /* 0x002fc800078e00ff */
[----:B------:R-:W-:Y:S01]  /*1490*/  IMAD R5, R5, R2, RZ ;  /* 0x0000000205057224 */ /* 0x000fe200078e02ff */
[----:B------:R-:W-:-:S03]  /*14a0*/  MOV R2, R6 ;  /* 0x0000000600027202 */ /* 0x000fc60000000f00 */
[----:B------:R-:W-:-:S05]  /*14b0*/  IMAD R5, R3, R4, R5 ;  /* 0x0000000403057224 */ /* 0x000fca00078e0205 */
[----:B------:R-:W-:Y:S01]  /*14c0*/  IADD3 R3, PT, PT, R7, R5, RZ ;  /* 0x0000000507037210 */ /* 0x000fe20007ffe0ff */
[----:B------:R-:W-:Y:S06]  /*14d0*/  BRA `(.L_x_17) ;  /* 0x0000005400847947 */ /* 0x000fec0003800000 */
.L_x_16:
[----:B------:R-:W-:-:S04]  /*14e0*/  LOP3.LUT R0, R5, 0x3e0, RZ, 0xc0, !PT ;  /* 0x000003e005007812 */ /* 0x000fc800078ec0ff */
[----:B------:R-:W-:Y:S02]  /*14f0*/  IADD3 R3, PT, PT, R0, 0x20, RZ ;  /* 0x0000002000037810 */ /* 0x000fe40007ffe0ff */
[----:B------:R-:W-:Y:S02]  /*1500*/  LOP3.LUT R9, RZ, R0, RZ, 0x33, !PT ;  /* 0x00000000ff097212 */ /* 0x000fe400078e33ff */
[----:B------:R-:W0:Y:S01]  /*1510*/  S2R R0, SR_LANEID ;  /* 0x0000000000007919 */ /* 0x000e220000000000 */
[-C--:B------:R-:W-:Y:S02]  /*1520*/  ISETP.GT.AND P0, PT, R3, R4.reuse, PT ;  /* 0x000000040300720c */ /* 0x080fe40003f04270 */
[----:B------:R-:W-:-:S04]  /*1530*/  IADD3 R3, PT, PT, R9, R4, RZ ;  /* 0x0000000409037210 */ /* 0x000fc80007ffe0ff */
[----:B------:R-:W-:-:S05]  /*1540*/  SEL R3, R3, 0x1f, P0 ;  /* 0x0000001f03037807 */ /* 0x000fca0000000000 */
[----:B-----5:R-:W1:Y:S04]  /*1550*/  SHFL.DOWN PT, R8, R7, 0x1, R3 ;  /* 0x0820000007087989 */ /* 0x020e6800000e0003 */
[----:B------:R-:W2:Y:S01]  /*1560*/  SHFL.DOWN PT, R2, R6, 0x1, R3 ;  /* 0x0820000006027989 */ /* 0x000ea200000e0003 */
[C---:B0-----:R-:W-:Y:S02]  /*1570*/  ISETP.GE.AND P0, PT, R0.reuse, R3, PT ;  /* 0x000000030000720c */ /* 0x041fe40003f06270 */
[----:B------:R-:W-:Y:S02]  /*1580*/  ISETP.NE.AND P1, PT, R0, RZ, PT ;  /* 0x000000ff0000720c */ /* 0x000fe40003f25270 */
[----:B-1----:R-:W-:Y:S02]  /*1590*/  SEL R9, R8, RZ, !P0 ;  /* 0x000000ff08097207 */ /* 0x002fe40004000000 */
[----:B--2---:R-:W-:-:S03]  /*15a0*/  SEL R2, R2, 0x1, !P0 ;  /* 0x0000000102027807 */ /* 0x004fc60004000000 */
[-C--:B------:R-:W-:Y:S02]  /*15b0*/  IMAD R10, R9, R6.reuse, RZ ;  /* 0x00000006090a7224 */ /* 0x080fe400078e02ff */
[----:B------:R-:W-:-:S04]  /*15c0*/  IMAD.WIDE.U32 R8, R2, R6, RZ ;  /* 0x0000000602087225 */ /* 0x000fc800078e00ff */
[----:B------:R-:W-:Y:S01]  /*15d0*/  IMAD R11, R7, R2, R10 ;  /* 0x00000002070b7224 */ /* 0x000fe200078e020a */
[----:B------:R-:W-:Y:S01]  /*15e0*/  IADD3 R10, PT, PT, R0, 0x2, RZ ;  /* 0x00000002000a7810 */ /* 0x000fe20007ffe0ff */
[----:B------:R-:W-:Y:S03]  /*15f0*/  SHFL.DOWN PT, R2, R8, 0x2, R3 ;  /* 0x0840000008027989 */ /* 0x000fe600000e0003 */
[----:B------:R-:W-:Y:S02]  /*1600*/  IADD3 R12, PT, PT, R9, R11, RZ ;  /* 0x0000000b090c7210 */ /* 0x000fe40007ffe0ff */
[----:B------:R-:W-:Y:S02]  /*1610*/  ISETP.GT.AND P0, PT, R10, R3, PT ;  /* 0x000000030a00720c */ /* 0x000fe40003f04270 */
[----:B------:R-:W-:Y:S01]  /*1620*/  @!P1 MOV R11, 0x400 ;  /* 0x00000400000b9802 */ /* 0x000fe20000000f00 */
[----:B------:R-:W0:Y:S02]  /*1630*/  SHFL.DOWN PT, R9, R12, 0x2, R3 ;  /* 0x084000000c097989 */ /* 0x000e2400000e0003 */
[----:B0-----:R-:W-:-:S02]  /*1640*/  SEL R7, R9, RZ, !P0 ;  /* 0x000000ff09077207 */ /* 0x001fc40004000000 */
[----:B------:R-:W-:-:S03]  /*1650*/  SEL R9, R2, 0x1, !P0 ;  /* 0x0000000102097807 */ /* 0x000fc60004000000 */
[-C--:B------:R-:W-:Y:S02]  /*1660*/  IMAD R2, R7, R8.reuse, RZ ;  /* 0x0000000807027224 */ /* 0x080fe400078e02ff */
[----:B------:R-:W-:Y:S01]  /*1670*/  IMAD.WIDE.U32 R6, R9, R8, RZ ;  /* 0x0000000809067225 */ /* 0x000fe200078e00ff */
[----:B------:R-:W-:-:S03]  /*1680*/  IADD3 R8, PT, PT, R0, 0x4, RZ ;  /* 0x0000000400087810 */ /* 0x000fc60007ffe0ff */
[----:B------:R-:W-:Y:S01]  /*1690*/  IMAD R9, R9, R12, R2 ;  /* 0x0000000c09097224 */ /* 0x000fe200078e0202 */
[----:B------:R-:W-:Y:S01]  /*16a0*/  ISETP.GT.AND P0, PT, R8, R3, PT ;  /* 0x000000030800720c */ /* 0x000fe20003f04270 */
[----:B------:R-:W-:Y:S03]  /*16b0*/  SHFL.DOWN PT, R2, R6, 0x4, R3 ;  /* 0x0880000006027989 */ /* 0x000fe600000e0003 */
[----:B------:R-:W-:-:S05]  /*16c0*/  IADD3 R10, PT, PT, R7, R9, RZ ;  /* 0x00000009070a7210 */ /* 0x000fca0007ffe0ff */
[----:B------:R-:W0:Y:S02]  /*16d0*/  SHFL.DOWN PT, R7, R10, 0x4, R3 ;  /* 0x088000000a077989 */ /* 0x000e2400000e0003 */
[----:B0-----:R-:W-:Y:S02]  /*16e0*/  SEL R9, R7, RZ, !P0 ;  /* 0x000000ff07097207 */ /* 0x001fe40004000000 */
[----:B------:R-:W-:-:S03]  /*16f0*/  SEL R7, R2, 0x1, !P0 ;  /* 0x0000000102077807 */ /* 0x000fc60004000000 */
[-C--:B------:R-:W-:Y:S02]  /*1700*/  IMAD R2, R9, R6.reuse, RZ ;  /* 0x0000000609027224 */ /* 0x080fe400078e02ff */
[C---:B------:R-:W-:Y:S01]  /*1710*/  IMAD.WIDE.U32 R8, R7.reuse, R6, RZ ;  /* 0x0000000607087225 */ /* 0x040fe200078e00ff */
[C---:B------:R-:W-:Y:S02]  /*1720*/  IADD3 R6, PT, PT, R0.reuse, 0x8, RZ ;  /* 0x0000000800067810 */ /* 0x040fe40007ffe0ff */
[----:B------:R-:W-:Y:S01]  /*1730*/  IADD3 R0, PT, PT, R0, 0x10, RZ ;  /* 0x0000001000007810 */ /* 0x000fe20007ffe0ff */
[----:B------:R-:W-:Y:S01]  /*1740*/  IMAD R7, R7, R10, R2 ;  /* 0x0000000a07077224 */ /* 0x000fe200078e0202 */
[----:B------:R-:W-:Y:S01]  /*1750*/  ISETP.GT.AND P0, PT, R6, R3, PT ;  /* 0x000000030600720c */ /* 0x000fe20003f04270 */
[----:B------:R-:W0:Y:S03]  /*1760*/  SHFL.DOWN PT, R2, R8, 0x8, R3 ;  /* 0x0900000008027989 */ /* 0x000e2600000e0003 */
[----:B------:R-:W-:-:S05]  /*1770*/  IADD3 R12, PT, PT, R9, R7, RZ ;  /* 0x00000007090c7210 */ /* 0x000fca0007ffe0ff */
[----:B------:R-:W1:Y:S01]  /*1780*/  SHFL.DOWN PT, R7, R12, 0x8, R3 ;  /* 0x090000000c077989 */ /* 0x000e6200000e0003 */
[----:B0-----:R-:W-:Y:S02]  /*1790*/  SEL R9, R2, 0x1, !P0 ;  /* 0x0000000102097807 */ /* 0x001fe40004000000 */
[----:B-1----:R-:W-:Y:S02]  /*17a0*/  SEL R7, R7, RZ, !P0 ;  /* 0x000000ff07077207 */ /* 0x002fe40004000000 */
[----:B------:R-:W-:-:S03]  /*17b0*/  ISETP.GT.AND P0, PT, R0, R3, PT ;  /* 0x000000030000720c */ /* 0x000fc60003f04270 */
[-C--:B------:R-:W-:Y:S02]  /*17c0*/  IMAD R2, R7, R8.reuse, RZ ;  /* 0x0000000807027224 */ /* 0x080fe400078e02ff */
[----:B------:R-:W-:-:S04]  /*17d0*/  IMAD.WIDE.U32 R6, R9, R8, RZ ;  /* 0x0000000809067225 */ /* 0x000fc800078e00ff */
[----:B------:R-:W-:Y:S02]  /*17e0*/  IMAD R9, R9, R12, R2 ;  /* 0x0000000c09097224 */ /* 0x000fe400078e0202 */
[----:B------:R-:W0:Y:S03]  /*17f0*/  @!P1 S2R R12, SR_CgaCtaId ;  /* 0x00000000000c9919 */ /* 0x000e260000008800 */
[----:B------:R-:W-:Y:S01]  /*1800*/  IADD3 R10, PT, PT, R7, R9, RZ ;  /* 0x00000009070a7210 */ /* 0x000fe20007ffe0ff */
[----:B------:R-:W-:Y:S04]  /*1810*/  SHFL.DOWN PT, R2, R6, 0x10, R3 ;  /* 0x0a00000006027989 */ /* 0x000fe800000e0003 */
[----:B------:R-:W1:Y:S02]  /*1820*/  SHFL.DOWN PT, R7, R10, 0x10, R3 ;  /* 0x0a0000000a077989 */ /* 0x000e6400000e0003 */
[----:B-1----:R-:W-:-:S02]  /*1830*/  SEL R9, R7, RZ, !P0 ;  /* 0x000000ff07097207 */ /* 0x002fc40004000000 */
[----:B------:R-:W-:Y:S02]  /*1840*/  SEL R7, R2, 0x1, !P0 ;  /* 0x0000000102077807 */ /* 0x000fe40004000000 */
[----:B------:R-:W-:Y:S01]  /*1850*/  @!P1 SHF.R.U32.HI R2, RZ, 0x2, R5 ;  /* 0x00000002ff029819 */ /* 0x000fe20000011605 */
[-C--:B------:R-:W-:Y:S01]  /*1860*/  IMAD R0, R9, R6.reuse, RZ ;  /* 0x0000000609007224 */ /* 0x080fe200078e02ff */
[----:B------:R-:W-:Y:S01]  /*1870*/  ISETP.NE.AND P0, PT, R5, RZ, PT ;  /* 0x000000ff0500720c */ /* 0x000fe20003f05270 */
[----:B------:R-:W-:Y:S01]  /*1880*/  IMAD.WIDE.U32 R8, R7, R6, RZ ;  /* 0x0000000607087225 */ /* 0x000fe200078e00ff */
[----:B0-----:R-:W-:-:S03]  /*1890*/  @!P1 LEA R11, R12, R11, 0x18 ;  /* 0x0000000b0c0b9211 */ /* 0x001fc600078ec0ff */
[----:B------:R-:W-:Y:S01]  /*18a0*/  IMAD R7, R7, R10, R0 ;  /* 0x0000000a07077224 */ /* 0x000fe200078e0200 */
[----:B------:R-:W-:Y:S02]  /*18b0*/  @!P1 LOP3.LUT R0, R2, 0xf8, RZ, 0xc0, !PT ;  /* 0x000000f802009812 */ /* 0x000fe400078ec0ff */
[----:B------:R-:W-:Y:S02]  /*18c0*/  MOV R2, R8 ;  /* 0x0000000800027202 */ /* 0x000fe40000000f00 */
[----:B------:R-:W-:Y:S02]  /*18d0*/  IADD3 R3, PT, PT, R9, R7, RZ ;  /* 0x0000000709037210 */ /* 0x000fe40007ffe0ff */
[----:B------:R-:W-:-:S05]  /*18e0*/  @!P1 IADD3 R11, PT, PT, R0, R11, RZ ;  /* 0x0000000b000b9210 */ /* 0x000fca0007ffe0ff */
[----:B------:R4:W-:Y:S01]  /*18f0*/  @!P1 STS.64 [R11+0x8], R2 ;  /* 0x000008020b009388 */ /* 0x0009e20000000a00 */
[----:B------:R-:W-:Y:S06]  /*1900*/  BAR.SYNC.DEFER_BLOCKING 0x0 ;  /* 0x0000000000007b1d */ /* 0x000fec0000010000 */
[----:B------:R-:W-:Y:S05]  /*1910*/  @P0 BRA `(.L_x_17) ;  /* 0x0000005000740947 */ /* 0x000fea0003800000 */
[----:B------:R-:W0:Y:S01]  /*1920*/  S2UR UR5, SR_CgaCtaId ;  /* 0x00000000000579c3 */ /* 0x000e220000008800 */
[----:B------:R-:W-:Y:S01]  /*1930*/  UMOV UR4, 0x400 ;  /* 0x0000040000047882 */ /* 0x000fe20000000000 */
[----:B------:R-:W-:Y:S01]  /*1940*/  ISETP.GT.AND P1, PT, R4, 0x20, PT ;  /* 0x000000200400780c */ /* 0x000fe20003f24270 */
[----:B0-----:R-:W-:-:S09]  /*1950*/  ULEA UR4, UR5, UR4, 0x18 ;  /* 0x0000000405047291 */ /* 0x001fd2000f8ec0ff */
[----:B----4-:R-:W0:Y:S04]  /*1960*/  LDS.128 R8, [UR4+0x10] ;  /* 0x00001004ff087984 */ /* 0x010e280008000c00 */
[----:B------:R-:W1:Y:S01]  /*1970*/  LDS.128 R12, [UR4+0x20] ;  /* 0x00002004ff0c7984 */ /* 0x000e620008000c00 */
[----:B0-----:R-:W-:Y:S02]  /*1980*/  SEL R5, R9, RZ, P1 ;  /* 0x000000ff09057207 */ /* 0x001fe40000800000 */
[----:B------:R-:W-:Y:S02]  /*1990*/  SEL R8, R8, 0x1, P1 ;  /* 0x0000000108087807 */ /* 0x000fe40000800000 */
[----:B------:R-:W-:Y:S01]  /*19a0*/  ISETP.GT.AND P1, PT, R4, 0x40, PT ;  /* 0x000000400400780c */ /* 0x000fe20003f24270 */
[----:B------:R-:W-:-:S03]  /*19b0*/  IMAD R5, R5, R2, RZ ;  /* 0x0000000205057224 */ /* 0x000fc600078e02ff */
[----:B------:R-:W-:Y:S01]  /*19c0*/  SEL R7, R10, 0x1, P1 ;  /* 0x000000010a077807 */ /* 0x000fe20000800000 */
[C---:B------:R-:W-:Y:S02]  /*19d0*/  IMAD R5, R8.reuse, R3, R5 ;  /* 0x0000000308057224 */ /* 0x040fe400078e0205 */
[----:B------:R-:W-:-:S05]  /*19e0*/  IMAD.WIDE.U32 R2, R8, R2, RZ ;  /* 0x0000000208027225 */ /* 0x000fca00078e00ff */
[----:B------:R-:W-:Y:S02]  /*19f0*/  IADD3 R0, PT, PT, R3, R5, RZ ;  /* 0x0000000503007210 */ /* 0x000fe40007ffe0ff */
[----:B------:R-:W-:Y:S02]  /*1a00*/  SEL R3, R11, RZ, P1 ;  /* 0x000000ff0b037207 */ /* 0x000fe40000800000 */
[----:B------:R-:W0:Y:S01]  /*1a10*/  LDS.128 R8, [UR4+0x30] ;  /* 0x00003004ff087984 */ /* 0x000e220008000c00 */
[-C--:B------:R-:W-:Y:S01]  /*1a20*/  IMAD R0, R0, R7.reuse, RZ ;  /* 0x0000000700007224 */ /* 0x080fe200078e02ff */
[----:B------:R-:W-:Y:S01]  /*1a30*/  ISETP.GT.AND P1, PT, R4, 0x60, PT ;  /* 0x000000600400780c */ /* 0x000fe20003f24270 */
[----:B------:R-:W-:-:S04]  /*1a40*/  IMAD.WIDE.U32 R6, R2, R7, RZ ;  /* 0x0000000702067225 */ /* 0x000fc800078e00ff */
[----:B------:R-:W-:Y:S01]  /*1a50*/  IMAD R5, R3, R2, R0 ;  /* 0x0000000203057224 */ /* 0x000fe200078e0200 */
[----:B-1----:R-:W-:-:S04]  /*1a60*/  SEL R3, R12, 0x1, P1 ;  /* 0x000000010c037807 */ /* 0x002fc80000800000 */
[----:B------:R-:W-:Y:S02]  /*1a70*/  IADD3 R0, PT, PT, R7, R5, RZ ;  /* 0x0000000507007210 */ /* 0x000fe40007ffe0ff */
[----:B------:R-:W-:Y:S01]  /*1a80*/  SEL R5, R13, RZ, P1 ;  /* 0x000000ff0d057207 */ /* 0x000fe20000800000 */
[----:B------:R-:W-:Y:S01]  /*1a90*/  IMAD.WIDE.U32 R12, R6, R3, RZ ;  /* 0x00000003060c7225 */ /* 0x000fe200078e00ff */
[----:B------:R-:W-:-:S03]  /*1aa0*/  ISETP.GT.AND P1, PT, R4, 0x80, PT ;  /* 0x000000800400780c */ /* 0x000fc60003f24270 */
[----:B------:R-:W-:Y:S01]  /*1ab0*/  IMAD R0, R0, R3, RZ ;  /* 0x0000000300007224 */ /* 0x000fe200078e02ff */
[----:B------:R-:W-:Y:S01]  /*1ac0*/  SEL R7, R14, 0x1, P1 ;  /* 0x000000010e077807 */ /* 0x000fe20000800000 */
[----:B------:R-:W1:Y:S01]  /*1ad0*/  LDS.64 R2, [UR4+0x40] ;  /* 0x00004004ff027984 */ /* 0x000e620008000a00 */
[----:B------:R-:W-:Y:S01]  /*1ae0*/  SEL R15, R15, RZ, P1 ;  /* 0x000000ff0f0f7207 */ /* 0x000fe20000800000 */
[----:B------:R-:W-:Y:S01]  /*1af0*/  IMAD R5, R5, R6, R0 ;  /* 0x0000000605057224 */ /* 0x000fe200078e0200 */
[----:B------:R-:W-:-:S04]  /*1b00*/  ISETP.GT.AND P1, PT, R4, 0xa0, PT ;  /* 0x000000a00400780c */ /* 0x000fc80003f24270 */
[----:B------:R-:W-:-:S05]  /*1b10*/  IADD3 R0, PT, PT, R13, R5, RZ ;  /* 0x000000050d007210 */ /* 0x000fca0007ffe0ff */
[-C--:B------:R-:W-:Y:S02]  /*1b20*/  IMAD R0, R0, R7.reuse, RZ ;  /* 0x0000000700007224 */ /* 0x080fe400078e02ff */
[----:B------:R-:W-:-:S04]  /*1b30*/  IMAD.WIDE.U32 R6, R12, R7, RZ ;  /* 0x000000070c067225 */ /* 0x000fc800078e00ff */
[----:B------:R-:W-:Y:S01]  /*1b40*/  IMAD R15, R15, R12, R0 ;  /* 0x0000000c0f0f7224 */ /* 0x000fe200078e0200 */
[----:B0-----:R-:W-:-:S04]  /*1b50*/  SEL R5, R8, 0x1, P1 ;  /* 0x0000000108057807 */ /* 0x001fc80000800000 */
[----:B------:R-:W-:Y:S02]  /*1b60*/  IADD3 R0, PT, PT, R7, R15, RZ ;  /* 0x0000000f07007210 */ /* 0x000fe40007ffe0ff */
[----:B------:R-:W-:Y:S01]  /*1b70*/  SEL R7, R9, RZ, P1 ;  /* 0x000000ff09077207 */ /* 0x000fe20000800000 */
[----:B------:R-:W-:Y:S01]  /*1b80*/  IMAD.WIDE.U32 R8, R6, R5, RZ ;  /* 0x0000000506087225 */ /* 0x000fe200078e00ff */
[----:B------:R-:W-:-:S03]  /*1b90*/  ISETP.GT.AND P1, PT, R4, 0xc0, PT ;  /* 0x000000c00400780c */ /* 0x000fc60003f24270 */
[----:B------:R-:W-:Y:S01]  /*1ba0*/  IMAD R0, R0, R5, RZ ;  /* 0x0000000500007224 */ /* 0x000fe200078e02ff */
[----:B------:R-:W-:Y:S02]  /*1bb0*/  SEL R5, R10, 0x1, P1 ;  /* 0x000000010a057807 */ /* 0x000fe40000800000 */
[----:B------:R-:W-:Y:S01]  /*1bc0*/  SEL R11, R11, RZ, P1 ;  /* 0x000000ff0b0b7207 */ /* 0x000fe20000800000 */
[----:B------:R-:W-:Y:S01]  /*1bd0*/  IMAD R7, R7, R6, R0 ;  /* 0x0000000607077224 */ /* 0x000fe200078e0200 */
[----:B------:R-:W-:-:S04]  /*1be0*/  ISETP.GT.AND P1, PT, R4, 0xe0, PT ;  /* 0x000000e00400780c */ /* 0x000fc80003f24270 */
[----:B------:R-:W-:Y:S02]  /*1bf0*/  IADD3 R0, PT, PT, R9, R7, RZ ;  /* 0x0000000709007210 */ /* 0x000fe40007ffe0ff */
[----:B-1----:R-:W-:-:S03]  /*1c00*/  SEL R7, R2, 0x1, P1 ;  /* 0x0000000102077807 */ /* 0x002fc60000800000 */
[-C--:B------:R-:W-:Y:S02]  /*1c10*/  IMAD R0, R0, R5.reuse, RZ ;  /* 0x0000000500007224 */ /* 0x080fe400078e02ff */
[----:B------:R-:W-:-:S04]  /*1c20*/  IMAD.WIDE.U32 R4, R8, R5, RZ ;  /* 0x0000000508047225 */ /* 0x000fc800078e00ff */
[----:B------:R-:W-:-:S05]  /*1c30*/  IMAD R11, R11, R8, R0 ;  /* 0x000000080b0b7224 */ /* 0x000fca00078e0200 */
[----:B------:R-:W-:Y:S02]  /*1c40*/  IADD3 R0, PT, PT, R5, R11, RZ ;  /* 0x0000000b05007210 */ /* 0x000fe40007ffe0ff */
[----:B------:R-:W-:Y:S01]  /*1c50*/  SEL R5, R3, RZ, P1 ;  /* 0x000000ff03057207 */ /* 0x000fe20000800000 */
[----:B------:R-:W-:-:S04]  /*1c60*/  IMAD.WIDE.U32 R2, R4, R7, RZ ;  /* 0x0000000704027225 */ /* 0x000fc800078e00ff */
[----:B------:R-:W-:-:S04]  /*1c70*/  IMAD R0, R0, R7, RZ ;  /* 0x0000000700007224 */ /* 0x000fc800078e02ff */
[----:B------:R-:W-:-:S05]  /*1c80*/  IMAD R5, R5, R4, R0 ;  /* 0x0000000405057224 */ /* 0x000fca00078e0200 */
[----:B------:R-:W-:Y:S01]  /*1c90*/  IADD3 R3, PT, PT, R3, R5, RZ ;  /* 0x0000000503037210 */ /* 0x000fe20007ffe0ff */
[----:B------:R-:W-:Y:S06]  /*1ca0*/  BRA `(.L_x_17) ;  /* 0x0000004c00907947 */ /* 0x000fec0003800000 */
.L_x_3:
[----:B------:R-:W0:Y:S01]  /*1cb0*/  S2R R0, SR_TID.X ;  /* 0x0000000000007919 */ /* 0x000e220000002100 */
[----:B------:R-:W1:Y:S02]  /*1cc0*/  LDCU.64 UR4, c[0x0][0x380] ;  /* 0x00007000ff0477ac */ /* 0x000e640008000a00 */
[----:B-1----:R-:W-:Y:S02]  /*1cd0*/  MOV R2, UR4 ;  /* 0x0000000400027c02 */ /* 0x002fe40008000f00 */
[----:B------:R-:W-:Y:S02]  /*1ce0*/  MOV R3, UR5 ;  /* 0x0000000500037c02 */ /* 0x000fe40008000f00 */
[----:B0-----:R-:W-:-:S05]  /*1cf0*/  SHF.L.U32 R21, R0, 0x2, RZ ;  /* 0x0000000200157819 */ /* 0x001fca00000006ff */
[----:B------:R-:W-:-:S05]  /*1d00*/  IMAD.WIDE.U32 R6, R21, 0x8, R2 ;  /* 0x0000000815067825 */ /* 0x000fca00078e0002 */
[----:B------:R-:W2:Y:S04]  /*1d10*/  LDG.E.128.CONSTANT R24, desc[UR6][R6.64] ;  /* 0x0000000606187981 */ /* 0x000ea8000c1e9d00 */
[----:B------:R-:W3:Y:S04]  /*1d20*/  LDG.E.128.CONSTANT R12, desc[UR6][R6.64+0x10] ;  /* 0x00001006060c7981 */ /* 0x000ee8000c1e9d00 */
[----:B------:R-:W4:Y:S04]  /*1d30*/  LDG.E.128.CONSTANT R8, desc[UR6][R6.64+0x2000] ;  /* 0x0020000606087981 */ /* 0x000f28000c1e9d00 */
[----:B------:R4:W5:Y:S01]  /*1d40*/  LDG.E.128.CONSTANT R16, desc[UR6][R6.64+0x2010] ;  /* 0x0020100606107981 */ /* 0x000962000c1e9d00 */
[----:B------:R-:W-:Y:S01]  /*1d50*/  ISETP.GE.U32.AND P0, PT, R4, 0x1000, PT ;  /* 0x000010000400780c */ /* 0x000fe20003f06070 */
[----:B------:R-:W-:Y:S01]  /*1d60*/  UMOV UR4, 0x800 ;  /* 0x0000080000047882 */ /* 0x000fe20000000000 */
[----:B--2---:R-:W-:-:S02]  /*1d70*/  IMAD R5, R27, R24, RZ ;  /* 0x000000181b057224 */ /* 0x004fc400078e02ff */
[----:B------:R-:W-:-:S04]  /*1d80*/  IMAD.WIDE.U32 R22, R26, R24, RZ ;  /* 0x000000181a167225 */ /* 0x000fc800078e00ff */
[----:B------:R-:W-:Y:S02]  /*1d90*/  IMAD R5, R25, R26, R5 ;  /* 0x0000001a19057224 */ /* 0x000fe400078e0205 */
[----:B---3--:R-:W-:-:S03]  /*1da0*/  IMAD R13, R13, R22, RZ ;  /* 0x000000160d0d7224 */ /* 0x008fc600078e02ff */
[----:B------:R-:W-:Y:S01]  /*1db0*/  IADD3 R5, PT, PT, R23, R5, RZ ;  /* 0x0000000517057210 */ /* 0x000fe20007ffe0ff */
[----:B------:R-:W-:-:S04]  /*1dc0*/  IMAD.WIDE.U32 R22, R12, R22, RZ ;  /* 0x000000160c167225 */ /* 0x000fc800078e00ff */
[----:B------:R-:W-:Y:S02]  /*1dd0*/  IMAD R5, R12, R5, R13 ;  /* 0x000000050c057224 */ /* 0x000fe400078e020d */
[----:B------:R-:W-:-:S03]  /*1de0*/  IMAD R12, R15, R22, RZ ;  /* 0x000000160f0c7224 */ /* 0x000fc600078e02ff */
        /* <DEDUP_REMOVED lines=11> */
[----:B-----5:R-:W-:-:S03]  /*1ea0*/  IMAD R6, R17, R22, RZ ;  /* 0x0000001611067224 */ /* 0x020fc600078e02ff */
[----:B------:R-:W-:Y:S01]  /*1eb0*/  IADD3 R5, PT, PT, R23, R5, RZ ;  /* 0x0000000517057210 */ /* 0x000fe20007ffe0ff */
[----:B------:R-:W-:-:S04]  /*1ec0*/  IMAD.WIDE.U32 R22, R16, R22, RZ ;  /* 0x0000001610167225 */ /* 0x000fc800078e00ff */
[----:B------:R-:W-:Y:S02]  /*1ed0*/  IMAD R5, R16, R5, R6 ;  /* 0x0000000510057224 */ /* 0x000fe400078e0206 */
[-C--:B------:R-:W-:Y:S02]  /*1ee0*/  IMAD R6, R19, R22.reuse, RZ ;  /* 0x0000001613067224 */ /* 0x080fe400078e02ff */
[----:B------:R-:W-:Y:S01]  /*1ef0*/  IMAD.WIDE.U32 R38, R18, R22, RZ ;  /* 0x0000001612267225 */ /* 0x000fe200078e00ff */
[----:B------:R-:W-:-:S05]  /*1f00*/  IADD3 R5, PT, PT, R23, R5, RZ ;  /* 0x0000000517057210 */ /* 0x000fca0007ffe0ff */
[----:B------:R-:W-:-:S05]  /*1f10*/  IMAD R5, R18, R5, R6 ;  /* 0x0000000512057224 */ /* 0x000fca00078e0206 */
[----:B------:R-:W-:Y:S01]  /*1f20*/  IADD3 R42, PT, PT, R39, R5, RZ ;  /* 0x00000005272a7210 */ /* 0x000fe20007ffe0ff */
[----:B------:R-:W-:Y:S06]  /*1f30*/  @!P0 BRA `(.L_x_18) ;  /* 0x0000000000c48947 */ /* 0x000fec0003800000 */
[----:B------:R-:W0:Y:S01]  /*1f40*/  LDC R20, c[0x0][0x390] ;  /* 0x0000e400ff147b82 */ /* 0x000e220000000800 */
[----:B------:R-:W-:Y:S01]  /*1f50*/  IADD3 R24, PT, PT, R4, -0x800, RZ ;  /* 0xfffff80004187810 */ /* 0x000fe20007ffe0ff */
[----:B------:R-:W-:-:S06]  /*1f60*/  UMOV UR4, 0x800 ;  /* 0x0000080000047882 */ /* 0x000fcc0000000000 */
[----:B------:R-:W1:Y:S02]  /*1f70*/  LDC.64 R2, c[0x0][0x380] ;  /* 0x0000e000ff027b82 */ /* 0x000e640000000a00 */
.L_x_20:
[----:B------:R-:W-:-:S05]  /*1f80*/  IADD3 R23, PT, PT, R21, UR4, RZ ;  /* 0x0000000415177c10 */ /* 0x000fca000fffe0ff */
[----:B-1----:R-:W-:-:S05]  /*1f90*/  IMAD.WIDE.U32 R22, R23, 0x8, R2 ;  /* 0x0000000817167825 */ /* 0x002fca00078e0002 */
[----:B------:R-:W2:Y:S04]  /*1fa0*/  LDG.E.128.CONSTANT R4, desc[UR6][R22.64] ;  /* 0x0000000616047981 */ /* 0x000ea8000c1e9d00 */
[----:B------:R-:W3:Y:S04]  /*1fb0*/  LDG.E.128.CONSTANT R12, desc[UR6][R22.64+0x10] ;  /* 0x00001006160c7981 */ /* 0x000ee8000c1e9d00 */
[----:B------:R-:W4:Y:S04]  /*1fc0*/  LDG.E.128.CONSTANT R16, desc[UR6][R22.64+0x2000] ;  /* 0x0020000616107981 */ /* 0x000f28000c1e9d00 */
[----:B------:R-:W5:Y:S01]  /*1fd0*/  LDG.E.128.CONSTANT R8, desc[UR6][R22.64+0x2010] ;  /* 0x0020100616087981 */ /* 0x000f62000c1e9d00 */
[----:B--2---:R-:W-:-:S02]  /*1fe0*/  IMAD R5, R5, R38, RZ ;  /* 0x0000002605057224 */ /* 0x004fc400078e02ff */
[----:B------:R-:W-:-:S04]  /*1ff0*/  IMAD.WIDE.U32 R38, R4, R38, RZ ;  /* 0x0000002604267225 */ /* 0x000fc800078e00ff */
[----:B------:R-:W-:Y:S02]  /*2000*/  IMAD R5, R4, R42, R5 ;  /* 0x0000002a04057224 */ /* 0x000fe400078e0205 */
[----:B------:R-:W-:-:S03]  /*2010*/  IMAD R4, R7, R38, RZ ;  /* 0x0000002607047224 */ /* 0x000fc600078e02ff */
[----:B------:R-:W-:Y:S01]  /*2020*/  IADD3 R5, PT, PT, R39, R5, RZ ;  /* 0x0000000527057210 */ /* 0x000fe20007ffe0ff */
        /* <DEDUP_REMOVED lines=17> */
[----:B------:R-:W-:Y:S01]  /*2140*/  IMAD R5, R18, R5, R4 ;  /* 0x0000000512057224 */ /* 0x000fe200078e0204 */
[----:B0-----:R-:W-:Y:S01]  /*2150*/  MOV R4, R20 ;  /* 0x0000001400047202 */ /* 0x001fe20000000f00 */
[----:B-----5:R-:W-:-:S03]  /*2160*/  IMAD R6, R9, R38, RZ ;  /* 0x0000002609067224 */ /* 0x020fc600078e02ff */
[----:B------:R-:W-:Y:S01]  /*2170*/  IADD3 R5, PT, PT, R39, R5, RZ ;  /* 0x0000000527057210 */ /* 0x000fe20007ffe0ff */
[----:B------:R-:W-:Y:S01]  /*2180*/  IMAD.WIDE.U32 R38, R8, R38, RZ ;  /* 0x0000002608267225 */ /* 0x000fe200078e00ff */
[----:B------:R-:W-:-:S03]  /*2190*/  IADD3 R7, PT, PT, R4, -UR4, RZ ;  /* 0x8000000404077c10 */ /* 0x000fc6000fffe0ff */
[----:B------:R-:W-:Y:S01]  /*21a0*/  IMAD R5, R8, R5, R6 ;  /* 0x0000000508057224 */ /* 0x000fe200078e0206 */
[----:B------:R-:W-:Y:S01]  /*21b0*/  ISETP.GE.AND P0, PT, R7, 0x800, PT ;  /* 0x000008000700780c */ /* 0x000fe20003f06270 */
[----:B------:R-:W-:-:S03]  /*21c0*/  IMAD R6, R11, R38, RZ ;  /* 0x000000260b067224 */ /* 0x000fc600078e02ff */
[----:B------:R-:W-:Y:S01]  /*21d0*/  IADD3 R5, PT, PT, R39, R5, RZ ;  /* 0x0000000527057210 */ /* 0x000fe20007ffe0ff */
[----:B------:R-:W-:-:S04]  /*21e0*/  IMAD.WIDE.U32 R38, R10, R38, RZ ;  /* 0x000000260a267225 */ /* 0x000fc800078e00ff */
[----:B------:R-:W-:-:S05]  /*21f0*/  IMAD R5, R10, R5, R6 ;  /* 0x000000050a057224 */ /* 0x000fca00078e0206 */
[----:B------:R-:W-:Y:S01]  /*2200*/  IADD3 R42, PT, PT, R39, R5, RZ ;  /* 0x00000005272a7210 */ /* 0x000fe20007ffe0ff */
[----:B------:R-:W-:Y:S06]  /*2210*/  @!P0 BRA `(.L_x_19) ;  /* 0x0000000c00748947 */ /* 0x000fec0003800000 */
[----:B------:R-:W-:-:S06]  /*2220*/  UIADD3 UR4, UPT, UPT, UR4, 0x800, URZ ;  /* 0x0000080004047890 */ /* 0x000fcc000fffe0ff */
[----:B------:R-:W-:-:S13]  /*2230*/  ISETP.LT.AND P0, PT, R24, UR4, PT ;  /* 0x0000000418007c0c */ /* 0x000fda000bf01270 */
[----:B------:R-:W-:Y:S05]  /*2240*/  @!P0 BRA `(.L_x_20) ;  /* 0xfffffffc004c8947 */ /* 0x000fea000383ffff */
.L_x_18:
[----:B------:R-:W-:-:S13]  /*2250*/  ISETP.LE.AND P0, PT, R4, UR4, PT ;  /* 0x0000000404007c0c */ /* 0x000fda000bf03270 */
[----:B------:R-:W-:Y:S05]  /*2260*/  @P0 BRA `(.L_x_19) ;  /* 0x0000000c00600947 */ /* 0x000fea0003800000 */
[----:B------:R-:W-:Y:S01]  /*2270*/  IADD3 R41, PT, PT, R4, -UR4, RZ ;  /* 0x8000000404297c10 */ /* 0x000fe2000fffe0ff */
[----:B------:R-:W-:Y:S03]  /*2280*/  BSSY.RECONVERGENT B1, `(.L_x_19) ;  /* 0x00000d6000017945 */ /* 0x000fe60003800200 */
[----:B------:R-:W-:-:S13]  /*2290*/  ISETP.GE.AND P0, PT, R0, R41, PT ;  /* 0x000000290000720c */ /* 0x000fda0003f06270 */
[----:B------:R-:W-:Y:S05]  /*22a0*/  @P0 BRA `(.L_x_21) ;  /* 0x0000000c004c0947 */ /* 0x000fea0003800000 */
[-C--:B------:R-:W-:Y:S01]  /*22b0*/  LOP3.LUT R5, RZ, R0.reuse, RZ, 0x33, !PT ;  /* 0x00000000ff057212 */ /* 0x080fe200078e33ff */
[----:B------:R-:W-:Y:S01]  /*22c0*/  BSSY.RECONVERGENT B2, `(.L_x_22) ;  /* 0x0000017000027945 */ /* 0x000fe20003800200 */
[----:B------:R-:W-:Y:S02]  /*22d0*/  MOV R40, R0 ;  /* 0x0000000000287202 */ /* 0x000fe40000000f00 */
[----:B------:R-:W-:-:S04]  /*22e0*/  IADD3 R4, PT, PT, R4, -UR4, R5 ;  /* 0x8000000404047c10 */ /* 0x000fc8000fffe005 */
[C---:B------:R-:W-:Y:S02]  /*22f0*/  LOP3.LUT R5, R4.reuse, 0x300, RZ, 0xc0, !PT ;  /* 0x0000030004057812 */ /* 0x040fe400078ec0ff */
[----:B------:R-:W-:Y:S02]  /*2300*/  ISETP.GE.U32.AND P1, PT, R4, 0x300, PT ;  /* 0x000003000400780c */ /* 0x000fe40003f26070 */
[----:B------:R-:W-:-:S13]  /*2310*/  ISETP.NE.AND P0, PT, R5, 0x300, PT ;  /* 0x000003000500780c */ /* 0x000fda0003f05270 */
[----:B------:R-:W-:Y:S05]  /*2320*/  @!P0 BRA `(.L_x_23) ;  /* 0x0000000000408947 */ /* 0x000fea0003800000 */
[----:B------:R-:W-:Y:S02]  /*2330*/  LEA.HI R4, R4, 0x1, RZ, 0x18 ;  /* 0x0000000104047811 */ /* 0x000fe400078fc0ff */
[----:B------:R-:W-:Y:S02]  /*2340*/  IADD3 R7, PT, PT, R0, UR4, RZ ;  /* 0x0000000400077c10 */ /* 0x000fe4000fffe0ff */
[----:B------:R-:W-:Y:S02]  /*2350*/  LOP3.LUT R4, R4, 0x3, RZ, 0xc0, !PT ;  /* 0x0000000304047812 */ /* 0x000fe400078ec0ff */
[----:B------:R-:W-:Y:S02]  /*2360*/  MOV R40, R0 ;  /* 0x0000000000287202 */ /* 0x000fe40000000f00 */
[----:B------:R-:W-:-:S07]  /*2370*/  IADD3 R6, PT, PT, -R4, RZ, RZ ;  /* 0x000000ff04067210 */ /* 0x000fce0007ffe1ff */
.L_x_24:
[----:B------:R-:W-:-:S06]  /*2380*/  IMAD.WIDE.U32 R4, R7, 0x8, R2 ;  /* 0x0000000807047825 */ /* 0x000fcc00078e0002 */
[----:B------:R-:W2:Y:S01]  /*2390*/  LDG.E.64.CONSTANT R4, desc[UR6][R4.64] ;  /* 0x0000000604047981 */ /* 0x000ea2000c1e9b00 */
[----:B------:R-:W-:Y:S02]  /*23a0*/  IADD3 R6, PT, PT, R6, 0x1, RZ ;  /* 0x0000000106067810 */ /* 0x000fe40007ffe0ff */
[----:B------:R-:W-:Y:S02]  /*23b0*/  IADD3 R40, PT, PT, R40, 0x100, RZ ;  /* 0x0000010028287810 */ /* 0x000fe40007ffe0ff */
[----:B------:R-:W-:Y:S02]  /*23c0*/  ISETP.NE.AND P0, PT, R6, RZ, PT ;  /* 0x000000ff0600720c */ /* 0x000fe40003f05270 */
[----:B------:R-:W-:Y:S01]  /*23d0*/  IADD3 R7, PT, PT, R7, 0x100, RZ ;  /* 0x0000010007077810 */ /* 0x000fe20007ffe0ff */
[-C--:B--2---:R-:W-:Y:S02]  /*23e0*/  IMAD R9, R5, R38.reuse, RZ ;  /* 0x0000002605097224 */ /* 0x084fe400078e02ff */
[----:B------:R-:W-:-:S04]  /*23f0*/  IMAD.WIDE.U32 R38, R4, R38, RZ ;  /* 0x0000002604267225 */ /* 0x000fc800078e00ff */
[----:B------:R-:W-:-:S05]  /*2400*/  IMAD R9, R4, R42, R9 ;  /* 0x0000002a04097224 */ /* 0x000fca00078e0209 */
[----:B------:R-:W-:Y:S01]  /*2410*/  IADD3 R42, PT, PT, R39, R9, RZ ;  /* 0x00000009272a7210 */ /* 0x000fe20007ffe0ff */
[----:B------:R-:W-:Y:S06]  /*2420*/  @P0 BRA `(.L_x_24) ;  /* 0xfffffffc00d40947 */ /* 0x000fec000383ffff */
.L_x_23:
[----:B------:R-:W-:Y:S05]  /*2430*/  BSYNC.RECONVERGENT B2 ;  /* 0x0000000000027941 */ /* 0x000fea0003800200 */
.L_x_22:
[----:B------:R-:W-:Y:S05]  /*2440*/  @!P1 BRA `(.L_x_21) ;  /* 0x0000000800e49947 */ /* 0x000fea0003800000 */
[----:B------:R-:W0:Y:S01]  /*2450*/  LDCU.64 UR8, c[0x0][0x380] ;  /* 0x00007000ff0877ac */ /* 0x000e220008000a00 */
[----:B------:R-:W-:Y:S01]  /*2460*/  IADD3 R7, PT, PT, R41, -R40, RZ ;  /* 0x8000002829077210 */ /* 0x000fe20007ffe0ff */
[----:B------:R-:W-:Y:S01]  /*2470*/  BSSY.RECONVERGENT B2, `(.L_x_25) ;  /* 0x000006a000027945 */ /* 0x000fe20003800200 */
[C---:B------:R-:W-:Y:S02]  /*2480*/  IADD3 R5, P0, PT, R40.reuse, UR4, RZ ;  /* 0x0000000428057c10 */ /* 0x040fe4000ff1e0ff */
[----:B------:R-:W-:Y:S02]  /*2490*/  ISETP.GT.AND P1, PT, R7, 0xc00, PT ;  /* 0x00000c000700780c */ /* 0x000fe40003f24270 */
[----:B------:R-:W-:Y:S02]  /*24a0*/  IADD3.X R6, PT, PT, RZ, RZ, RZ, P0, !PT ;  /* 0x000000ffff067210 */ /* 0x000fe400007fe4ff */
[----:B------:R-:W-:Y:S02]  /*24b0*/  IADD3 R43, PT, PT, R40, UR4, RZ ;  /* 0x00000004282b7c10 */ /* 0x000fe4000fffe0ff */
[----:B0-----:R-:W-:-:S04]  /*24c0*/  LEA R4, P0, R5, UR8, 0x3 ;  /* 0x0000000805047c11 */ /* 0x001fc8000f8018ff */
[----:B------:R-:W-:Y:S02]  /*24d0*/  LEA.HI.X R5, R5, UR9, R6, 0x3, P0 ;  /* 0x0000000905057c11 */ /* 0x000fe400080f1c06 */
[----:B------:R-:W-:-:S04]  /*24e0*/  IADD3 R4, P0, PT, R4, 0x1000, RZ ;  /* 0x0000100004047810 */ /* 0x000fc80007f1e0ff */
[----:B------:R-:W-:Y:S02]  /*24f0*/  IADD3.X R5, PT, PT, RZ, R5, RZ, P0, !PT ;  /* 0x00000005ff057210 */ /* 0x000fe400007fe4ff */
[----:B------:R-:W-:Y:S01]  /*2500*/  PLOP3.LUT P0, PT, PT, PT, PT, 0x80, 0x8 ;  /* 0x000000000008781c */ /* 0x000fe20003f0f070 */
[----:B------:R-:W-:-:S12]  /*2510*/  @!P1 BRA `(.L_x_26) ;  /* 0x00000004007c9947 */ /* 0x000fd80003800000 */
[----:B------:R-:W-:Y:S02]  /*2520*/  PLOP3.LUT P0, PT, PT, PT, PT, 0x8, 0x80 ;  /* 0x000000000080781c */ /* 0x000fe40003f0e170 */
[----:B------:R-:W-:-:S11]  /*2530*/  IADD3 R45, PT, PT, R41, -0xc00, RZ ;  /* 0xfffff400292d7810 */ /* 0x000fd60007ffe0ff */
.L_x_27:
[C---:B------:R-:W-:Y:S01]  /*2540*/  IMAD.WIDE.U32 R36, R43.reuse, 0x8, R2 ;  /* 0x000000082b247825 */ /* 0x040fe200078e0002 */
[----:B------:R-:W2:Y:S04]  /*2550*/  LDG.E.64.CONSTANT R6, desc[UR6][R4.64+-0x800] ;  /* 0xfff8000604067981 */ /* 0x000ea8000c1e9b00 */
[----:B------:R-:W3:Y:S04]  /*2560*/  LDG.E.64.CONSTANT R8, desc[UR6][R4.64] ;  /* 0x0000000604087981 */ /* 0x000ee8000c1e9b00 */
[----:B------:R-:W4:Y:S01]  /*2570*/  LDG.E.64.CONSTANT R36, desc[UR6][R36.64] ;  /* 0x0000000624247981 */ /* 0x000f22000c1e9b00 */
[----:B------:R-:W-:-:S03]  /*2580*/  IADD3 R13, PT, PT, R43, 0x400, RZ ;  /* 0x000004002b0d7810 */ /* 0x000fc60007ffe0ff */
[----:B------:R-:W5:Y:S02]  /*2590*/  LDG.E.64.CONSTANT R10, desc[UR6][R4.64+0x800] ;  /* 0x00080006040a7981 */ /* 0x000f64000c1e9b00 */
[----:B------:R-:W-:Y:S02]  /*25a0*/  IMAD.WIDE.U32 R12, R13, 0x8, R2 ;  /* 0x000000080d0c7825 */ /* 0x000fe400078e0002 */
[----:B------:R-:W5:Y:S04]  /*25b0*/  LDG.E.64.CONSTANT R14, desc[UR6][R4.64+0x1800] ;  /* 0x00180006040e7981 */ /* 0x000f68000c1e9b00 */
[----:B------:R-:W5:Y:S04]  /*25c0*/  LDG.E.64.CONSTANT R12, desc[UR6][R12.64] ;  /* 0x000000060c0c7981 */ /* 0x000f68000c1e9b00 */
[----:B------:R-:W5:Y:S01]  /*25d0*/  LDG.E.64.CONSTANT R16, desc[UR6][R4.64+0x2000] ;  /* 0x0020000604107981 */ /* 0x000f62000c1e9b00 */
        /* <DEDUP_REMOVED lines=11> */
[----:B------:R-:W5:Y:S04]  /*2690*/  LDG.E.64.CONSTANT R32, desc[UR6][R4.64+0x6000] ;  /* 0x0060000604207981 */ /* 0x000f68000c1e9b00 */
[----:B------:R0:W5:Y:S01]  /*26a0*/  LDG.E.64.CONSTANT R34, desc[UR6][R4.64+0x6800] ;  /* 0x0068000604227981 */ /* 0x000162000c1e9b00 */
[----:B------:R-:W-:-:S04]  /*26b0*/  IADD3 R40, PT, PT, R40, 0x1000, RZ ;  /* 0x0000100028287810 */ /* 0x000fc80007ffe0ff */
[----:B------:R-:W-:Y:S02]  /*26c0*/  ISETP.GE.AND P1, PT, R40, R45, PT ;  /* 0x0000002d2800720c */ /* 0x000fe40003f26270 */
[----:B0-----:R-:W-:Y:S02]  /*26d0*/  IADD3 R4, P2, PT, R4, 0x8000, RZ ;  /* 0x0000800004047810 */ /* 0x001fe40007f5e0ff */
[----:B------:R-:W-:Y:S02]  /*26e0*/  IADD3 R43, PT, PT, R43, 0x1000, RZ ;  /* 0x000010002b2b7810 */ /* 0x000fe40007ffe0ff */
[----:B------:R-:W-:Y:S01]  /*26f0*/  IADD3.X R5, PT, PT, RZ, R5, RZ, P2, !PT ;  /* 0x00000005ff057210 */ /* 0x000fe200017fe4ff */
[-C--:B----4-:R-:W-:Y:S02]  /*2700*/  IMAD R37, R37, R38.reuse, RZ ;  /* 0x0000002625257224 */ /* 0x090fe400078e02ff */
[----:B------:R-:W-:-:S04]  /*2710*/  IMAD.WIDE.U32 R38, R36, R38, RZ ;  /* 0x0000002624267225 */ /* 0x000fc800078e00ff */
[----:B------:R-:W-:Y:S02]  /*2720*/  IMAD R37, R36, R42, R37 ;  /* 0x0000002a24257224 */ /* 0x000fe400078e0225 */
[----:B--2---:R-:W-:-:S03]  /*2730*/  IMAD R7, R7, R38, RZ ;  /* 0x0000002607077224 */ /* 0x004fc600078e02ff */
[----:B------:R-:W-:Y:S01]  /*2740*/  IADD3 R37, PT, PT, R39, R37, RZ ;  /* 0x0000002527257210 */ /* 0x000fe20007ffe0ff */
[----:B------:R-:W-:-:S04]  /*2750*/  IMAD.WIDE.U32 R38, R6, R38, RZ ;  /* 0x0000002606267225 */ /* 0x000fc800078e00ff */
[----:B------:R-:W-:Y:S02]  /*2760*/  IMAD R7, R6, R37, R7 ;  /* 0x0000002506077224 */ /* 0x000fe400078e0207 */
[----:B---3--:R-:W-:-:S03]  /*2770*/  IMAD R6, R9, R38, RZ ;  /* 0x0000002609067224 */ /* 0x008fc600078e02ff */
[----:B------:R-:W-:Y:S01]  /*2780*/  IADD3 R7, PT, PT, R39, R7, RZ ;  /* 0x0000000727077210 */ /* 0x000fe20007ffe0ff */
[----:B------:R-:W-:-:S04]  /*2790*/  IMAD.WIDE.U32 R38, R8, R38, RZ ;  /* 0x0000002608267225 */ /* 0x000fc800078e00ff */
[----:B------:R-:W-:Y:S02]  /*27a0*/  IMAD R7, R8, R7, R6 ;  /* 0x0000000708077224 */ /* 0x000fe400078e0206 */
[----:B-----5:R-:W-:-:S03]  /*27b0*/  IMAD R6, R11, R38, RZ ;  /* 0x000000260b067224 */ /* 0x020fc600078e02ff */
        /* <DEDUP_REMOVED lines=53> */
.L_x_26:
[----:B------:R-:W-:Y:S05]  /*2b10*/  BSYNC.RECONVERGENT B2 ;  /* 0x0000000000027941 */ /* 0x000fea0003800200 */
.L_x_25:
[----:B------:R-:W-:Y:S01]  /*2b20*/  IADD3 R6, PT, PT, R41, -R40, RZ ;  /* 0x8000002829067210 */ /* 0x000fe20007ffe0ff */
[----:B------:R-:W-:Y:S03]  /*2b30*/  BSSY.RECONVERGENT B2, `(.L_x_28) ;  /* 0x0000033000027945 */ /* 0x000fe60003800200 */
[----:B------:R-:W-:-:S13]  /*2b40*/  ISETP.GT.AND P1, PT, R6, 0x400, PT ;  /* 0x000004000600780c */ /* 0x000fda0003f24270 */
[----:B------:R-:W-:Y:S05]  /*2b50*/  @!P1 BRA `(.L_x_29) ;  /* 0x0000000000c09947 */ /* 0x000fea0003800000 */
        /* <DEDUP_REMOVED lines=9> */
[----:B------:R-:W5:Y:S04]  /*2bf0*/  LDG.E.64.CONSTANT R8, desc[UR6][R4.64+0x2000] ;  /* 0x0020000604087981 */ /* 0x000f68000c1e9b00 */
[----:B------:R0:W5:Y:S01]  /*2c00*/  LDG.E.64.CONSTANT R6, desc[UR6][R4.64+0x2800] ;  /* 0x0028000604067981 */ /* 0x000162000c1e9b00 */
[----:B------:R-:W-:-:S02]  /*2c10*/  PLOP3.LUT P0, PT, PT, PT, PT, 0x8, 0x80 ;  /* 0x000000000080781c */ /* 0x000fc40003f0e170 */
[----:B------:R-:W-:Y:S02]  /*2c20*/  IADD3 R40, PT, PT, R40, 0x800, RZ ;  /* 0x0000080028287810 */ /* 0x000fe40007ffe0ff */
[----:B------:R-:W-:Y:S02]  /*2c30*/  IADD3 R43, PT, PT, R43, 0x800, RZ ;  /* 0x000008002b2b7810 */ /* 0x000fe40007ffe0ff */
[----:B0-----:R-:W-:-:S04]  /*2c40*/  IADD3 R4, P1, PT, R4, 0x4000, RZ ;  /* 0x0000400004047810 */ /* 0x001fc80007f3e0ff */
        /* <DEDUP_REMOVED lines=32> */
[----:B------:R-:W-:-:S07]  /*2e50*/  IADD3 R42, PT, PT, R39, R7, RZ ;  /* 0x00000007272a7210 */ /* 0x000fce0007ffe0ff */
.L_x_29:
[----:B------:R-:W-:Y:S05]  /*2e60*/  BSYNC.RECONVERGENT B2 ;  /* 0x0000000000027941 */ /* 0x000fea0003800200 */
.L_x_28:
[----:B------:R-:W-:-:S13]  /*2e70*/  ISETP.LT.OR P0, PT, R40, R41, P0 ;  /* 0x000000292800720c */ /* 0x000fda0000701670 */
[----:B------:R-:W-:Y:S05]  /*2e80*/  @!P0 BRA `(.L_x_21) ;  /* 0x0000000000548947 */ /* 0x000fea0003800000 */
[----:B------:R-:W-:Y:S01]  /*2e90*/  IMAD.WIDE.U32 R2, R43, 0x8, R2 ;  /* 0x000000082b027825 */ /* 0x000fe200078e0002 */
[----:B------:R-:W2:Y:S04]  /*2ea0*/  LDG.E.64.CONSTANT R6, desc[UR6][R4.64+-0x800] ;  /* 0xfff8000604067981 */ /* 0x000ea8000c1e9b00 */
[----:B------:R-:W3:Y:S04]  /*2eb0*/  LDG.E.64.CONSTANT R8, desc[UR6][R4.64] ;  /* 0x0000000604087981 */ /* 0x000ee8000c1e9b00 */
[----:B------:R-:W4:Y:S04]  /*2ec0*/  LDG.E.64.CONSTANT R2, desc[UR6][R2.64] ;  /* 0x0000000602027981 */ /* 0x000f28000c1e9b00 */
[----:B------:R-:W5:Y:S01]  /*2ed0*/  LDG.E.64.CONSTANT R10, desc[UR6][R4.64+0x800] ;  /* 0x00080006040a7981 */ /* 0x000f62000c1e9b00 */
[----:B----4-:R-:W-:-:S02]  /*2ee0*/  IMAD R13, R3, R38, RZ ;  /* 0x00000026030d7224 */ /* 0x010fc400078e02ff */
        /* <DEDUP_REMOVED lines=13> */
[----:B------:R-:W-:-:S05]  /*2fc0*/  IMAD R3, R10, R3, R2 ;  /* 0x000000030a037224 */ /* 0x000fca00078e0202 */
[----:B------:R-:W-:-:S07]  /*2fd0*/  IADD3 R42, PT, PT, R39, R3, RZ ;  /* 0x00000003272a7210 */ /* 0x000fce0007ffe0ff */
.L_x_21:
[----:B------:R-:W-:Y:S05]  /*2fe0*/  BSYNC.RECONVERGENT B1 ;  /* 0x0000000000017941 */ /* 0x000fea0003800200 */
.L_x_19:
[----:B------:R-:W0:Y:S01]  /*2ff0*/  S2R R9, SR_LANEID ;  /* 0x0000000000097919 */ /* 0x000e220000000000 */
[----:B------:R-:W1:Y:S04]  /*3000*/  SHFL.DOWN PT, R3, R42, 0x1, 0x1f ;  /* 0x08201f002a037f89 */ /* 0x000e6800000e0000 */
        /* <DEDUP_REMOVED lines=8> */
[----:B------:R-:W-:Y:S01]  /*3090*/  IMAD R5, R42, R5, R4 ;  /* 0x000000052a057224 */ /* 0x000fe200078e0204 */
[----:B------:R-:W0:Y:S04]  /*30a0*/  @!P1 S2R R10, SR_CgaCtaId ;  /* 0x00000000000a9919 */ /* 0x000e280000008800 */
[----:B------:R-:W-:Y:S02]  /*30b0*/  IADD3 R8, PT, PT, R3, R5, RZ ;  /* 0x0000000503087210 */ /* 0x000fe40007ffe0ff */
[----:B------:R-:W1:Y:S04]  /*30c0*/  SHFL.DOWN PT, R3, R2, 0x2, 0x1f ;  /* 0x08401f0002037f89 */ /* 0x000e6800000e0000 */
[----:B------:R-:W2:Y:S01]  /*30d0*/  SHFL.DOWN PT, R4, R8, 0x2, 0x1f ;  /* 0x08401f0008047f89 */ /* 0x000ea200000e0000 */
[----:B-1----:R-:W-:-:S02]  /*30e0*/  SEL R3, R3, 0x1, !P0 ;  /* 0x0000000103037807 */ /* 0x002fc40004000000 */
[----:B--2---:R-:W-:Y:S02]  /*30f0*/  SEL R5, R4, RZ, !P0 ;  /* 0x000000ff04057207 */ /* 0x004fe40004000000 */
[----:B------:R-:W-:-:S03]  /*3100*/  ISETP.GT.AND P0, PT, R9, 0x1b, PT ;  /* 0x0000001b0900780c */ /* 0x000fc60003f04270 */
[-C--:B------:R-:W-:Y:S02]  /*3110*/  IMAD R6, R5, R2.reuse, RZ ;  /* 0x0000000205067224 */ /* 0x080fe400078e02ff */
[----:B------:R-:W-:-:S04]  /*3120*/  IMAD.WIDE.U32 R4, R3, R2, RZ ;  /* 0x0000000203047225 */ /* 0x000fc800078e00ff */
[----:B------:R-:W-:-:S05]  /*3130*/  IMAD R3, R3, R8, R6 ;  /* 0x0000000803037224 */ /* 0x000fca00078e0206 */
[----:B------:R-:W-:Y:S02]  /*3140*/  IADD3 R6, PT, PT, R5, R3, RZ ;  /* 0x0000000305067210 */ /* 0x000fe40007ffe0ff */
[----:B------:R-:W-:Y:S04]  /*3150*/  SHFL.DOWN PT, R3, R4, 0x4, 0x1f ;  /* 0x08801f0004037f89 */ /* 0x000fe800000e0000 */
[----:B------:R-:W1:Y:S02]  /*3160*/  SHFL.DOWN PT, R5, R6, 0x4, 0x1f ;  /* 0x08801f0006057f89 */ /* 0x000e6400000e0000 */
[----:B-1----:R-:W-:Y:S02]  /*3170*/  SEL R7, R5, RZ, !P0 ;  /* 0x000000ff05077207 */ /* 0x002fe40004000000 */
[----:B------:R-:W-:-:S02]  /*3180*/  SEL R5, R3, 0x1, !P0 ;  /* 0x0000000103057807 */ /* 0x000fc40004000000 */
[----:B------:R-:W-:Y:S01]  /*3190*/  ISETP.GT.AND P0, PT, R9, 0x17, PT ;  /* 0x000000170900780c */ /* 0x000fe20003f04270 */
[-C--:B------:R-:W-:Y:S02]  /*31a0*/  IMAD R7, R7, R4.reuse, RZ ;  /* 0x0000000407077224 */ /* 0x080fe400078e02ff */
[----:B------:R-:W-:-:S04]  /*31b0*/  IMAD.WIDE.U32 R2, R5, R4, RZ ;  /* 0x0000000405027225 */ /* 0x000fc800078e00ff */
[----:B------:R-:W-:-:S05]  /*31c0*/  IMAD R7, R5, R6, R7 ;  /* 0x0000000605077224 */ /* 0x000fca00078e0207 */
[----:B------:R-:W-:Y:S02]  /*31d0*/  IADD3 R8, PT, PT, R3, R7, RZ ;  /* 0x0000000703087210 */ /* 0x000fe40007ffe0ff */
[----:B------:R-:W1:Y:S04]  /*31e0*/  SHFL.DOWN PT, R3, R2, 0x8, 0x1f ;  /* 0x09001f0002037f89 */ /* 0x000e6800000e0000 */
[----:B------:R-:W2:Y:S01]  /*31f0*/  SHFL.DOWN PT, R5, R8, 0x8, 0x1f ;  /* 0x09001f0008057f89 */ /* 0x000ea200000e0000 */
[----:B-1----:R-:W-:Y:S02]  /*3200*/  SEL R3, R3, 0x1, !P0 ;  /* 0x0000000103037807 */ /* 0x002fe40004000000 */
[----:B--2---:R-:W-:Y:S02]  /*3210*/  SEL R5, R5, RZ, !P0 ;  /* 0x000000ff05057207 */ /* 0x004fe40004000000 */
[----:B------:R-:W-:-:S02]  /*3220*/  ISETP.GT.AND P0, PT, R9, 0xf, PT ;  /* 0x0000000f0900780c */ /* 0x000fc40003f04270 */
[----:B------:R-:W-:Y:S01]  /*3230*/  @!P1 MOV R9, 0x400 ;  /* 0x0000040000099802 */ /* 0x000fe20000000f00 */
[-C--:B------:R-:W-:Y:S02]  /*3240*/  IMAD R6, R5, R2.reuse, RZ ;  /* 0x0000000205067224 */ /* 0x080fe400078e02ff */
[----:B------:R-:W-:Y:S01]  /*3250*/  IMAD.WIDE.U32 R4, R3, R2, RZ ;  /* 0x0000000203047225 */ /* 0x000fe200078e00ff */
[----:B0-----:R-:W-:-:S03]  /*3260*/  @!P1 LEA R9, R10, R9, 0x18 ;  /* 0x000000090a099211 */ /* 0x001fc600078ec0ff */
[----:B------:R-:W-:Y:S01]  /*3270*/  IMAD R3, R3, R8, R6 ;  /* 0x0000000803037224 */ /* 0x000fe200078e0206 */
[----:B------:R-:W0:Y:S01]  /*3280*/  SHFL.DOWN PT, R2, R4, 0x10, 0x1f ;  /* 0x0a001f0004027f89 */ /* 0x000e2200000e0000 */
[----:B------:R-:W-:-:S03]  /*3290*/  @!P1 SHF.R.U32.HI R8, RZ, 0x2, R0 ;  /* 0x00000002ff089819 */ /* 0x000fc60000011600 */
[----:B------:R-:W-:Y:S02]  /*32a0*/  IADD3 R6, PT, PT, R5, R3, RZ ;  /* 0x0000000305067210 */ /* 0x000fe40007ffe0ff */
[----:B------:R-:W-:-:S03]  /*32b0*/  @!P1 LOP3.LUT R8, R8, 0xf8, RZ, 0xc0, !PT ;  /* 0x000000f808089812 */ /* 0x000fc600078ec0ff */
[----:B------:R-:W1:Y:S01]  /*32c0*/  SHFL.DOWN PT, R3, R6, 0x10, 0x1f ;  /* 0x0a001f0006037f89 */ /* 0x000e6200000e0000 */
[----:B------:R-:W-:Y:S02]  /*32d0*/  @!P1 IADD3 R9, PT, PT, R8, R9, RZ ;  /* 0x0000000908099210 */ /* 0x000fe40007ffe0ff */
[----:B0-----:R-:W-:Y:S02]  /*32e0*/  SEL R5, R2, 0x1, !P0 ;  /* 0x0000000102057807 */ /* 0x001fe40004000000 */
[----:B-1----:R-:W-:Y:S02]  /*32f0*/  SEL R3, R3, RZ, !P0 ;  /* 0x000000ff03037207 */ /* 0x002fe40004000000 */
[----:B------:R-:W-:-:S03]  /*3300*/  ISETP.NE.AND P0, PT, R0, RZ, PT ;  /* 0x000000ff0000720c */ /* 0x000fc60003f05270 */
[-C--:B------:R-:W-:Y:S02]  /*3310*/  IMAD R7, R3, R4.reuse, RZ ;  /* 0x0000000403077224 */ /* 0x080fe400078e02ff */
[----:B------:R-:W-:-:S04]  /*3320*/  IMAD.WIDE.U32 R2, R5, R4, RZ ;  /* 0x0000000405027225 */ /* 0x000fc800078e00ff */
[----:B------:R-:W-:-:S05]  /*3330*/  IMAD R7, R5, R6, R7 ;  /* 0x0000000605077224 */ /* 0x000fca00078e0207 */
[----:B------:R-:W-:-:S05]  /*3340*/  IADD3 R3, PT, PT, R3, R7, RZ ;  /* 0x0000000703037210 */ /* 0x000fca0007ffe0ff */
[----:B------:R3:W-:Y:S01]  /*3350*/  @!P1 STS.64 [R9+0x8], R2 ;  /* 0x0000080209009388 */ /* 0x0007e20000000a00 */
[----:B------:R-:W-:Y:S06]  /*3360*/  BAR.SYNC.DEFER_BLOCKING 0x0 ;  /* 0x0000000000007b1d */ /* 0x000fec0000010000 */
[----:B------:R-:W-:Y:S05]  /*3370*/  @P0 BRA `(.L_x_17) ;  /* 0x0000003400dc0947 */ /* 0x000fea0003800000 */
[----:B------:R-:W0:Y:S01]  /*3380*/  S2UR UR5, SR_CgaCtaId ;  /* 0x00000000000579c3 */ /* 0x000e220000008800 */
[----:B------:R-:W-:Y:S02]  /*3390*/  UMOV UR4, 0x400 ;  /* 0x0000040000047882 */ /* 0x000fe40000000000 */
[----:B0-----:R-:W-:-:S09]  /*33a0*/  ULEA UR4, UR5, UR4, 0x18 ;  /* 0x0000000405047291 */ /* 0x001fd2000f8ec0ff */
[----:B------:R-:W0:Y:S04]  /*33b0*/  LDS.128 R12, [UR4+0x10] ;  /* 0x00001004ff0c7984 */ /* 0x000e280008000c00 */
[----:B---3--:R-:W1:Y:S04]  /*33c0*/  LDS.128 R8, [UR4+0x20] ;  /* 0x00002004ff087984 */ /* 0x008e680008000c00 */
[----:B------:R-:W2:Y:S01]  /*33d0*/  LDS.128 R4, [UR4+0x30] ;  /* 0x00003004ff047984 */ /* 0x000ea20008000c00 */
[-C--:B0-----:R-:W-:Y:S02]  /*33e0*/  IMAD R0, R13, R2.reuse, RZ ;  /* 0x000000020d007224 */ /* 0x081fe400078e02ff */
[----:B------:R-:W-:-:S04]  /*33f0*/  IMAD.WIDE.U32 R16, R12, R2, RZ ;  /* 0x000000020c107225 */ /* 0x000fc800078e00ff */
[----:B------:R-:W-:-:S05]  /*3400*/  IMAD R3, R12, R3, R0 ;  /* 0x000000030c037224 */ /* 0x000fca00078e0200 */
[----:B------:R-:W-:-:S05]  /*3410*/  IADD3 R3, PT, PT, R17, R3, RZ ;  /* 0x0000000311037210 */ /* 0x000fca0007ffe0ff */
[-C--:B------:R-:W-:Y:S02]  /*3420*/  IMAD R13, R3, R14.reuse, RZ ;  /* 0x0000000e030d7224 */ /* 0x080fe400078e02ff */
[----:B------:R-:W-:-:S04]  /*3430*/  IMAD.WIDE.U32 R2, R16, R14, RZ ;  /* 0x0000000e10027225 */ /* 0x000fc800078e00ff */
[----:B------:R-:W-:-:S05]  /*3440*/  IMAD R13, R16, R15, R13 ;  /* 0x0000000f100d7224 */ /* 0x000fca00078e020d */
[----:B------:R-:W-:Y:S01]  /*3450*/  IADD3 R3, PT, PT, R3, R13, RZ ;  /* 0x0000000d03037210 */ /* 0x000fe20007ffe0ff */
[----:B-1----:R-:W-:-:S04]  /*3460*/  IMAD.WIDE.U32 R12, R2, R8, RZ ;  /* 0x00000008020c7225 */ /* 0x002fc800078e00ff */
[----:B------:R-:W-:-:S04]  /*3470*/  IMAD R3, R3, R8, RZ ;  /* 0x0000000803037224 */ /* 0x000fc800078e02ff */
[----:B------:R-:W-:Y:S02]  /*3480*/  IMAD R3, R9, R2, R3 ;  /* 0x0000000209037224 */ /* 0x000fe400078e0203 */
[----:B------:R-:W-:-:S03]  /*3490*/  IMAD.WIDE.U32 R8, R12, R10, RZ ;  /* 0x0000000a0c087225 */ /* 0x000fc600078e00ff */
[----:B------:R-:W-:-:S05]  /*34a0*/  IADD3 R3, PT, PT, R13, R3, RZ ;  /* 0x000000030d037210 */ /* 0x000fca0007ffe0ff */
[----:B------:R-:W-:Y:S02]  /*34b0*/  IMAD R13, R3, R10, RZ ;  /* 0x0000000a030d7224 */ /* 0x000fe400078e02ff */
[----:B------:R-:W0:Y:S02]  /*34c0*/  LDS.64 R2, [UR4+0x40] ;  /* 0x00004004ff027984 */ /* 0x000e240008000a00 */
[----:B------:R-:W-:Y:S02]  /*34d0*/  IMAD R13, R12, R11, R13 ;  /* 0x0000000b0c0d7224 */ /* 0x000fe400078e020d */
[----:B--2---:R-:W-:-:S03]  /*34e0*/  IMAD.WIDE.U32 R10, R8, R4, RZ ;  /* 0x00000004080a7225 */ /* 0x004fc600078e00ff */
        /* <DEDUP_REMOVED lines=8> */
[----:B0-----:R-:W-:-:S04]  /*3570*/  IMAD.WIDE.U32 R6, R4, R2, RZ ;  /* 0x0000000204067225 */ /* 0x001fc800078e00ff */
[----:B------:R-:W-:Y:S01]  /*3580*/  IMAD R5, R5, R2, RZ ;  /* 0x0000000205057224 */ /* 0x000fe200078e02ff */
[----:B------:R-:W-:-:S03]  /*3590*/  MOV R2, R6 ;  /* 0x0000000600027202 */ /* 0x000fc60000000f00 */
[----:B------:R-:W-:-:S05]  /*35a0*/  IMAD R5, R3, R4, R5 ;  /* 0x0000000403057224 */ /* 0x000fca00078e0205 */
[----:B------:R-:W-:Y:S01]  /*35b0*/  IADD3 R3, PT, PT, R7, R5, RZ ;  /* 0x0000000507037210 */ /* 0x000fe20007ffe0ff */
[----:B------:R-:W-:Y:S06]  /*35c0*/  BRA `(.L_x_17) ;  /* 0x0000003400487947 */ /* 0x000fec0003800000 */
.L_x_2:
        /* <DEDUP_REMOVED lines=9> */
[----:B0-----:R-:W-:-:S05]  /*3660*/  IMAD.WIDE.U32 R2, R5, 0x8, R2 ;  /* 0x0000000805027825 */ /* 0x001fca00078e0002 */
[----:B------:R0:W5:Y:S01]  /*3670*/  LDG.E.64.CONSTANT R6, desc[UR6][R2.64] ;  /* 0x0000000602067981 */ /* 0x000162000c1e9b00 */
[----:B------:R-:W-:-:S07]  /*3680*/  IADD3 R43, PT, PT, R5, 0x100, RZ ;  /* 0x00000100052b7810 */ /* 0x000fce0007ffe0ff */
.L_x_32:
[----:B------:R-:W-:Y:S05]  /*3690*/  BSYNC.RECONVERGENT B1 ;  /* 0x0000000000017941 */ /* 0x000fea0003800200 */
.L_x_31:
[----:B------:R-:W-:Y:S01]  /*36a0*/  ISETP.GE.AND P0, PT, R43, R4, PT ;  /* 0x000000042b00720c */ /* 0x000fe20003f06270 */
[----:B------:R-:W-:-:S12]  /*36b0*/  BSSY.RECONVERGENT B1, `(.L_x_33) ;  /* 0x00000ce000017945 */ /* 0x000fd80003800200 */
[----:B------:R-:W-:Y:S05]  /*36c0*/  @P0 BRA `(.L_x_34) ;  /* 0x0000000c00300947 */ /* 0x000fea0003800000 */
[----:B0-----:R-:W-:Y:S01]  /*36d0*/  LOP3.LUT R3, RZ, R43, RZ, 0x33, !PT ;  /* 0x0000002bff037212 */ /* 0x001fe200078e33ff */
        /* <DEDUP_REMOVED lines=13> */
.L_x_37:
        /* <DEDUP_REMOVED lines=14> */
.L_x_36:
[----:B------:R-:W-:Y:S05]  /*3890*/  BSYNC.RECONVERGENT B2 ;  /* 0x0000000000027941 */ /* 0x000fea0003800200 */
.L_x_35:
        /* <DEDUP_REMOVED lines=9> */
.L_x_40:
        /* <DEDUP_REMOVED lines=90> */
.L_x_39:
[----:B------:R-:W-:Y:S05]  /*3ed0*/  BSYNC.RECONVERGENT B2 ;  /* 0x0000000000027941 */ /* 0x000fea0003800200 */
.L_x_38:
        /* <DEDUP_REMOVED lines=50> */
.L_x_42:
[----:B------:R-:W-:Y:S05]  /*4200*/  BSYNC.RECONVERGENT B2 ;  /* 0x0000000000027941 */ /* 0x000fea0003800200 */
.L_x_41:
        /* <DEDUP_REMOVED lines=24> */
.L_x_34:
[----:B------:R-:W-:Y:S05]  /*4390*/  BSYNC.RECONVERGENT B1 ;  /* 0x0000000000017941 */ /* 0x000fea0003800200 */
.L_x_33:
[----:B------:R-:W-:-:S13]  /*43a0*/  ISETP.GE.AND P0, PT, R4, 0x100, PT ;  /* 0x000001000400780c */ /* 0x000fda0003f06270 */
[----:B------:R-:W-:Y:S05]  /*43b0*/  @!P0 BRA `(.L_x_43) ;  /* 0x0000000400788947 */ /* 0x000fea0003800000 */
[----:B------:R-:W1:Y:S01]  /*43c0*/  S2R R11, SR_LANEID ;  /* 0x00000000000b7919 */ /* 0x000e620000000000 */
[----:B0----5:R-:W0:Y:S04]  /*43d0*/  SHFL.DOWN PT, R2, R7, 0x1, 0x1f ;  /* 0x08201f0007027f89 */ /* 0x021e2800000e0000 */
[----:B------:R-:W2:Y:S01]  /*43e0*/  SHFL.DOWN PT, R0, R6, 0x1, 0x1f ;  /* 0x08201f0006007f89 */ /* 0x000ea200000e0000 */
[C---:B-1----:R-:W-:Y:S02]  /*43f0*/  ISETP.GT.AND P0, PT, R11.reuse, 0x1e, PT ;  /* 0x0000001e0b00780c */ /* 0x042fe40003f04270 */
[----:B------:R-:W-:Y:S02]  /*4400*/  ISETP.NE.AND P1, PT, R11, RZ, PT ;  /* 0x000000ff0b00720c */ /* 0x000fe40003f25270 */
[----:B0-----:R-:W-:-:S02]  /*4410*/  SEL R3, R2, RZ, !P0 ;  /* 0x000000ff02037207 */ /* 0x001fc40004000000 */
[----:B--2---:R-:W-:Y:S02]  /*4420*/  SEL R0, R0, 0x1, !P0 ;  /* 0x0000000100007807 */ /* 0x004fe40004000000 */
[----:B------:R-:W-:Y:S01]  /*4430*/  ISETP.GT.AND P0, PT, R11, 0x1d, PT ;  /* 0x0000001d0b00780c */ /* 0x000fe20003f04270 */
[-C--:B------:R-:W-:Y:S02]  /*4440*/  IMAD R4, R3, R6.reuse, RZ ;  /* 0x0000000603047224 */ /* 0x080fe400078e02ff */
[----:B------:R-:W-:-:S04]  /*4450*/  IMAD.WIDE.U32 R2, R0, R6, RZ ;  /* 0x0000000600027225 */ /* 0x000fc800078e00ff */
[----:B------:R-:W-:Y:S01]  /*4460*/  IMAD R9, R7, R0, R4 ;  /* 0x0000000007097224 */ /* 0x000fe200078e0204 */
[----:B------:R-:W0:Y:S04]  /*4470*/  @!P1 S2R R10, SR_CgaCtaId ;  /* 0x00000000000a9919 */ /* 0x000e280000008800 */
[----:B------:R-:W-:Y:S01]  /*4480*/  IADD3 R8, PT, PT, R3, R9, RZ ;  /* 0x0000000903087210 */ /* 0x000fe20007ffe0ff */
[----:B------:R-:W-:Y:S01]  /*4490*/  SHFL.DOWN PT, R0, R2, 0x2, 0x1f ;  /* 0x08401f0002007f89 */ /* 0x000fe200000e0000 */
[----:B------:R-:W-:-:S03]  /*44a0*/  @!P1 MOV R9, 0x400 ;  /* 0x0000040000099802 */ /* 0x000fc60000000f00 */
[----:B------:R-:W1:Y:S01]  /*44b0*/  SHFL.DOWN PT, R3, R8, 0x2, 0x1f ;  /* 0x08401f0008037f89 */ /* 0x000e6200000e0000 */
[----:B0-----:R-:W-:Y:S02]  /*44c0*/  @!P1 LEA R9, R10, R9, 0x18 ;  /* 0x000000090a099211 */ /* 0x001fe400078ec0ff */
[----:B-1----:R-:W-:Y:S02]  /*44d0*/  SEL R7, R3, RZ, !P0 ;  /* 0x000000ff03077207 */ /* 0x002fe40004000000 */
        /* <DEDUP_REMOVED lines=23> */
[----:B------:R-:W-:Y:S01]  /*4650*/  @!P1 SHF.R.U32.HI R8, RZ, 0x2, R5 ;  /* 0x00000002ff089819 */ /* 0x000fe20000011605 */
[----:B------:R-:W0:Y:S03]  /*4660*/  SHFL.DOWN PT, R0, R6, 0x10, 0x1f ;  /* 0x0a001f0006007f89 */ /* 0x000e2600000e0000 */
        /* <DEDUP_REMOVED lines=18> */
[----:B--2---:R-:W1:Y:S04]  /*4790*/  LDS.128 R8, [UR4+0x20] ;  /* 0x00002004ff087984 */ /* 0x004e680008000c00 */
        /* <DEDUP_REMOVED lines=32> */
.L_x_43:
[----:B------:R-:W-:-:S04]  /*49a0*/  LOP3.LUT R0, R5, 0x3e0, RZ, 0xc0, !PT ;  /* 0x000003e005007812 */ /* 0x000fc800078ec0ff */
[----:B0-----:R-:W-:Y:S02]  /*49b0*/  IADD3 R3, PT, PT, R0, 0x20, RZ ;  /* 0x0000002000037810 */ /* 0x001fe40007ffe0ff */
        /* <DEDUP_REMOVED lines=70> */
[----:B-1----:R-:W0:Y:S04]  /*4e20*/  LDS.128 R8, [UR4+0x10] ;  /* 0x00001004ff087984 */ /* 0x002e280008000c00 */
        /* <DEDUP_REMOVED lines=52> */
.L_x_30:
[----:B------:R-:W0:Y:S01]  /*5170*/  S2R R0, SR_TID.X ;  /* 0x0000000000007919 */ /* 0x000e220000002100 */
[----:B------:R-:W0:Y:S02]  /*5180*/  LDC.64 R2, c[0x0][0x380] ;  /* 0x0000e000ff027b82 */ /* 0x000e240000000a00 */
[----:B0-----:R-:W-:-:S05]  /*5190*/  IMAD.WIDE.U32 R2, R0, 0x8, R2 ;  /* 0x0000000800027825 */ /* 0x001fca00078e0002 */
[----:B------:R-:W2:Y:S04]  /*51a0*/  LDG.E.64.CONSTANT R22, desc[UR6][R2.64] ;  /* 0x0000000602167981 */ /* 0x000ea8000c1e9b00 */
[----:B------:R-:W2:Y:S04]  /*51b0*/  LDG.E.64.CONSTANT R14, desc[UR6][R2.64+0x800] ;  /* 0x00080006020e7981 */ /* 0x000ea8000c1e9b00 */
[----:B------:R-:W3:Y:S04]  /*51c0*/  LDG.E.64.CONSTANT R16, desc[UR6][R2.64+0x1000] ;  /* 0x0010000602107981 */ /* 0x000ee8000c1e9b00 */
[----:B------:R-:W4:Y:S04]  /*51d0*/  LDG.E.64.CONSTANT R18, desc[UR6][R2.64+0x1800] ;  /* 0x0018000602127981 */ /* 0x000f28000c1e9b00 */
[----:B------:R-:W5:Y:S04]  /*51e0*/  LDG.E.64.CONSTANT R12, desc[UR6][R2.64+0x2000] ;  /* 0x00200006020c7981 */ /* 0x000f68000c1e9b00 */
[----:B------:R-:W5:Y:S04]  /*51f0*/  LDG.E.64.CONSTANT R10, desc[UR6][R2.64+0x2800] ;  /* 0x00280006020a7981 */ /* 0x000f68000c1e9b00 */
[----:B------:R-:W5:Y:S04]  /*5200*/  LDG.E.64.CONSTANT R8, desc[UR6][R2.64+0x3000] ;  /* 0x0030000602087981 */ /* 0x000f68000c1e9b00 */
[----:B------:R-:W5:Y:S01]  /*5210*/  LDG.E.64.CONSTANT R6, desc[UR6][R2.64+0x3800] ;  /* 0x0038000602067981 */ /* 0x000f62000c1e9b00 */
[----:B------:R-:W-:Y:S01]  /*5220*/  ISETP.GE.U32.AND P0, PT, R4, 0x1000, PT ;  /* 0x000010000400780c */ /* 0x000fe20003f06070 */
[----:B------:R-:W-:-:S02]  /*5230*/  HFMA2 R43, -RZ, RZ, 0, 0.0001220703125 ;  /* 0x00000800ff2b7431 */ /* 0x000fc400000001ff */
[-C--:B--2---:R-:W-:Y:S02]  /*5240*/  IMAD R5, R15, R22.reuse, RZ ;  /* 0x000000160f057224 */ /* 0x084fe400078e02ff */
        /* <DEDUP_REMOVED lines=29> */
[----:B------:R-:W-:Y:S02]  /*5420*/  IADD3 R8, PT, PT, R4, -0x800, RZ ;  /* 0xfffff80004087810 */ /* 0x000fe40007ffe0ff */
[----:B------:R-:W-:-:S07]  /*5430*/  MOV R43, 0x800 ;  /* 0x00000800002b7802 */ /* 0x000fce0000000f00 */
.L_x_46:
[----:B------:R-:W-:-:S05]  /*5440*/  IMAD.WIDE R18, R43, 0x8, R2 ;  /* 0x000000082b127825 */ /* 0x000fca00078e0202 */
[----:B------:R-:W2:Y:S04]  /*5450*/  LDG.E.64.CONSTANT R20, desc[UR6][R18.64] ;  /* 0x0000000612147981 */ /* 0x000ea8000c1e9b00 */
[----:B------:R-:W3:Y:S04]  /*5460*/  LDG.E.64.CONSTANT R22, desc[UR6][R18.64+0x800] ;  /* 0x0008000612167981 */ /* 0x000ee8000c1e9b00 */
[----:B------:R-:W4:Y:S04]  /*5470*/  LDG.E.64.CONSTANT R16, desc[UR6][R18.64+0x1000] ;  /* 0x0010000612107981 */ /* 0x000f28000c1e9b00 */
[----:B------:R-:W5:Y:S04]  /*5480*/  LDG.E.64.CONSTANT R14, desc[UR6][R18.64+0x1800] ;  /* 0x00180006120e7981 */ /* 0x000f68000c1e9b00 */
[----:B------:R-:W5:Y:S04]  /*5490*/  LDG.E.64.CONSTANT R12, desc[UR6][R18.64+0x2000] ;  /* 0x00200006120c7981 */ /* 0x000f68000c1e9b00 */
[----:B------:R-:W5:Y:S04]  /*54a0*/  LDG.E.64.CONSTANT R10, desc[UR6][R18.64+0x2800] ;  /* 0x00280006120a7981 */ /* 0x000f68000c1e9b00 */
[----:B------:R-:W5:Y:S04]  /*54b0*/  LDG.E.64.CONSTANT R4, desc[UR6][R18.64+0x3000] ;  /* 0x0030000612047981 */ /* 0x000f68000c1e9b00 */
[----:B------:R-:W5:Y:S01]  /*54c0*/  LDG.E.64.CONSTANT R6, desc[UR6][R18.64+0x3800] ;  /* 0x0038000612067981 */ /* 0x000f62000c1e9b00 */
[----:B--2---:R-:W-:-:S02]  /*54d0*/  IMAD R21, R21, R38, RZ ;  /* 0x0000002615157224 */ /* 0x004fc400078e02ff */
        /* <DEDUP_REMOVED lines=27> */
[----:B------:R-:W-:-:S03]  /*5690*/  IMAD R7, R7, R38, RZ ;  /* 0x0000002607077224 */ /* 0x000fc600078e02ff */
[----:B------:R-:W-:Y:S02]  /*56a0*/  IADD3 R10, PT, PT, -R43, R4, RZ ;  /* 0x000000042b0a7210 */ /* 0x000fe40007ffe1ff */
[----:B------:R-:W-:Y:S01]  /*56b0*/  IADD3 R5, PT, PT, R39, R5, RZ ;  /* 0x0000000527057210 */ /* 0x000fe20007ffe0ff */
[----:B------:R-:W-:Y:S01]  /*56c0*/  IMAD.WIDE.U32 R38, R6, R38, RZ ;  /* 0x0000002606267225 */ /* 0x000fe200078e00ff */
[----:B------:R-:W-:-:S03]  /*56d0*/  ISETP.GE.AND P0, PT, R10, 0x800, PT ;  /* 0x000008000a00780c */ /* 0x000fc60003f06270 */
[----:B------:R-:W-:-:S05]  /*56e0*/  IMAD R7, R6, R5, R7 ;  /* 0x0000000506077224 */ /* 0x000fca00078e0207 */
[----:B------:R-:W-:-:S05]  /*56f0*/  IADD3 R42, PT, PT, R39, R7, RZ ;  /* 0x00000007272a7210 */ /* 0x000fca0007ffe0ff */
[----:B------:R-:W-:Y:S05]  /*5700*/  @!P0 BRA `(.L_x_45) ;  /* 0x0000000c00848947 */ /* 0x000fea0003800000 */
[----:B------:R-:W-:-:S04]  /*5710*/  IADD3 R43, PT, PT, R43, 0x800, RZ ;  /* 0x000008002b2b7810 */ /* 0x000fc80007ffe0ff */
[----:B------:R-:W-:-:S13]  /*5720*/  ISETP.GT.AND P0, PT, R43, R8, PT ;  /* 0x000000082b00720c */ /* 0x000fda0003f04270 */
[----:B------:R-:W-:Y:S05]  /*5730*/  @!P0 BRA `(.L_x_46) ;  /* 0xfffffffc00408947 */ /* 0x000fea000383ffff */
.L_x_44:
[----:B------:R-:W-:-:S13]  /*5740*/  ISETP.GE.AND P0, PT, R43, R4, PT ;  /* 0x000000042b00720c */ /* 0x000fda0003f06270 */
[----:B------:R-:W-:Y:S05]  /*5750*/  @P0 BRA `(.L_x_45) ;  /* 0x0000000c00700947 */ /* 0x000fea0003800000 */
[----:B------:R-:W-:Y:S01]  /*5760*/  IADD3 R41, PT, PT, -R43, R4, RZ ;  /* 0x000000042b297210 */ /* 0x000fe20007ffe1ff */
[----:B------:R-:W-:Y:S03]  /*5770*/  BSSY.RECONVERGENT B1, `(.L_x_45) ;  /* 0x00000da000017945 */ /* 0x000fe60003800200 */
[----:B------:R-:W-:-:S13]  /*5780*/  ISETP.GE.AND P0, PT, R0, R41, PT ;  /* 0x000000290000720c */ /* 0x000fda0003f06270 */
[----:B------:R-:W-:Y:S05]  /*5790*/  @P0 BRA `(.L_x_47) ;  /* 0x0000000c005c0947 */ /* 0x000fea0003800000 */
[-C--:B------:R-:W-:Y:S01]  /*57a0*/  LOP3.LUT R2, RZ, R0.reuse, RZ, 0x33, !PT ;  /* 0x00000000ff027212 */ /* 0x080fe200078e33ff */
[----:B------:R-:W-:Y:S01]  /*57b0*/  BSSY.RECONVERGENT B2, `(.L_x_48) ;  /* 0x0000018000027945 */ /* 0x000fe20003800200 */
[----:B------:R-:W-:Y:S02]  /*57c0*/  MOV R40, R0 ;  /* 0x0000000000287202 */ /* 0x000fe40000000f00 */
[----:B------:R-:W-:-:S04]  /*57d0*/  IADD3 R2, PT, PT, -R43, R4, R2 ;  /* 0x000000042b027210 */ /* 0x000fc80007ffe102 */
[C---:B------:R-:W-:Y:S02]  /*57e0*/  LOP3.LUT R3, R2.reuse, 0x300, RZ, 0xc0, !PT ;  /* 0x0000030002037812 */ /* 0x040fe400078ec0ff */
[----:B------:R-:W-:Y:S02]  /*57f0*/  ISETP.GE.U32.AND P1, PT, R2, 0x300, PT ;  /* 0x000003000200780c */ /* 0x000fe40003f26070 */
[----:B------:R-:W-:-:S13]  /*5800*/  ISETP.NE.AND P0, PT, R3, 0x300, PT ;  /* 0x000003000300780c */ /* 0x000fda0003f05270 */
[----:B------:R-:W-:Y:S05]  /*5810*/  @!P0 BRA `(.L_x_49) ;  /* 0x0000000000448947 */ /* 0x000fea0003800000 */
[----:B------:R-:W0:Y:S01]  /*5820*/  LDC.64 R4, c[0x0][0x380] ;  /* 0x0000e000ff047b82 */ /* 0x000e220000000a00 */
[----:B------:R-:W-:Y:S02]  /*5830*/  LEA.HI R2, R2, 0x1, RZ, 0x18 ;  /* 0x0000000102027811 */ /* 0x000fe400078fc0ff */
[----:B------:R-:W-:Y:S02]  /*5840*/  IADD3 R7, PT, PT, R0, R43, RZ ;  /* 0x0000002b00077210 */ /* 0x000fe40007ffe0ff */
[----:B------:R-:W-:Y:S02]  /*5850*/  LOP3.LUT R2, R2, 0x3, RZ, 0xc0, !PT ;  /* 0x0000000302027812 */ /* 0x000fe400078ec0ff */
[----:B------:R-:W-:Y:S02]  /*5860*/  MOV R40, R0 ;  /* 0x0000000000287202 */ /* 0x000fe40000000f00 */
[----:B------:R-:W-:-:S07]  /*5870*/  IADD3 R6, PT, PT, -R2, RZ, RZ ;  /* 0x000000ff02067210 */ /* 0x000fce0007ffe1ff */
.L_x_50:
[----:B0-----:R-:W-:-:S06]  /*5880*/  IMAD.WIDE.U32 R2, R7, 0x8, R4 ;  /* 0x0000000807027825 */ /* 0x001fcc00078e0004 */
        /* <DEDUP_REMOVED lines=10> */
.L_x_49:
[----:B------:R-:W-:Y:S05]  /*5930*/  BSYNC.RECONVERGENT B2 ;  /* 0x0000000000027941 */ /* 0x000fea0003800200 */
.L_x_48:
[----:B------:R-:W-:Y:S05]  /*5940*/  @!P1 BRA `(.L_x_47) ;  /* 0x0000000800f09947 */ /* 0x000fea0003800000 */
[----:B------:R-:W0:Y:S01]  /*5950*/  LDCU.64 UR4, c[0x0][0x380] ;  /* 0x00007000ff0477ac */ /* 0x000e220008000a00 */
[----:B------:R-:W-:Y:S01]  /*5960*/  IADD3 R5, PT, PT, R41, -R40, RZ ;  /* 0x8000002829057210 */ /* 0x000fe20007ffe0ff */
[----:B------:R-:W-:Y:S01]  /*5970*/  BSSY.RECONVERGENT B2, `(.L_x_51) ;  /* 0x000006b000027945 */ /* 0x000fe20003800200 */
[CC--:B------:R-:W-:Y:S02]  /*5980*/  IADD3 R3, P0, PT, R40.reuse, R43.reuse, RZ ;  /* 0x0000002b28037210 */ /* 0x0c0fe40007f1e0ff */
[----:B------:R-:W-:Y:S02]  /*5990*/  ISETP.GT.AND P1, PT, R5, 0xc00, PT ;  /* 0x00000c000500780c */ /* 0x000fe40003f24270 */
[----:B------:R-:W-:Y:S02]  /*59a0*/  IADD3.X R4, PT, PT, RZ, RZ, RZ, P0, !PT ;  /* 0x000000ffff047210 */ /* 0x000fe400007fe4ff */
[----:B------:R-:W-:Y:S02]  /*59b0*/  IADD3 R43, PT, PT, R40, R43, RZ ;  /* 0x0000002b282b7210 */ /* 0x000fe40007ffe0ff */
[----:B0-----:R-:W-:-:S04]  /*59c0*/  LEA R2, P0, R3, UR4, 0x3 ;  /* 0x0000000403027c11 */ /* 0x001fc8000f8018ff */
[----:B------:R-:W-:Y:S02]  /*59d0*/  LEA.HI.X R3, R3, UR5, R4, 0x3, P0 ;  /* 0x0000000503037c11 */ /* 0x000fe400080f1c04 */
[----:B------:R-:W-:-:S04]  /*59e0*/  IADD3 R2, P0, PT, R2, 0x1000, RZ ;  /* 0x0000100002027810 */ /* 0x000fc80007f1e0ff */
[----:B------:R-:W-:Y:S02]  /*59f0*/  IADD3.X R3, PT, PT, RZ, R3, RZ, P0, !PT ;  /* 0x00000003ff037210 */ /* 0x000fe400007fe4ff */
[----:B------:R-:W-:Y:S01]  /*5a00*/  PLOP3.LUT P0, PT, PT, PT, PT, 0x80, 0x8 ;  /* 0x000000000008781c */ /* 0x000fe20003f0f070 */
[----:B------:R-:W-:-:S12]  /*5a10*/  @!P1 BRA `(.L_x_52) ;  /* 0x0000000400809947 */ /* 0x000fd80003800000 */
[----:B------:R-:W0:Y:S01]  /*5a20*/  LDC.64 R4, c[0x0][0x380] ;  /* 0x0000e000ff047b82 */ /* 0x000e220000000a00 */
[----:B------:R-:W-:Y:S02]  /*5a30*/  PLOP3.LUT P0, PT, PT, PT, PT, 0x8, 0x80 ;  /* 0x000000000080781c */ /* 0x000fe40003f0e170 */
[----:B------:R-:W-:-:S11]  /*5a40*/  IADD3 R45, PT, PT, R41, -0xc00, RZ ;  /* 0xfffff400292d7810 */ /* 0x000fd60007ffe0ff */
.L_x_53:
[C---:B0-----:R-:W-:Y:S01]  /*5a50*/  IMAD.WIDE.U32 R36, R43.reuse, 0x8, R4 ;  /* 0x000000082b247825 */ /* 0x041fe200078e0004 */
        /* <DEDUP_REMOVED lines=92> */
.L_x_52:
[----:B------:R-:W-:Y:S05]  /*6020*/  BSYNC.RECONVERGENT B2 ;  /* 0x0000000000027941 */ /* 0x000fea0003800200 */
.L_x_51:
[----:B------:R-:W-:Y:S01]  /*6030*/  IADD3 R4, PT, PT, R41, -R40, RZ ;  /* 0x8000002829047210 */ /* 0x000fe20007ffe0ff */
[----:B------:R-:W-:Y:S03]  /*6040*/  BSSY.RECONVERGENT B2, `(.L_x_54) ;  /* 0x0000034000027945 */ /* 0x000fe60003800200 */
[----:B------:R-:W-:-:S13]  /*6050*/  ISETP.GT.AND P1, PT, R4, 0x400, PT ;  /* 0x000004000400780c */ /* 0x000fda0003f24270 */
[----:B------:R-:W-:Y:S05]  /*6060*/  @!P1 BRA `(.L_x_55) ;  /* 0x0000000000c49947 */ /* 0x000fea0003800000 */
[----:B------:R-:W0:Y:S01]  /*6070*/  LDC.64 R12, c[0x0][0x380] ;  /* 0x0000e000ff0c7b82 */ /* 0x000e220000000a00 */
[----:B------:R-:W2:Y:S04]  /*6080*/  LDG.E.64.CONSTANT R16, desc[UR6][R2.64+-0x800] ;  /* 0xfff8000602107981 */ /* 0x000ea8000c1e9b00 */
[----:B------:R-:W3:Y:S01]  /*6090*/  LDG.E.64.CONSTANT R14, desc[UR6][R2.64] ;  /* 0x00000006020e7981 */ /* 0x000ee2000c1e9b00 */
[----:B------:R-:W-:-:S03]  /*60a0*/  IADD3 R5, PT, PT, R43, 0x400, RZ ;  /* 0x000004002b057810 */ /* 0x000fc60007ffe0ff */
[----:B------:R-:W4:Y:S04]  /*60b0*/  LDG.E.64.CONSTANT R10, desc[UR6][R2.64+0x800] ;  /* 0x00080006020a7981 */ /* 0x000f28000c1e9b00 */
[----:B------:R-:W5:Y:S04]  /*60c0*/  LDG.E.64.CONSTANT R8, desc[UR6][R2.64+0x1800] ;  /* 0x0018000602087981 */ /* 0x000f68000c1e9b00 */
[----:B------:R-:W5:Y:S01]  /*60d0*/  LDG.E.64.CONSTANT R6, desc[UR6][R2.64+0x2000] ;  /* 0x0020000602067981 */ /* 0x000f62000c1e9b00 */
[----:B0-----:R-:W-:-:S06]  /*60e0*/  IMAD.WIDE.U32 R18, R43, 0x8, R12 ;  /* 0x000000082b127825 */ /* 0x001fcc00078e000c */
[----:B------:R-:W2:Y:S01]  /*60f0*/  LDG.E.64.CONSTANT R18, desc[UR6][R18.64] ;  /* 0x0000000612127981 */ /* 0x000ea2000c1e9b00 */
[----:B------:R-:W-:-:S03]  /*6100*/  IMAD.WIDE.U32 R12, R5, 0x8, R12 ;  /* 0x00000008050c7825 */ /* 0x000fc600078e000c */
[----:B------:R0:W5:Y:S04]  /*6110*/  LDG.E.64.CONSTANT R4, desc[UR6][R2.64+0x2800] ;  /* 0x0028000602047981 */ /* 0x000168000c1e9b00 */
[----:B------:R-:W5:Y:S01]  /*6120*/  LDG.E.64.CONSTANT R12, desc[UR6][R12.64] ;  /* 0x000000060c0c7981 */ /* 0x000f62000c1e9b00 */
[----:B------:R-:W-:Y:S02]  /*6130*/  PLOP3.LUT P0, PT, PT, PT, PT, 0x8, 0x80 ;  /* 0x000000000080781c */ /* 0x000fe40003f0e170 */
[----:B0-----:R-:W-:Y:S02]  /*6140*/  IADD3 R2, P1, PT, R2, 0x4000, RZ ;  /* 0x0000400002027810 */ /* 0x001fe40007f3e0ff */
[----:B------:R-:W-:Y:S02]  /*6150*/  IADD3 R40, PT, PT, R40, 0x800, RZ ;  /* 0x0000080028287810 */ /* 0x000fe40007ffe0ff */
[----:B------:R-:W-:-:S02]  /*6160*/  IADD3.X R3, PT, PT, RZ, R3, RZ, P1, !PT ;  /* 0x00000003ff037210 */ /* 0x000fc40000ffe4ff */
[----:B------:R-:W-:Y:S01]  /*6170*/  IADD3 R43, PT, PT, R43, 0x800, RZ ;  /* 0x000008002b2b7810 */ /* 0x000fe20007ffe0ff */
[-C--:B--2---:R-:W-:Y:S02]  /*6180*/  IMAD R21, R19, R38.reuse, RZ ;  /* 0x0000002613157224 */ /* 0x084fe400078e02ff */
        /* <DEDUP_REMOVED lines=31> */
.L_x_55:
[----:B------:R-:W-:Y:S05]  /*6380*/  BSYNC.RECONVERGENT B2 ;  /* 0x0000000000027941 */ /* 0x000fea0003800200 */
.L_x_54:
[----:B------:R-:W-:-:S13]  /*6390*/  ISETP.LT.OR P0, PT, R40, R41, P0 ;  /* 0x000000292800720c */ /* 0x000fda0000701670 */
[----:B------:R-:W-:Y:S05]  /*63a0*/  @!P0 BRA `(.L_x_47) ;  /* 0x0000000000588947 */ /* 0x000fea0003800000 */
[----:B------:R-:W0:Y:S01]  /*63b0*/  LDC.64 R4, c[0x0][0x380] ;  /* 0x0000e000ff047b82 */ /* 0x000e220000000a00 */
[----:B------:R-:W2:Y:S04]  /*63c0*/  LDG.E.64.CONSTANT R6, desc[UR6][R2.64+-0x800] ;  /* 0xfff8000602067981 */ /* 0x000ea8000c1e9b00 */
[----:B------:R-:W3:Y:S04]  /*63d0*/  LDG.E.64.CONSTANT R8, desc[UR6][R2.64] ;  /* 0x0000000602087981 */ /* 0x000ee8000c1e9b00 */
[----:B------:R1:W4:Y:S01]  /*63e0*/  LDG.E.64.CONSTANT R10, desc[UR6][R2.64+0x800] ;  /* 0x00080006020a7981 */ /* 0x000322000c1e9b00 */
[----:B0-----:R-:W-:-:S06]  /*63f0*/  IMAD.WIDE.U32 R4, R43, 0x8, R4 ;  /* 0x000000082b047825 */ /* 0x001fcc00078e0004 */
[----:B------:R-:W5:Y:S02]  /*6400*/  LDG.E.64.CONSTANT R4, desc[UR6][R4.64] ;  /* 0x0000000604047981 */ /* 0x000f64000c1e9b00 */
[-C--:B-----5:R-:W-:Y:S02]  /*6410*/  IMAD R13, R5, R38.reuse, RZ ;  /* 0x00000026050d7224 */ /* 0x0a0fe400078e02ff */
        /* <DEDUP_REMOVED lines=9> */
[----:B-1----:R-:W-:Y:S02]  /*64b0*/  IMAD R3, R8, R5, R4 ;  /* 0x0000000508037224 */ /* 0x002fe400078e0204 */
[----:B----4-:R-:W-:-:S03]  /*64c0*/  IMAD R2, R11, R38, RZ ;  /* 0x000000260b027224 */ /* 0x010fc600078e02ff */
[----:B------:R-:W-:Y:S01]  /*64d0*/  IADD3 R3, PT, PT, R39, R3, RZ ;  /* 0x0000000327037210 */ /* 0x000fe20007ffe0ff */
[----:B------:R-:W-:-:S04]  /*64e0*/  IMAD.WIDE.U32 R38, R10, R38, RZ ;  /* 0x000000260a267225 */ /* 0x000fc800078e00ff */
[----:B------:R-:W-:-:S05]  /*64f0*/  IMAD R3, R10, R3, R2 ;  /* 0x000000030a037224 */ /* 0x000fca00078e0202 */
[----:B------:R-:W-:-:S07]  /*6500*/  IADD3 R42, PT, PT, R39, R3, RZ ;  /* 0x00000003272a7210 */ /* 0x000fce0007ffe0ff */
.L_x_47:
[----:B------:R-:W-:Y:S05]  /*6510*/  BSYNC.RECONVERGENT B1 ;  /* 0x0000000000017941 */ /* 0x000fea0003800200 */
.L_x_45:
        /* <DEDUP_REMOVED lines=61> */
[----:B0-----:R-:W0:Y:S04]  /*68f0*/  LDS.128 R8, [UR4+0x20] ;  /* 0x00002004ff087984 */ /* 0x001e280008000c00 */
[----:B------:R-:W2:Y:S01]  /*6900*/  LDS.128 R4, [UR4+0x30] ;  /* 0x00003004ff047984 */ /* 0x000ea20008000c00 */
        /* <DEDUP_REMOVED lines=8> */
[----:B0-----:R-:W-:-:S04]  /*6990*/  IMAD.WIDE.U32 R12, R2, R8, RZ ;  /* 0x00000008020c7225 */ /* 0x001fc800078e00ff */
        /* <DEDUP_REMOVED lines=20> */
[----:B------:R-:W-:-:S07]  /*6ae0*/  IADD3 R3, PT, PT, R7, R5, RZ ;  /* 0x0000000507037210 */ /* 0x000fce0007ffe0ff */
.L_x_17:
[----:B------:R-:W-:Y:S05]  /*6af0*/  BSYNC.RECONVERGENT B0 ;  /* 0x0000000000007941 */ /* 0x000fea0003800200 */
.L_x_1:
[----:B------:R-:W-:Y:S05]  /*6b00*/  @P0 EXIT ;  /* 0x000000000000094d */ /* 0x000fea0003800000 */
[----:B------:R-:W1:Y:S01]  /*6b10*/  LDCU.64 UR4, c[0x0][0x398] ;  /* 0x00007300ff0477ac */ /* 0x000e620008000a00 */
[----:B0-----:R-:W0:Y:S01]  /*6b20*/  LDC.64 R6, c[0x0][0x388] ;  /* 0x0000e200ff067b82 */ /* 0x001e220000000a00 */
[----:B-1234-:R-:W-:Y:S02]  /*6b30*/  IMAD R3, R3, UR4, RZ ;  /* 0x0000000403037c24 */ /* 0x01efe4000f8e02ff */
[----:B------:R-:W-:-:S04]  /*6b40*/  IMAD.WIDE.U32 R4, R2, UR4, RZ ;  /* 0x0000000402047c25 */ /* 0x000fc8000f8e00ff */
[----:B------:R-:W-:-:S05]  /*6b50*/  IMAD R3, R2, UR5, R3 ;  /* 0x0000000502037c24 */ /* 0x000fca000f8e0203 */
[----:B------:R-:W-:-:S05]  /*6b60*/  IADD3 R5, PT, PT, R5, R3, RZ ;  /* 0x0000000305057210 */ /* 0x000fca0007ffe0ff */
[----:B0-----:R-:W-:Y:S01]  /*6b70*/  STG.E.64 desc[UR6][R6.64], R4 ;  /* 0x0000000406007986 */ /* 0x001fe2000c101b06 */
[----:B------:R-:W-:Y:S05]  /*6b80*/  EXIT ;  /* 0x000000000000794d */ /* 0x000fea0003800000 */
.L_x_56:
[----:B------:R-:W-:-:S00]  /*6b90*/  BRA `(.L_x_56) ;  /* 0xfffffffc00fc7947 */ /* 0x000fc0000383ffff */
[----:B------:R-:W-:-:S00]  /*6ba0*/  NOP ;  /* 0x0000000000007918 */ /* 0x000fc00000000000 */
        /* <DEDUP_REMOVED lines=13> */
.L_x_1065:


//--------------------- .text._ZN3cub18CUB_300001_SM_10006detail6reduce18DeviceReduceKernelINS2_10policy_hubImy11mul_functorImEE10Policy1000EN6thrust24THRUST_300001_SM_1000_NS6detail15normal_iteratorINSA_10device_ptrImEEEEyS6_m11inc_functorImEEEvT0_PT3_T1_NS0_13GridEvenShareISL_EET2_T4_ --------------------------
	.section	.text._ZN3cub18CUB_300001_SM_10006detail6reduce18DeviceReduceKernelINS2_10policy_hubImy11mul_functorImEE10Policy1000EN6thrust24THRUST_300001_SM_1000_NS6detail15normal_iteratorINSA_10device_ptrImEEEEyS6_m11inc_functorImEEEvT0_PT3_T1_NS0_13GridEvenShareISL_EET2_T4_,"ax",@progbits
	.align	128
        .global         _ZN3cub18CUB_300001_SM_10006detail6reduce18DeviceReduceKernelINS2_10policy_hubImy11mul_functorImEE10Policy1000EN6thrust24THRUST_300001_SM_1000_NS6detail15normal_iteratorINSA_10device_ptrImEEEEyS6_m11inc_functorImEEEvT0_PT3_T1_NS0_13GridEvenShareISL_EET2_T4_
        .type           _ZN3cub18CUB_300001_SM_10006detail6reduce18DeviceReduceKernelINS2_10policy_hubImy11mul_functorImEE10Policy1000EN6thrust24THRUST_300001_SM_1000_NS6detail15normal_iteratorINSA_10device_ptrImEEEEyS6_m11inc_functorImEEEvT0_PT3_T1_NS0_13GridEvenShareISL_EET2_T4_,@function
        .size           _ZN3cub18CUB_300001_SM_10006detail6reduce18DeviceReduceKernelINS2_10policy_hubImy11mul_functorImEE10Policy1000EN6thrust24THRUST_300001_SM_1000_NS6detail15normal_iteratorINSA_10device_ptrImEEEEyS6_m11inc_functorImEEEvT0_PT3_T1_NS0_13GridEvenShareISL_EET2_T4_,(.L_x_1066 - _ZN3cub18CUB_300001_SM_10006detail6reduce18DeviceReduceKernelINS2_10policy_hubImy11mul_functorImEE10Policy1000EN6thrust24THRUST_300001_SM_1000_NS6detail15normal_iteratorINSA_10device_ptrImEEEEyS6_m11inc_functorImEEEvT0_PT3_T1_NS0_13GridEvenShareISL_EET2_T4_)
        .other          _ZN3cub18CUB_300001_SM_10006detail6reduce18DeviceReduceKernelINS2_10policy_hubImy11mul_functorImEE10Policy1000EN6thrust24THRUST_300001_SM_1000_NS6detail15normal_iteratorINSA_10device_ptrImEEEEyS6_m11inc_functorImEEEvT0_PT3_T1_NS0_13GridEvenShareISL_EET2_T4_,@"STO_CUDA_ENTRY STV_DEFAULT"
_ZN3cub18CUB_300001_SM_10006detail6reduce18DeviceReduceKernelINS2_10policy_hubImy11mul_functorImEE10Policy1000EN6thrust24THRUST_300001_SM_1000_NS6detail15normal_iteratorINSA_10device_ptrImEEEEyS6_m11inc_functorImEEEvT0_PT3_T1_NS0_13GridEvenShareISL_EET2_T4_:
.text._ZN3cub18CUB_300001_SM_10006detail6reduce18DeviceReduceKernelINS2_10policy_hubImy11mul_functorImEE10Policy1000EN6thrust24THRUST_300001_SM_1000_NS6detail15normal_iteratorINSA_10device_ptrImEEEEyS6_m11inc_functorImEEEvT0_PT3_T1_NS0_13GridEvenShareISL_EET2_T4_:
[----:B------:R-:W-:Y:S08]  /*0000*/  LDC R1, c[0x0][0x37c] ;  /* 0x0000df00ff017b82 */ /* 0x000ff00000000800 */
[----:B------:R-:W0:Y:S01]  /*0010*/  S2UR UR16, SR_CTAID.X ;  /* 0x00000000001079c3 */ /* 0x000e220000002500 */
[----:B------:R-:W1:Y:S01]  /*0020*/  LDCU.64 UR8, c[0x0][0x3b8] ;  /* 0x00007700ff0877ac */ /* 0x000e620008000a00 */
[----:B------:R-:W-:Y:S01]  /*0030*/  BSSY.RECONVERGENT B0, `(.L_x_57) ;  /* 0x000039a000007945 */ /* 0x000fe20003800200 */
[----:B------:R-:W2:Y:S01]  /*0040*/  LDCU UR5, c[0x0][0x3c0] ;  /* 0x00007800ff0577ac */ /* 0x000ea20008000800 */
[----:B------:R-:W3:Y:S01]  /*0050*/  LDCU.64 UR14, c[0x0][0x358] ;  /* 0x00006b00ff0e77ac */ /* 0x000ee20008000a00 */
[----:B-1----:R-:W-:-:S02]  /*0060*/  MOV R10, UR8 ;  /* 0x00000008000a7c02 */ /* 0x002fc40008000f00 */
[----:B------:R-:W-:Y:S01]  /*0070*/  MOV R11, UR9 ;  /* 0x00000009000b7c02 */ /* 0x000fe20008000f00 */
[----:B--2---:R-:W-:Y:S02]  /*0080*/  USHF.L.U32 UR5, UR5, 0xb, URZ ;  /* 0x0000000b05057899 */ /* 0x004fe400080006ff */
[----:B0-----:R-:W-:Y:S02]  /*0090*/  USHF.L.U32 UR7, UR16, 0xb, URZ ;  /* 0x0000000b10077899 */ /* 0x001fe400080006ff */
[----:B------:R-:W-:-:S04]  /*00a0*/  USHF.R.S32.HI UR4, URZ, 0x1f, UR5 ;  /* 0x0000001fff047899 */ /* 0x000fc80008011405 */
[----:B------:R-:W-:-:S04]  /*00b0*/  IADD3 R2, P1, PT, R10, -UR7, RZ ;  /* 0x800000070a027c10 */ /* 0x000fc8000ff3e0ff */
[----:B------:R-:W-:Y:S02]  /*00c0*/  ISETP.GT.U32.AND P0, PT, R2, 0x7ff, PT ;  /* 0x000007ff0200780c */ /* 0x000fe40003f04070 */
[----:B------:R-:W-:-:S04]  /*00d0*/  IADD3.X R0, PT, PT, R11, -0x1, RZ, P1, !PT ;  /* 0xffffffff0b007810 */ /* 0x000fc80000ffe4ff */
[----:B------:R-:W-:-:S13]  /*00e0*/  ISETP.GT.U32.AND.EX P0, PT, R0, RZ, PT, P0 ;  /* 0x000000ff0000720c */ /* 0x000fda0003f04100 */
[----:B---3--:R-:W-:Y:S05]  /*00f0*/  @P0 BRA `(.L_x_58) ;  /* 0x0000001c000c0947 */ /* 0x008fea0003800000 */
[----:B------:R-:W0:Y:S01]  /*0100*/  S2R R6, SR_TID.X ;  /* 0x0000000000067919 */ /* 0x000e220000002100 */
[----:B------:R-:W-:Y:S01]  /*0110*/  IADD3 R3, PT, PT, R10, -UR7, RZ ;  /* 0x800000070a037c10 */ /* 0x000fe2000fffe0ff */
[----:B------:R-:W-:Y:S01]  /*0120*/  BSSY.RECONVERGENT B1, `(.L_x_59) ;  /* 0x000000c000017945 */ /* 0x000fe20003800200 */
[----:B------:R-:W-:Y:S02]  /*0130*/  CS2R R4, SRZ ;  /* 0x0000000000047805 */ /* 0x000fe4000001ff00 */
[----:B0-----:R-:W-:Y:S02]  /*0140*/  ISETP.GE.AND P0, PT, R6, R3, PT ;  /* 0x000000030600720c */ /* 0x001fe40003f06270 */
[----:B------:R-:W-:-:S11]  /*0150*/  MOV R2, R6 ;  /* 0x0000000600027202 */ /* 0x000fd60000000f00 */
[----:B------:R-:W-:Y:S05]  /*0160*/  @P0 BRA `(.L_x_60) ;  /* 0x00000000001c0947 */ /* 0x000fea0003800000 */
[----:B------:R-:W0:Y:S01]  /*0170*/  LDC.64 R8, c[0x0][0x380] ;  /* 0x0000e000ff087b82 */ /* 0x000e220000000a00 */
[----:B------:R-:W-:-:S05]  /*0180*/  IADD3 R5, PT, PT, R6, UR7, RZ ;  /* 0x0000000706057c10 */ /* 0x000fca000fffe0ff */
[----:B0-----:R-:W-:-:S06]  /*0190*/  IMAD.WIDE.U32 R8, R5, 0x8, R8 ;  /* 0x0000000805087825 */ /* 0x001fcc00078e0008 */
[----:B------:R-:W2:Y:S01]  /*01a0*/  LDG.E.64 R8, desc[UR14][R8.64] ;  /* 0x0000000e08087981 */ /* 0x000ea2000c1e1b00 */
[----:B------:R-:W-:Y:S02]  /*01b0*/  IADD3 R2, PT, PT, R6, 0x100, RZ ;  /* 0x0000010006027810 */ /* 0x000fe40007ffe0ff */
[----:B--2---:R-:W-:-:S04]  /*01c0*/  IADD3 R4, P0, PT, R8, 0x1, RZ ;  /* 0x0000000108047810 */ /* 0x004fc80007f1e0ff */
[----:B------:R-:W-:-:S09]  /*01d0*/  IADD3.X R5, PT, PT, RZ, R9, RZ, P0, !PT ;  /* 0x00000009ff057210 */ /* 0x000fd200007fe4ff */
.L_x_60:
[----:B------:R-:W-:Y:S05]  /*01e0*/  BSYNC.RECONVERGENT B1 ;  /* 0x0000000000017941 */ /* 0x000fea0003800200 */
.L_x_59:
[----:B------:R-:W-:Y:S01]  /*01f0*/  ISETP.GE.AND P0, PT, R2, R3, PT ;  /* 0x000000030200720c */ /* 0x000fe20003f06270 */
[----:B------:R-:W-:-:S12]  /*0200*/  BSSY.RECONVERGENT B1, `(.L_x_61) ;  /* 0x00000d1000017945 */ /* 0x000fd80003800200 */
[----:B------:R-:W-:Y:S05]  /*0210*/  @P0 BRA `(.L_x_62) ;  /* 0x0000000c003c0947 */ /* 0x000fea0003800000 */
[----:B------:R-:W-:Y:S01]  /*0220*/  LOP3.LUT R7, RZ, R2, RZ, 0x33, !PT ;  /* 0x00000002ff077212 */ /* 0x000fe200078e33ff */
[----:B------:R-:W-:Y:S03]  /*0230*/  BSSY.RECONVERGENT B2, `(.L_x_63) ;  /* 0x0000067000027945 */ /* 0x000fe60003800200 */
[----:B------:R-:W-:-:S04]  /*0240*/  IADD3 R7, PT, PT, R10, -UR7, R7 ;  /* 0x800000070a077c10 */ /* 0x000fc8000fffe007 */
[C---:B------:R-:W-:Y:S02]  /*0250*/  ISETP.GE.U32.AND P1, PT, R7.reuse, 0xf00, PT ;  /* 0x00000f000700780c */ /* 0x040fe40003f26070 */
[----:B------:R-:W-:-:S04]  /*0260*/  LEA.HI R0, R7, 0x1, RZ, 0x18 ;  /* 0x0000000107007811 */ /* 0x000fc800078fc0ff */
[----:B------:R-:W-:-:S04]  /*0270*/  LOP3.LUT R8, R0, 0xf, RZ, 0xc0, !PT ;  /* 0x0000000f00087812 */ /* 0x000fc800078ec0ff */
[----:B------:R-:W-:-:S03]  /*0280*/  ISETP.NE.AND P0, PT, R8, RZ, PT ;  /* 0x000000ff0800720c */ /* 0x000fc60003f05270 */
[----:B------:R-:W-:Y:S10]  /*0290*/  @!P1 BRA `(.L_x_64) ;  /* 0x0000000400809947 */ /* 0x000ff40003800000 */
[----:B------:R-:W0:Y:S01]  /*02a0*/  LDCU.64 UR8, c[0x0][0x380] ;  /* 0x00007000ff0877ac */ /* 0x000e220008000a00 */
[----:B------:R-:W-:Y:S01]  /*02b0*/  IMAD.WIDE.U32 R10, R2, 0x8, RZ ;  /* 0x00000008020a7825 */ /* 0x000fe200078e00ff */
[----:B------:R-:W-:Y:S01]  /*02c0*/  LOP3.LUT R7, R0, 0x1fffff0, RZ, 0xc0, !PT ;  /* 0x01fffff000077812 */ /* 0x000fe200078ec0ff */
[----:B------:R-:W-:-:S03]  /*02d0*/  UIMAD.WIDE.U32 UR4, UR16, 0x4000, URZ ;  /* 0x00004000100478a5 */ /* 0x000fc6000f8e00ff */
[----:B------:R-:W-:-:S03]  /*02e0*/  IADD3 R7, PT, PT, -R7, RZ, RZ ;  /* 0x000000ff07077210 */ /* 0x000fc60007ffe1ff */
[----:B------:R-:W-:Y:S02]  /*02f0*/  LOP3.LUT R10, R10, UR4, RZ, 0xfc, !PT ;  /* 0x000000040a0a7c12 */ /* 0x000fe4000f8efcff */
[----:B------:R-:W-:Y:S02]  /*0300*/  LOP3.LUT R11, R11, UR5, RZ, 0xfc, !PT ;  /* 0x000000050b0b7c12 */ /* 0x000fe4000f8efcff */
[----:B0-----:R-:W-:-:S04]  /*0310*/  IADD3 R10, P1, PT, R10, UR8, RZ ;  /* 0x000000080a0a7c10 */ /* 0x001fc8000ff3e0ff */
[----:B------:R-:W-:-:S04]  /*0320*/  IADD3 R10, P2, PT, R10, 0x4000, RZ ;  /* 0x000040000a0a7810 */ /* 0x000fc80007f5e0ff */
[----:B------:R-:W-:-:S09]  /*0330*/  IADD3.X R11, PT, PT, RZ, UR9, R11, P2, P1 ;  /* 0x00000009ff0b7c10 */ /* 0x000fd200097e240b */
.L_x_65:
[----:B------:R-:W2:Y:S04]  /*0340*/  LDG.E.64 R22, desc[UR14][R10.64+-0x4000] ;  /* 0xffc0000e0a167981 */ /* 0x000ea8000c1e1b00 */
[----:B------:R-:W3:Y:S04]  /*0350*/  LDG.E.64 R20, desc[UR14][R10.64+-0x3800] ;  /* 0xffc8000e0a147981 */ /* 0x000ee8000c1e1b00 */
[----:B------:R-:W4:Y:S04]  /*0360*/  LDG.E.64 R18, desc[UR14][R10.64+-0x3000] ;  /* 0xffd0000e0a127981 */ /* 0x000f28000c1e1b00 */
[----:B------:R-:W5:Y:S04]  /*0370*/  LDG.E.64 R16, desc[UR14][R10.64+-0x2800] ;  /* 0xffd8000e0a107981 */ /* 0x000f68000c1e1b00 */
[----:B------:R-:W5:Y:S04]  /*0380*/  LDG.E.64 R14, desc[UR14][R10.64+-0x2000] ;  /* 0xffe0000e0a0e7981 */ /* 0x000f68000c1e1b00 */
[----:B------:R-:W5:Y:S01]  /*0390*/  LDG.E.64 R12, desc[UR14][R10.64+-0x1800] ;  /* 0xffe8000e0a0c7981 */ /* 0x000f62000c1e1b00 */
[----:B--2---:R-:W-:-:S02]  /*03a0*/  IMAD R9, R5, R22, RZ ;  /* 0x0000001605097224 */ /* 0x004fc400078e02ff */
[----:B------:R-:W-:-:S04]  /*03b0*/  IMAD.WIDE.U32 R24, R22, R4, R4 ;  /* 0x0000000416187225 */ /* 0x000fc800078e0004 */
[----:B------:R-:W-:Y:S02]  /*03c0*/  IMAD R9, R23, R4, R9 ;  /* 0x0000000417097224 */ /* 0x000fe400078e0209 */
[----:B------:R-:W2:Y:S03]  /*03d0*/  LDG.E.64 R22, desc[UR14][R10.64+-0x1000] ;  /* 0xfff0000e0a167981 */ /* 0x000ea6000c1e1b00 */
[----:B------:R-:W-:-:S05]  /*03e0*/  IADD3 R25, PT, PT, R25, R9, RZ ;  /* 0x0000000919197210 */ /* 0x000fca0007ffe0ff */
[----:B---3--:R-:W-:Y:S02]  /*03f0*/  IMAD R9, R25, R20, RZ ;  /* 0x0000001419097224 */ /* 0x008fe400078e02ff */
[----:B------:R-:W-:-:S04]  /*0400*/  IMAD.WIDE.U32 R4, R20, R24, R24 ;  /* 0x0000001814047225 */ /* 0x000fc800078e0018 */
[----:B------:R-:W-:Y:S02]  /*0410*/  IMAD R9, R21, R24, R9 ;  /* 0x0000001815097224 */ /* 0x000fe400078e0209 */
[----:B------:R-:W3:Y:S03]  /*0420*/  LDG.E.64 R24, desc[UR14][R10.64+-0x800] ;  /* 0xfff8000e0a187981 */ /* 0x000ee6000c1e1b00 */
[----:B------:R-:W-:-:S05]  /*0430*/  IADD3 R5, PT, PT, R5, R9, RZ ;  /* 0x0000000905057210 */ /* 0x000fca0007ffe0ff */
[----:B----4-:R-:W-:Y:S02]  /*0440*/  IMAD R9, R5, R18, RZ ;  /* 0x0000001205097224 */ /* 0x010fe400078e02ff */
[----:B------:R-:W-:-:S04]  /*0450*/  IMAD.WIDE.U32 R20, R18, R4, R4 ;  /* 0x0000000412147225 */ /* 0x000fc800078e0004 */
[----:B------:R-:W-:Y:S02]  /*0460*/  IMAD R9, R19, R4, R9 ;  /* 0x0000000413097224 */ /* 0x000fe400078e0209 */
[----:B------:R-:W4:Y:S02]  /*0470*/  LDG.E.64 R18, desc[UR14][R10.64] ;  /* 0x0000000e0a127981 */ /* 0x000f24000c1e1b00 */
[----:B------:R-:W-:-:S04]  /*0480*/  IMAD.IADD R21, R21, 0x1, R9 ;  /* 0x0000000115157824 */ /* 0x000fc800078e0209 */
[----:B-----5:R-:W-:Y:S02]  /*0490*/  IMAD R9, R21, R16, RZ ;  /* 0x0000001015097224 */ /* 0x020fe400078e02ff */
[----:B------:R-:W-:-:S04]  /*04a0*/  IMAD.WIDE.U32 R4, R16, R20, R20 ;  /* 0x0000001410047225 */ /* 0x000fc800078e0014 */
[----:B------:R-:W-:Y:S02]  /*04b0*/  IMAD R9, R17, R20, R9 ;  /* 0x0000001411097224 */ /* 0x000fe400078e0209 */
[----:B------:R-:W5:Y:S03]  /*04c0*/  LDG.E.64 R20, desc[UR14][R10.64+0x800] ;  /* 0x0008000e0a147981 */ /* 0x000f66000c1e1b00 */
[----:B------:R-:W-:-:S05]  /*04d0*/  IADD3 R5, PT, PT, R5, R9, RZ ;  /* 0x0000000905057210 */ /* 0x000fca0007ffe0ff */
[----:B------:R-:W-:Y:S02]  /*04e0*/  IMAD R9, R5, R14, RZ ;  /* 0x0000000e05097224 */ /* 0x000fe400078e02ff */
        /* <DEDUP_REMOVED lines=9> */
[----:B--2---:R-:W-:Y:S02]  /*0580*/  IMAD R9, R5, R22, RZ ;  /* 0x0000001605097224 */ /* 0x004fe400078e02ff */
        /* <DEDUP_REMOVED lines=12> */
[----:B------:R-:W4:Y:S03]  /*0650*/  LDG.E.64 R18, desc[UR14][R10.64+0x3000] ;  /* 0x0030000e0a127981 */ /* 0x000f26000c1e1b00 */
[----:B------:R-:W-:-:S05]  /*0660*/  IADD3 R13, PT, PT, R13, R9, RZ ;  /* 0x000000090d0d7210 */ /* 0x000fca0007ffe0ff */
[----:B-----5:R-:W-:Y:S02]  /*0670*/  IMAD R9, R13, R20, RZ ;  /* 0x000000140d097224 */ /* 0x020fe400078e02ff */
[----:B------:R-:W-:-:S04]  /*0680*/  IMAD.WIDE.U32 R4, R20, R12, R12 ;  /* 0x0000000c14047225 */ /* 0x000fc800078e000c */
[----:B------:R-:W-:Y:S02]  /*0690*/  IMAD R9, R21, R12, R9 ;  /* 0x0000000c15097224 */ /* 0x000fe400078e0209 */
[----:B------:R0:W5:Y:S01]  /*06a0*/  LDG.E.64 R20, desc[UR14][R10.64+0x3800] ;  /* 0x0038000e0a147981 */ /* 0x000162000c1e1b00 */
[----:B------:R-:W-:Y:S02]  /*06b0*/  IADD3 R7, PT, PT, R7, 0x10, RZ ;  /* 0x0000001007077810 */ /* 0x000fe40007ffe0ff */
[----:B------:R-:W-:Y:S02]  /*06c0*/  IADD3 R5, PT, PT, R5, R9, RZ ;  /* 0x0000000905057210 */ /* 0x000fe40007ffe0ff */
[----:B------:R-:W-:Y:S02]  /*06d0*/  ISETP.NE.AND P1, PT, R7, RZ, PT ;  /* 0x000000ff0700720c */ /* 0x000fe40003f25270 */
[----:B------:R-:W-:Y:S01]  /*06e0*/  IADD3 R2, PT, PT, R2, 0x1000, RZ ;  /* 0x0000100002027810 */ /* 0x000fe20007ffe0ff */
[----:B------:R-:W-:-:S02]  /*06f0*/  IMAD R9, R5, R14, RZ ;  /* 0x0000000e05097224 */ /* 0x000fc400078e02ff */
[----:B------:R-:W-:Y:S01]  /*0700*/  IMAD.WIDE.U32 R12, R14, R4, R4 ;  /* 0x000000040e0c7225 */ /* 0x000fe200078e0004 */
[----:B0-----:R-:W-:-:S03]  /*0710*/  IADD3 R10, P2, PT, R10, 0x8000, RZ ;  /* 0x000080000a0a7810 */ /* 0x001fc60007f5e0ff */
[----:B------:R-:W-:Y:S01]  /*0720*/  IMAD R9, R15, R4, R9 ;  /* 0x000000040f097224 */ /* 0x000fe200078e0209 */
[----:B------:R-:W-:-:S04]  /*0730*/  IADD3.X R11, PT, PT, RZ, R11, RZ, P2, !PT ;  /* 0x0000000bff0b7210 */ /* 0x000fc800017fe4ff */
[----:B------:R-:W-:-:S05]  /*0740*/  IADD3 R13, PT, PT, R13, R9, RZ ;  /* 0x000000090d0d7210 */ /* 0x000fca0007ffe0ff */
[----:B------:R-:W-:Y:S02]  /*0750*/  IMAD R9, R13, R16, RZ ;  /* 0x000000100d097224 */ /* 0x000fe400078e02ff */
[----:B------:R-:W-:-:S04]  /*0760*/  IMAD.WIDE.U32 R4, R16, R12, R12 ;  /* 0x0000000c10047225 */ /* 0x000fc800078e000c */
[----:B------:R-:W-:-:S05]  /*0770*/  IMAD R9, R17, R12, R9 ;  /* 0x0000000c11097224 */ /* 0x000fca00078e0209 */
[----:B------:R-:W-:-:S05]  /*0780*/  IADD3 R5, PT, PT, R5, R9, RZ ;  /* 0x0000000905057210 */ /* 0x000fca0007ffe0ff */
[----:B--2---:R-:W-:Y:S02]  /*0790*/  IMAD R9, R5, R22, RZ ;  /* 0x0000001605097224 */ /* 0x004fe400078e02ff */
[----:B------:R-:W-:-:S04]  /*07a0*/  IMAD.WIDE.U32 R12, R22, R4, R4 ;  /* 0x00000004160c7225 */ /* 0x000fc800078e0004 */
[----:B------:R-:W-:-:S04]  /*07b0*/  IMAD R9, R23, R4, R9 ;  /* 0x0000000417097224 */ /* 0x000fc800078e0209 */
[----:B------:R-:W-:-:S04]  /*07c0*/  IMAD.IADD R13, R13, 0x1, R9 ;  /* 0x000000010d0d7824 */ /* 0x000fc800078e0209 */
[----:B---3--:R-:W-:Y:S02]  /*07d0*/  IMAD R9, R13, R24, RZ ;  /* 0x000000180d097224 */ /* 0x008fe400078e02ff */
[----:B------:R-:W-:-:S04]  /*07e0*/  IMAD.WIDE.U32 R4, R24, R12, R12 ;  /* 0x0000000c18047225 */ /* 0x000fc800078e000c */
[----:B------:R-:W-:-:S05]  /*07f0*/  IMAD R9, R25, R12, R9 ;  /* 0x0000000c19097224 */ /* 0x000fca00078e0209 */
[----:B------:R-:W-:-:S05]  /*0800*/  IADD3 R5, PT, PT, R5, R9, RZ ;  /* 0x0000000905057210 */ /* 0x000fca0007ffe0ff */
[----:B----4-:R-:W-:Y:S02]  /*0810*/  IMAD R9, R5, R18, RZ ;  /* 0x0000001205097224 */ /* 0x010fe400078e02ff */
[----:B------:R-:W-:-:S04]  /*0820*/  IMAD.WIDE.U32 R12, R18, R4, R4 ;  /* 0x00000004120c7225 */ /* 0x000fc800078e0004 */
[----:B------:R-:W-:-:S05]  /*0830*/  IMAD R9, R19, R4, R9 ;  /* 0x0000000413097224 */ /* 0x000fca00078e0209 */
[----:B------:R-:W-:-:S05]  /*0840*/  IADD3 R13, PT, PT, R13, R9, RZ ;  /* 0x000000090d0d7210 */ /* 0x000fca0007ffe0ff */
[----:B-----5:R-:W-:Y:S02]  /*0850*/  IMAD R9, R13, R20, RZ ;  /* 0x000000140d097224 */ /* 0x020fe400078e02ff */
[----:B------:R-:W-:-:S04]  /*0860*/  IMAD.WIDE.U32 R4, R20, R12, R12 ;  /* 0x0000000c14047225 */ /* 0x000fc800078e000c */
[----:B------:R-:W-:-:S05]  /*0870*/  IMAD R9, R21, R12, R9 ;  /* 0x0000000c15097224 */ /* 0x000fca00078e0209 */
[----:B------:R-:W-:Y:S01]  /*0880*/  IADD3 R5, PT, PT, R5, R9, RZ ;  /* 0x0000000905057210 */ /* 0x000fe20007ffe0ff */
[----:B------:R-:W-:Y:S06]  /*0890*/  @P1 BRA `(.L_x_65) ;  /* 0xfffffff800a81947 */ /* 0x000fec000383ffff */
.L_x_64:
[----:B------:R-:W-:Y:S05]  /*08a0*/  BSYNC.RECONVERGENT B2 ;  /* 0x0000000000027941 */ /* 0x000fea0003800200 */
.L_x_63:
[----:B------:R-:W-:Y:S05]  /*08b0*/  @!P0 BRA `(.L_x_62) ;  /* 0x0000000400948947 */ /* 0x000fea0003800000 */
[----:B------:R-:W-:Y:S01]  /*08c0*/  ISETP.GE.U32.AND P1, PT, R8, 0x8, PT ;  /* 0x000000080800780c */ /* 0x000fe20003f26070 */
[----:B------:R-:W-:Y:S01]  /*08d0*/  BSSY.RECONVERGENT B2, `(.L_x_66) ;  /* 0x0000032000027945 */ /* 0x000fe20003800200 */
[----:B------:R-:W-:-:S04]  /*08e0*/  LOP3.LUT R7, R0, 0x7, RZ, 0xc0, !PT ;  /* 0x0000000700077812 */ /* 0x000fc800078ec0ff */
[----:B------:R-:W-:-:S07]  /*08f0*/  ISETP.NE.AND P0, PT, R7, RZ, PT ;  /* 0x000000ff0700720c */ /* 0x000fce0003f05270 */
[----:B------:R-:W-:Y:S06]  /*0900*/  @!P1 BRA `(.L_x_67) ;  /* 0x0000000000b89947 */ /* 0x000fec0003800000 */
[----:B------:R-:W0:Y:S01]  /*0910*/  LDCU.64 UR4, c[0x0][0x380] ;  /* 0x00007000ff0477ac */ /* 0x000e220008000a00 */
[----:B------:R-:W-:-:S04]  /*0920*/  IADD3 R8, P1, PT, R2, UR7, RZ ;  /* 0x0000000702087c10 */ /* 0x000fc8000ff3e0ff */
[----:B------:R-:W-:Y:S02]  /*0930*/  LEA.HI.X.SX32 R9, R2, RZ, 0x1, P1 ;  /* 0x000000ff02097211 */ /* 0x000fe400008f0eff */
[----:B0-----:R-:W-:-:S04]  /*0940*/  LEA R26, P1, R8, UR4, 0x3 ;  /* 0x00000004081a7c11 */ /* 0x001fc8000f8218ff */
[----:B------:R-:W-:-:S05]  /*0950*/  LEA.HI.X R27, R8, UR5, R9, 0x3, P1 ;  /* 0x00000005081b7c11 */ /* 0x000fca00088f1c09 */
[----:B------:R-:W2:Y:S04]  /*0960*/  LDG.E.64 R22, desc[UR14][R26.64] ;  /* 0x0000000e1a167981 */ /* 0x000ea8000c1e1b00 */
[----:B------:R-:W3:Y:S04]  /*0970*/  LDG.E.64 R20, desc[UR14][R26.64+0x800] ;  /* 0x0008000e1a147981 */ /* 0x000ee8000c1e1b00 */
[----:B------:R-:W4:Y:S04]  /*0980*/  LDG.E.64 R18, desc[UR14][R26.64+0x1000] ;  /* 0x0010000e1a127981 */ /* 0x000f28000c1e1b00 */
[----:B------:R-:W5:Y:S04]  /*0990*/  LDG.E.64 R16, desc[UR14][R26.64+0x1800] ;  /* 0x0018000e1a107981 */ /* 0x000f68000c1e1b00 */
[----:B------:R-:W5:Y:S04]  /*09a0*/  LDG.E.64 R14, desc[UR14][R26.64+0x2000] ;  /* 0x0020000e1a0e7981 */ /* 0x000f68000c1e1b00 */
[----:B------:R-:W5:Y:S04]  /*09b0*/  LDG.E.64 R12, desc[UR14][R26.64+0x2800] ;  /* 0x0028000e1a0c7981 */ /* 0x000f68000c1e1b00 */
[----:B------:R-:W5:Y:S04]  /*09c0*/  LDG.E.64 R10, desc[UR14][R26.64+0x3000] ;  /* 0x0030000e1a0a7981 */ /* 0x000f68000c1e1b00 */
[----:B------:R-:W5:Y:S01]  /*09d0*/  LDG.E.64 R8, desc[UR14][R26.64+0x3800] ;  /* 0x0038000e1a087981 */ /* 0x000f62000c1e1b00 */
[----:B------:R-:W-:Y:S01]  /*09e0*/  IADD3 R2, PT, PT, R2, 0x800, RZ ;  /* 0x0000080002027810 */ /* 0x000fe20007ffe0ff */
[----:B--2---:R-:W-:-:S02]  /*09f0*/  IMAD R29, R5, R22, RZ ;  /* 0x00000016051d7224 */ /* 0x004fc400078e02ff */
[----:B------:R-:W-:-:S04]  /*0a00*/  IMAD.WIDE.U32 R24, R22, R4, R4 ;  /* 0x0000000416187225 */ /* 0x000fc800078e0004 */
[----:B------:R-:W-:-:S05]  /*0a10*/  IMAD R29, R23, R4, R29 ;  /* 0x00000004171d7224 */ /* 0x000fca00078e021d */
[----:B------:R-:W-:-:S05]  /*0a20*/  IADD3 R25, PT, PT, R25, R29, RZ ;  /* 0x0000001d19197210 */ /* 0x000fca0007ffe0ff */
        /* <DEDUP_REMOVED lines=10> */
[----:B------:R-:W-:-:S04]  /*0ad0*/  IMAD R19, R17, R20, R19 ;  /* 0x0000001411137224 */ /* 0x000fc800078e0213 */
[----:B------:R-:W-:-:S04]  /*0ae0*/  IMAD.IADD R5, R5, 0x1, R19 ;  /* 0x0000000105057824 */ /* 0x000fc800078e0213 */
[----:B------:R-:W-:Y:S02]  /*0af0*/  IMAD R19, R5, R14, RZ ;  /* 0x0000000e05137224 */ /* 0x000fe400078e02ff */
[----:B------:R-:W-:-:S04]  /*0b00*/  IMAD.WIDE.U32 R16, R14, R4, R4 ;  /* 0x000000040e107225 */ /* 0x000fc800078e0004 */
[----:B------:R-:W-:-:S05]  /*0b10*/  IMAD R19, R15, R4, R19 ;  /* 0x000000040f137224 */ /* 0x000fca00078e0213 */
[----:B------:R-:W-:-:S05]  /*0b20*/  IADD3 R17, PT, PT, R17, R19, RZ ;  /* 0x0000001311117210 */ /* 0x000fca0007ffe0ff */
        /* <DEDUP_REMOVED lines=11> */
[----:B------:R-:W-:-:S07]  /*0be0*/  IADD3 R5, PT, PT, R5, R11, RZ ;  /* 0x0000000b05057210 */ /* 0x000fce0007ffe0ff */
.L_x_67:
[----:B------:R-:W-:Y:S05]  /*0bf0*/  BSYNC.RECONVERGENT B2 ;  /* 0x0000000000027941 */ /* 0x000fea0003800200 */
.L_x_66:
        /* <DEDUP_REMOVED lines=31> */
[----:B------:R-:W-:-:S07]  /*0df0*/  IMAD.IADD R5, R5, 0x1, R7 ;  /* 0x0000000105057824 */ /* 0x000fce00078e0207 */
.L_x_69:
[----:B------:R-:W-:Y:S05]  /*0e00*/  BSYNC.RECONVERGENT B2 ;  /* 0x0000000000027941 */ /* 0x000fea0003800200 */
.L_x_68:
[----:B------:R-:W-:Y:S05]  /*0e10*/  @!P0 BRA `(.L_x_62) ;  /* 0x00000000003c8947 */ /* 0x000fea0003800000 */
[----:B------:R-:W0:Y:S01]  /*0e20*/  LDC.64 R8, c[0x0][0x380] ;  /* 0x0000e000ff087b82 */ /* 0x000e220000000a00 */
[----:B------:R-:W-:Y:S02]  /*0e30*/  MOV R7, UR16 ;  /* 0x0000001000077c02 */ /* 0x000fe40008000f00 */
[----:B------:R-:W-:-:S03]  /*0e40*/  IADD3 R0, PT, PT, -R0, RZ, RZ ;  /* 0x000000ff00007210 */ /* 0x000fc60007ffe1ff */
[----:B0-----:R-:W-:-:S07]  /*0e50*/  IMAD.WIDE.U32 R8, R7, 0x4000, R8 ;  /* 0x0000400007087825 */ /* 0x001fce00078e0008 */
.L_x_70:
[----:B------:R-:W-:-:S06]  /*0e60*/  IMAD.WIDE R10, R2, 0x8, R8 ;  /* 0x00000008020a7825 */ /* 0x000fcc00078e0208 */
[----:B------:R-:W2:Y:S01]  /*0e70*/  LDG.E.64 R10, desc[UR14][R10.64] ;  /* 0x0000000e0a0a7981 */ /* 0x000ea2000c1e1b00 */
[----:B------:R-:W-:Y:S02]  /*0e80*/  IADD3 R0, PT, PT, R0, 0x1, RZ ;  /* 0x0000000100007810 */ /* 0x000fe40007ffe0ff */
[----:B------:R-:W-:Y:S02]  /*0e90*/  IADD3 R2, PT, PT, R2, 0x100, RZ ;  /* 0x0000010002027810 */ /* 0x000fe40007ffe0ff */
[----:B------:R-:W-:Y:S01]  /*0ea0*/  ISETP.NE.AND P0, PT, R0, RZ, PT ;  /* 0x000000ff0000720c */ /* 0x000fe20003f05270 */
[----:B--2---:R-:W-:Y:S02]  /*0eb0*/  IMAD R7, R5, R10, RZ ;  /* 0x0000000a05077224 */ /* 0x004fe400078e02ff */
[----:B------:R-:W-:-:S04]  /*0ec0*/  IMAD.WIDE.U32 R12, R10, R4, R4 ;  /* 0x000000040a0c7225 */ /* 0x000fc800078e0004 */
[----:B------:R-:W-:Y:S01]  /*0ed0*/  IMAD R7, R11, R4, R7 ;  /* 0x000000040b077224 */ /* 0x000fe200078e0207 */
[----:B------:R-:W-:-:S04]  /*0ee0*/  MOV R4, R12 ;  /* 0x0000000c00047202 */ /* 0x000fc80000000f00 */
[----:B------:R-:W-:Y:S01]  /*0ef0*/  IADD3 R5, PT, PT, R13, R7, RZ ;  /* 0x000000070d057210 */ /* 0x000fe20007ffe0ff */
[----:B------:R-:W-:Y:S06]  /*0f00*/  @P0 BRA `(.L_x_70) ;  /* 0xfffffffc00d40947 */ /* 0x000fec000383ffff */
.L_x_62:
[----:B------:R-:W-:Y:S05]  /*0f10*/  BSYNC.RECONVERGENT B1 ;  /* 0x0000000000017941 */ /* 0x000fea0003800200 */
.L_x_61:
[----:B------:R-:W-:-:S13]  /*0f20*/  ISETP.GE.AND P0, PT, R3, 0x100, PT ;  /* 0x000001000300780c */ /* 0x000fda0003f06270 */
[----:B------:R-:W-:Y:S05]  /*0f30*/  @!P0 BRA `(.L_x_71) ;  /* 0x0000000400808947 */ /* 0x000fea0003800000 */
        /* <DEDUP_REMOVED lines=29> */
[----:B------:R-:W0:Y:S04]  /*1110*/  SHFL.DOWN PT, R0, R8, 0x8, 0x1f ;  /* 0x09001f0008007f89 */ /* 0x000e2800000e0000 */
        /* <DEDUP_REMOVED lines=8> */
[----:B------:R-:W0:Y:S03]  /*11a0*/  @!P1 S2R R10, SR_CgaCtaId ;  /* 0x00000000000a9919 */ /* 0x000e260000008800 */
[----:B------:R-:W-:Y:S01]  /*11b0*/  IADD3 R12, PT, PT, R3, R5, RZ ;  /* 0x00000005030c7210 */ /* 0x000fe20007ffe0ff */
[----:B------:R-:W1:Y:S04]  /*11c0*/  SHFL.DOWN PT, R0, R2, 0x10, 0x1f ;  /* 0x0a001f0002007f89 */ /* 0x000e6800000e0000 */
[----:B------:R-:W2:Y:S01]  /*11d0*/  SHFL.DOWN PT, R3, R12, 0x10, 0x1f ;  /* 0x0a001f000c037f89 */ /* 0x000ea200000e0000 */
[----:B-1----:R-:W-:-:S02]  /*11e0*/  SEL R7, R0, 0x1, !P0 ;  /* 0x0000000100077807 */ /* 0x002fc40004000000 */
[----:B------:R-:W-:Y:S02]  /*11f0*/  @!P1 SHF.R.U32.HI R0, RZ, 0x2, R6 ;  /* 0x00000002ff009819 */ /* 0x000fe40000011606 */
[----:B--2---:R-:W-:Y:S01]  /*1200*/  SEL R3, R3, RZ, !P0 ;  /* 0x000000ff03037207 */ /* 0x004fe20004000000 */
[----:B------:R-:W-:Y:S01]  /*1210*/  IMAD.WIDE.U32 R4, R7, R2, RZ ;  /* 0x0000000207047225 */ /* 0x000fe200078e00ff */
[----:B------:R-:W-:-:S03]  /*1220*/  ISETP.NE.AND P0, PT, R6, RZ, PT ;  /* 0x000000ff0600720c */ /* 0x000fc60003f05270 */
[----:B------:R-:W-:Y:S01]  /*1230*/  IMAD R8, R3, R2, RZ ;  /* 0x0000000203087224 */ /* 0x000fe200078e02ff */
[----:B------:R-:W-:-:S03]  /*1240*/  @!P1 MOV R3, 0x400 ;  /* 0x0000040000039802 */ /* 0x000fc60000000f00 */
[----:B------:R-:W-:Y:S01]  /*1250*/  IMAD R7, R7, R12, R8 ;  /* 0x0000000c07077224 */ /* 0x000fe200078e0208 */
[----:B0-----:R-:W-:Y:S02]  /*1260*/  @!P1 LEA R8, R10, R3, 0x18 ;  /* 0x000000030a089211 */ /* 0x001fe400078ec0ff */
[----:B------:R-:W-:Y:S01]  /*1270*/  @!P1 LOP3.LUT R3, R0, 0xf8, RZ, 0xc0, !PT ;  /* 0x000000f800039812 */ /* 0x000fe200078ec0ff */
[----:B------:R-:W-:Y:S01]  /*1280*/  IMAD.MOV.U32 R0, RZ, RZ, R4 ;  /* 0x000000ffff007224 */ /* 0x000fe200078e0004 */
[----:B------:R-:W-:Y:S02]  /*1290*/  IADD3 R9, PT, PT, R5, R7, RZ ;  /* 0x0000000705097210 */ /* 0x000fe40007ffe0ff */
[----:B------:R-:W-:Y:S02]  /*12a0*/  @!P1 IADD3 R3, PT, PT, R3, R8, RZ ;  /* 0x0000000803039210 */ /* 0x000fe40007ffe0ff */
[----:B------:R-:W-:-:S05]  /*12b0*/  @!P1 MOV R8, R0 ;  /* 0x0000000000089202 */ /* 0x000fca0000000f00 */
[----:B------:R2:W-:Y:S01]  /*12c0*/  @!P1 STS.64 [R3+0x8], R8 ;  /* 0x0000080803009388 */ /* 0x0005e20000000a00 */
[----:B------:R-:W-:Y:S06]  /*12d0*/  BAR.SYNC.DEFER_BLOCKING 0x0 ;  /* 0x0000000000007b1d */ /* 0x000fec0000010000 */
[----:B------:R-:W-:Y:S05]  /*12e0*/  @P0 BRA `(.L_x_72) ;  /* 0x0000002400b80947 */ /* 0x000fea0003800000 */
[----:B------:R-:W0:Y:S01]  /*12f0*/  S2UR UR5, SR_CgaCtaId ;  /* 0x00000000000579c3 */ /* 0x000e220000008800 */
[----:B------:R-:W-:Y:S02]  /*1300*/  UMOV UR4, 0x400 ;  /* 0x0000040000047882 */ /* 0x000fe40000000000 */
[----:B0-----:R-:W-:-:S09]  /*1310*/  ULEA UR4, UR5, UR4, 0x18 ;  /* 0x0000000405047291 */ /* 0x001fd2000f8ec0ff */
[----:B------:R-:W2:Y:S04]  /*1320*/  LDS.128 R12, [UR4+0x10] ;  /* 0x00001004ff0c7984 */ /* 0x000ea80008000c00 */
[----:B------:R-:W0:Y:S01]  /*1330*/  LDS.128 R4, [UR4+0x20] ;  /* 0x00002004ff047984 */ /* 0x000e220008000c00 */
[-C--:B--2---:R-:W-:Y:S02]  /*1340*/  IMAD R8, R13, R0.reuse, RZ ;  /* 0x000000000d087224 */ /* 0x084fe400078e02ff */
[----:B------:R-:W-:-:S04]  /*1350*/  IMAD.WIDE.U32 R2, R12, R0, RZ ;  /* 0x000000000c027225 */ /* 0x000fc800078e00ff */
[----:B------:R-:W-:Y:S02]  /*1360*/  IMAD R9, R12, R9, R8 ;  /* 0x000000090c097224 */ /* 0x000fe400078e0208 */
[----:B------:R-:W-:-:S03]  /*1370*/  IMAD.WIDE.U32 R12, R2, R14, RZ ;  /* 0x0000000e020c7225 */ /* 0x000fc600078e00ff */
[----:B------:R-:W-:Y:S02]  /*1380*/  IADD3 R3, PT, PT, R3, R9, RZ ;  /* 0x0000000903037210 */ /* 0x000fe40007ffe0ff */
[----:B------:R-:W1:Y:S03]  /*1390*/  LDS.128 R8, [UR4+0x30] ;  /* 0x00003004ff087984 */ /* 0x000e660008000c00 */
[----:B------:R-:W-:-:S04]  /*13a0*/  IMAD R3, R3, R14, RZ ;  /* 0x0000000e03037224 */ /* 0x000fc800078e02ff */
[----:B------:R-:W-:Y:S02]  /*13b0*/  IMAD R3, R2, R15, R3 ;  /* 0x0000000f02037224 */ /* 0x000fe400078e0203 */
[----:B0-----:R-:W-:-:S03]  /*13c0*/  IMAD.WIDE.U32 R14, R12, R4, RZ ;  /* 0x000000040c0e7225 */ /* 0x001fc600078e00ff */
[----:B------:R-:W-:-:S05]  /*13d0*/  IADD3 R3, PT, PT, R13, R3, RZ ;  /* 0x000000030d037210 */ /* 0x000fca0007ffe0ff */
[----:B------:R-:W-:-:S04]  /*13e0*/  IMAD R3, R3, R4, RZ ;  /* 0x0000000403037224 */ /* 0x000fc800078e02ff */
[----:B------:R-:W-:Y:S02]  /*13f0*/  IMAD R3, R5, R12, R3 ;  /* 0x0000000c05037224 */ /* 0x000fe400078e0203 */
[----:B------:R-:W-:-:S03]  /*1400*/  IMAD.WIDE.U32 R4, R14, R6, RZ ;  /* 0x000000060e047225 */ /* 0x000fc600078e00ff */
[----:B------:R-:W-:-:S05]  /*1410*/  IADD3 R3, PT, PT, R15, R3, RZ ;  /* 0x000000030f037210 */ /* 0x000fca0007ffe0ff */
[----:B------:R-:W-:Y:S02]  /*1420*/  IMAD R13, R3, R6, RZ ;  /* 0x00000006030d7224 */ /* 0x000fe400078e02ff */
[----:B------:R-:W0:Y:S02]  /*1430*/  LDS.64 R2, [UR4+0x40] ;  /* 0x00004004ff027984 */ /* 0x000e240008000a00 */
[----:B------:R-:W-:-:S05]  /*1440*/  IMAD R13, R14, R7, R13 ;  /* 0x000000070e0d7224 */ /* 0x000fca00078e020d */
[----:B------:R-:W-:Y:S01]  /*1450*/  IADD3 R5, PT, PT, R5, R13, RZ ;  /* 0x0000000d05057210 */ /* 0x000fe20007ffe0ff */
[----:B-1----:R-:W-:-:S04]  /*1460*/  IMAD.WIDE.U32 R6, R4, R8, RZ ;  /* 0x0000000804067225 */ /* 0x002fc800078e00ff */
        /* <DEDUP_REMOVED lines=10> */
[----:B------:R-:W-:-:S04]  /*1510*/  IMAD R5, R3, R4, R5 ;  /* 0x0000000403057224 */ /* 0x000fc800078e0205 */
[----:B------:R-:W-:Y:S01]  /*1520*/  IMAD.IADD R9, R7, 0x1, R5 ;  /* 0x0000000107097824 */ /* 0x000fe200078e0205 */
[----:B------:R-:W-:Y:S06]  /*1530*/  BRA `(.L_x_72) ;  /* 0x0000002400247947 */ /* 0x000fec0003800000 */
.L_x_71:
[----:B------:R-:W-:-:S04]  /*1540*/  LOP3.LUT R0, R6, 0x3e0, RZ, 0xc0, !PT ;  /* 0x000003e006007812 */ /* 0x000fc800078ec0ff */
[----:B------:R-:W-:Y:S02]  /*1550*/  IADD3 R2, PT, PT, R0, 0x20, RZ ;  /* 0x0000002000027810 */ /* 0x000fe40007ffe0ff */
[----:B------:R-:W-:Y:S02]  /*1560*/  LOP3.LUT R8, RZ, R0, RZ, 0x33, !PT ;  /* 0x00000000ff087212 */ /* 0x000fe400078e33ff */
[----:B------:R-:W0:Y:S01]  /*1570*/  S2R R0, SR_LANEID ;  /* 0x0000000000007919 */ /* 0x000e220000000000 */
[----:B------:R-:W-:Y:S02]  /*1580*/  ISETP.GT.AND P0, PT, R2, R3, PT ;  /* 0x000000030200720c */ /* 0x000fe40003f04270 */
[----:B------:R-:W-:-:S04]  /*1590*/  IADD3 R7, PT, PT, R3, R8, RZ ;  /* 0x0000000803077210 */ /* 0x000fc80007ffe0ff */
[----:B------:R-:W-:-:S05]  /*15a0*/  SEL R7, R7, 0x1f, P0 ;  /* 0x0000001f07077807 */ /* 0x000fca0000000000 */
[----:B------:R-:W1:Y:S04]  /*15b0*/  SHFL.DOWN PT, R8, R5, 0x1, R7 ;  /* 0x0820000005087989 */ /* 0x000e6800000e0007 */
        /* <DEDUP_REMOVED lines=41> */
[----:B------:R-:W-:Y:S03]  /*1850*/  SHFL.DOWN PT, R2, R4, 0x10, R7 ;  /* 0x0a00000004027989 */ /* 0x000fe600000e0007 */
[----:B------:R-:W-:Y:S01]  /*1860*/  IADD3 R10, PT, PT, R5, R9, RZ ;  /* 0x00000009050a7210 */ /* 0x000fe20007ffe0ff */
[----:B------:R-:W0:Y:S04]  /*1870*/  @!P1 S2R R12, SR_CgaCtaId ;  /* 0x00000000000c9919 */ /* 0x000e280000008800 */
[----:B------:R-:W1:Y:S02]  /*1880*/  SHFL.DOWN PT, R5, R10, 0x10, R7 ;  /* 0x0a0000000a057989 */ /* 0x000e6400000e0007 */
[----:B-1----:R-:W-:-:S02]  /*1890*/  SEL R9, R5, RZ, !P0 ;  /* 0x000000ff05097207 */ /* 0x002fc40004000000 */
[----:B------:R-:W-:Y:S02]  /*18a0*/  SEL R5, R2, 0x1, !P0 ;  /* 0x0000000102057807 */ /* 0x000fe40004000000 */
[----:B------:R-:W-:Y:S01]  /*18b0*/  @!P1 SHF.R.U32.HI R2, RZ, 0x2, R6 ;  /* 0x00000002ff029819 */ /* 0x000fe20000011606 */
[-C--:B------:R-:W-:Y:S01]  /*18c0*/  IMAD R0, R9, R4.reuse, RZ ;  /* 0x0000000409007224 */ /* 0x080fe200078e02ff */
[----:B------:R-:W-:Y:S01]  /*18d0*/  ISETP.NE.AND P0, PT, R6, RZ, PT ;  /* 0x000000ff0600720c */ /* 0x000fe20003f05270 */
[C---:B------:R-:W-:Y:S01]  /*18e0*/  IMAD.WIDE.U32 R8, R5.reuse, R4, RZ ;  /* 0x0000000405087225 */ /* 0x040fe200078e00ff */
[----:B0-----:R-:W-:Y:S02]  /*18f0*/  @!P1 LEA R11, R12, R11, 0x18 ;  /* 0x0000000b0c0b9211 */ /* 0x001fe400078ec0ff */
[----:B------:R-:W-:Y:S01]  /*1900*/  @!P1 LOP3.LUT R2, R2, 0xf8, RZ, 0xc0, !PT ;  /* 0x000000f802029812 */ /* 0x000fe200078ec0ff */
[----:B------:R-:W-:Y:S02]  /*1910*/  IMAD R5, R5, R10, R0 ;  /* 0x0000000a05057224 */ /* 0x000fe400078e0200 */
[----:B------:R-:W-:Y:S01]  /*1920*/  IMAD.MOV.U32 R0, RZ, RZ, R8 ;  /* 0x000000ffff007224 */ /* 0x000fe200078e0008 */
[----:B------:R-:W-:-:S02]  /*1930*/  @!P1 IADD3 R11, PT, PT, R2, R11, RZ ;  /* 0x0000000b020b9210 */ /* 0x000fc40007ffe0ff */
[----:B------:R-:W-:Y:S02]  /*1940*/  IADD3 R9, PT, PT, R9, R5, RZ ;  /* 0x0000000509097210 */ /* 0x000fe40007ffe0ff */
[----:B------:R-:W-:-:S05]  /*1950*/  @!P1 MOV R8, R0 ;  /* 0x0000000000089202 */ /* 0x000fca0000000f00 */
[----:B------:R1:W-:Y:S01]  /*1960*/  @!P1 STS.64 [R11+0x8], R8 ;  /* 0x000008080b009388 */ /* 0x0003e20000000a00 */
[----:B------:R-:W-:Y:S06]  /*1970*/  BAR.SYNC.DEFER_BLOCKING 0x0 ;  /* 0x0000000000007b1d */ /* 0x000fec0000010000 */
[----:B------:R-:W-:Y:S05]  /*1980*/  @P0 BRA `(.L_x_72) ;  /* 0x0000002000100947 */ /* 0x000fea0003800000 */
[----:B------:R-:W0:Y:S01]  /*1990*/  S2UR UR5, SR_CgaCtaId ;  /* 0x00000000000579c3 */ /* 0x000e220000008800 */
[----:B------:R-:W-:Y:S01]  /*19a0*/  UMOV UR4, 0x400 ;  /* 0x0000040000047882 */ /* 0x000fe20000000000 */
[----:B------:R-:W-:Y:S01]  /*19b0*/  ISETP.GT.AND P1, PT, R3, 0x20, PT ;  /* 0x000000200300780c */ /* 0x000fe20003f24270 */
[----:B0-----:R-:W-:-:S09]  /*19c0*/  ULEA UR4, UR5, UR4, 0x18 ;  /* 0x0000000405047291 */ /* 0x001fd2000f8ec0ff */
[----:B------:R-:W1:Y:S04]  /*19d0*/  LDS.128 R12, [UR4+0x10] ;  /* 0x00001004ff0c7984 */ /* 0x000e680008000c00 */
[----:B------:R-:W0:Y:S01]  /*19e0*/  LDS.128 R4, [UR4+0x20] ;  /* 0x00002004ff047984 */ /* 0x000e220008000c00 */
[----:B-1----:R-:W-:Y:S02]  /*19f0*/  SEL R11, R13, RZ, P1 ;  /* 0x000000ff0d0b7207 */ /* 0x002fe40000800000 */
[----:B------:R-:W-:Y:S02]  /*1a00*/  SEL R12, R12, 0x1, P1 ;  /* 0x000000010c0c7807 */ /* 0x000fe40000800000 */
[----:B------:R-:W-:Y:S01]  /*1a10*/  ISETP.GT.AND P1, PT, R3, 0x40, PT ;  /* 0x000000400300780c */ /* 0x000fe20003f24270 */
[----:B------:R-:W-:-:S02]  /*1a20*/  IMAD R11, R11, R0, RZ ;  /* 0x000000000b0b7224 */ /* 0x000fc400078e02ff */
[----:B------:R-:W-:Y:S01]  /*1a30*/  IMAD.WIDE.U32 R16, R12, R0, RZ ;  /* 0x000000000c107225 */ /* 0x000fe200078e00ff */
[----:B------:R-:W-:Y:S02]  /*1a40*/  SEL R13, R14, 0x1, P1 ;  /* 0x000000010e0d7807 */ /* 0x000fe40000800000 */
[----:B------:R-:W-:Y:S01]  /*1a50*/  SEL R15, R15, RZ, P1 ;  /* 0x000000ff0f0f7207 */ /* 0x000fe20000800000 */
[----:B------:R-:W-:Y:S01]  /*1a60*/  IMAD R11, R12, R9, R11 ;  /* 0x000000090c0b7224 */ /* 0x000fe200078e020b */
[----:B------:R-:W-:-:S04]  /*1a70*/  ISETP.GT.AND P1, PT, R3, 0x60, PT ;  /* 0x000000600300780c */ /* 0x000fc80003f24270 */
[----:B------:R-:W-:Y:S02]  /*1a80*/  IADD3 R0, PT, PT, R17, R11, RZ ;  /* 0x0000000b11007210 */ /* 0x000fe40007ffe0ff */
[----:B------:R-:W1:Y:S01]  /*1a90*/  LDS.128 R8, [UR4+0x30] ;  /* 0x00003004ff087984 */ /* 0x000e620008000c00 */
[----:B0-----:R-:W-:Y:S02]  /*1aa0*/  SEL R5, R5, RZ, P1 ;  /* 0x000000ff05057207 */ /* 0x001fe40000800000 */
[-C--:B------:R-:W-:Y:S02]  /*1ab0*/  IMAD R0, R0, R13.reuse, RZ ;  /* 0x0000000d00007224 */ /* 0x080fe400078e02ff */
[----:B------:R-:W-:-:S04]  /*1ac0*/  IMAD.WIDE.U32 R12, R16, R13, RZ ;  /* 0x0000000d100c7225 */ /* 0x000fc800078e00ff */
[----:B------:R-:W-:Y:S01]  /*1ad0*/  IMAD R17, R15, R16, R0 ;  /* 0x000000100f117224 */ /* 0x000fe200078e0200 */
[----:B------:R-:W-:Y:S02]  /*1ae0*/  SEL R15, R4, 0x1, P1 ;  /* 0x00000001040f7807 */ /* 0x000fe40000800000 */
[----:B------:R-:W-:Y:S02]  /*1af0*/  ISETP.GT.AND P1, PT, R3, 0x80, PT ;  /* 0x000000800300780c */ /* 0x000fe40003f24270 */
[----:B------:R-:W-:Y:S02]  /*1b00*/  IADD3 R0, PT, PT, R13, R17, RZ ;  /* 0x000000110d007210 */ /* 0x000fe40007ffe0ff */
[----:B------:R-:W-:-:S03]  /*1b10*/  SEL R13, R6, 0x1, P1 ;  /* 0x00000001060d7807 */ /* 0x000fc60000800000 */
[-C--:B------:R-:W-:Y:S02]  /*1b20*/  IMAD R0, R0, R15.reuse, RZ ;  /* 0x0000000f00007224 */ /* 0x080fe400078e02ff */
[----:B------:R-:W-:-:S04]  /*1b30*/  IMAD.WIDE.U32 R14, R12, R15, RZ ;  /* 0x0000000f0c0e7225 */ /* 0x000fc800078e00ff */
[----:B------:R-:W-:-:S05]  /*1b40*/  IMAD R5, R5, R12, R0 ;  /* 0x0000000c05057224 */ /* 0x000fca00078e0200 */
[----:B------:R-:W-:Y:S02]  /*1b50*/  IADD3 R0, PT, PT, R15, R5, RZ ;  /* 0x000000050f007210 */ /* 0x000fe40007ffe0ff */
[----:B------:R-:W0:Y:S01]  /*1b60*/  LDS.64 R4, [UR4+0x40] ;  /* 0x00004004ff047984 */ /* 0x000e220008000a00 */
[----:B------:R-:W-:Y:S01]  /*1b70*/  SEL R15, R7, RZ, P1 ;  /* 0x000000ff070f7207 */ /* 0x000fe20000800000 */
[----:B------:R-:W-:Y:S01]  /*1b80*/  IMAD.WIDE.U32 R6, R14, R13, RZ ;  /* 0x0000000d0e067225 */ /* 0x000fe200078e00ff */
[----:B------:R-:W-:-:S03]  /*1b90*/  ISETP.GT.AND P1, PT, R3, 0xa0, PT ;  /* 0x000000a00300780c */ /* 0x000fc60003f24270 */
[----:B------:R-:W-:Y:S01]  /*1ba0*/  IMAD R0, R0, R13, RZ ;  /* 0x0000000d00007224 */ /* 0x000fe200078e02ff */
[----:B-1----:R-:W-:-:S03]  /*1bb0*/  SEL R13, R8, 0x1, P1 ;  /* 0x00000001080d7807 */ /* 0x002fc60000800000 */
[----:B------:R-:W-:-:S05]  /*1bc0*/  IMAD R15, R15, R14, R0 ;  /* 0x0000000e0f0f7224 */ /* 0x000fca00078e0200 */
[----:B------:R-:W-:Y:S02]  /*1bd0*/  IADD3 R0, PT, PT, R7, R15, RZ ;  /* 0x0000000f07007210 */ /* 0x000fe40007ffe0ff */
[----:B------:R-:W-:Y:S01]  /*1be0*/  SEL R7, R9, RZ, P1 ;  /* 0x000000ff09077207 */ /* 0x000fe20000800000 */
[----:B------:R-:W-:Y:S01]  /*1bf0*/  IMAD.WIDE.U32 R8, R6, R13, RZ ;  /* 0x0000000d06087225 */ /* 0x000fe200078e00ff */
[----:B------:R-:W-:-:S03]  /*1c00*/  ISETP.GT.AND P1, PT, R3, 0xc0, PT ;  /* 0x000000c00300780c */ /* 0x000fc60003f24270 */
[----:B------:R-:W-:Y:S01]  /*1c10*/  IMAD R0, R0, R13, RZ ;  /* 0x0000000d00007224 */ /* 0x000fe200078e02ff */
[----:B------:R-:W-:-:S03]  /*1c20*/  SEL R11, R11, RZ, P1 ;  /* 0x000000ff0b0b7207 */ /* 0x000fc60000800000 */
[----:B------:R-:W-:Y:S01]  /*1c30*/  IMAD R13, R7, R6, R0 ;  /* 0x00000006070d7224 */ /* 0x000fe200078e0200 */
[----:B------:R-:W-:Y:S02]  /*1c40*/  SEL R7, R10, 0x1, P1 ;  /* 0x000000010a077807 */ /* 0x000fe40000800000 */
[----:B------:R-:W-:Y:S02]  /*1c50*/  ISETP.GT.AND P1, PT, R3, 0xe0, PT ;  /* 0x000000e00300780c */ /* 0x000fe40003f24270 */
[----:B------:R-:W-:Y:S01]  /*1c60*/  IADD3 R0, PT, PT, R9, R13, RZ ;  /* 0x0000000d09007210 */ /* 0x000fe20007ffe0ff */
[----:B------:R-:W-:-:S04]  /*1c70*/  IMAD.WIDE.U32 R2, R8, R7, RZ ;  /* 0x0000000708027225 */ /* 0x000fc800078e00ff */
[----:B------:R-:W-:-:S04]  /*1c80*/  IMAD R0, R0, R7, RZ ;  /* 0x0000000700007224 */ /* 0x000fc800078e02ff */
[----:B------:R-:W-:Y:S01]  /*1c90*/  IMAD R11, R11, R8, R0 ;  /* 0x000000080b0b7224 */ /* 0x000fe200078e0200 */
[----:B0-----:R-:W-:-:S04]  /*1ca0*/  SEL R7, R4, 0x1, P1 ;  /* 0x0000000104077807 */ /* 0x001fc80000800000 */
[----:B------:R-:W-:Y:S02]  /*1cb0*/  IADD3 R0, PT, PT, R3, R11, RZ ;  /* 0x0000000b03007210 */ /* 0x000fe40007ffe0ff */
[----:B------:R-:W-:Y:S01]  /*1cc0*/  SEL R3, R5, RZ, P1 ;  /* 0x000000ff05037207 */ /* 0x000fe20000800000 */
[----:B------:R-:W-:-:S04]  /*1cd0*/  IMAD.WIDE.U32 R4, R2, R7, RZ ;  /* 0x0000000702047225 */ /* 0x000fc800078e00ff */
[----:B------:R-:W-:-:S04]  /*1ce0*/  IMAD R0, R0, R7, RZ ;  /* 0x0000000700007224 */ /* 0x000fc800078e02ff */
[----:B------:R-:W-:Y:S01]  /*1cf0*/  IMAD R3, R3, R2, R0 ;  /* 0x0000000203037224 */ /* 0x000fe200078e0200 */
[----:B------:R-:W-:-:S03]  /*1d00*/  MOV R0, R4 ;  /* 0x0000000400007202 */ /* 0x000fc60000000f00 */
[----:B------:R-:W-:Y:S01]  /*1d10*/  IMAD.IADD R9, R5, 0x1, R3 ;  /* 0x0000000105097824 */ /* 0x000fe200078e0203 */
[----:B------:R-:W-:Y:S06]  /*1d20*/  BRA `(.L_x_72) ;  /* 0x0000001c00287947 */ /* 0x000fec0003800000 */
.L_x_58:
[----:B------:R-:W0:Y:S01]  /*1d30*/  S2R R3, SR_TID.X ;  /* 0x0000000000037919 */ /* 0x000e220000002100 */
[----:B------:R-:W1:Y:S01]  /*1d40*/  LDC.64 R4, c[0x0][0x380] ;  /* 0x0000e000ff047b82 */ /* 0x000e620000000a00 */
[----:B0-----:R-:W-:-:S05]  /*1d50*/  IADD3 R25, PT, PT, R3, UR7, RZ ;  /* 0x0000000703197c10 */ /* 0x001fca000fffe0ff */
[----:B-1----:R-:W-:-:S05]  /*1d60*/  IMAD.WIDE.U32 R24, R25, 0x8, R4 ;  /* 0x0000000819187825 */ /* 0x002fca00078e0004 */
[----:B------:R-:W2:Y:S04]  /*1d70*/  LDG.E.64 R18, desc[UR14][R24.64] ;  /* 0x0000000e18127981 */ /* 0x000ea8000c1e1b00 */
[----:B------:R-:W2:Y:S04]  /*1d80*/  LDG.E.64 R20, desc[UR14][R24.64+0x800] ;  /* 0x0008000e18147981 */ /* 0x000ea8000c1e1b00 */
[----:B------:R-:W3:Y:S04]  /*1d90*/  LDG.E.64 R16, desc[UR14][R24.64+0x1000] ;  /* 0x0010000e18107981 */ /* 0x000ee8000c1e1b00 */
[----:B------:R-:W4:Y:S04]  /*1da0*/  LDG.E.64 R14, desc[UR14][R24.64+0x1800] ;  /* 0x0018000e180e7981 */ /* 0x000f28000c1e1b00 */
[----:B------:R-:W5:Y:S04]  /*1db0*/  LDG.E.64 R12, desc[UR14][R24.64+0x2000] ;  /* 0x0020000e180c7981 */ /* 0x000f68000c1e1b00 */
[----:B------:R-:W5:Y:S04]  /*1dc0*/  LDG.E.64 R8, desc[UR14][R24.64+0x2800] ;  /* 0x0028000e18087981 */ /* 0x000f68000c1e1b00 */
[----:B------:R-:W5:Y:S04]  /*1dd0*/  LDG.E.64 R6, desc[UR14][R24.64+0x3000] ;  /* 0x0030000e18067981 */ /* 0x000f68000c1e1b00 */
[----:B------:R-:W5:Y:S01]  /*1de0*/  LDG.E.64 R4, desc[UR14][R24.64+0x3800] ;  /* 0x0038000e18047981 */ /* 0x000f62000c1e1b00 */
[----:B--2---:R-:W-:-:S02]  /*1df0*/  IMAD R27, R19, R20, RZ ;  /* 0x00000014131b7224 */ /* 0x004fc400078e02ff */
[----:B------:R-:W-:-:S04]  /*1e00*/  IMAD.WIDE.U32 R22, R18, R20, R18 ;  /* 0x0000001412167225 */ /* 0x000fc800078e0012 */
[----:B------:R-:W-:Y:S01]  /*1e10*/  IMAD R19, R18, R21, R27 ;  /* 0x0000001512137224 */ /* 0x000fe200078e021b */
[----:B------:R-:W-:-:S04]  /*1e20*/  IADD3 R27, P0, PT, R20, R22, RZ ;  /* 0x00000016141b7210 */ /* 0x000fc80007f1e0ff */
[----:B------:R-:W-:Y:S01]  /*1e30*/  IADD3.X R23, PT, PT, R21, R23, R19, P0, !PT ;  /* 0x0000001715177210 */ /* 0x000fe200007fe413 */
[-C--:B---3--:R-:W-:Y:S02]  /*1e40*/  IMAD R20, R17, R27.reuse, RZ ;  /* 0x0000001b11147224 */ /* 0x088fe400078e02ff */
[----:B------:R-:W-:-:S04]  /*1e50*/  IMAD.WIDE.U32 R18, R16, R27, R16 ;  /* 0x0000001b10127225 */ /* 0x000fc800078e0010 */
[----:B------:R-:W-:Y:S01]  /*1e60*/  IMAD R20, R16, R23, R20 ;  /* 0x0000001710147224 */ /* 0x000fe200078e0214 */
[----:B------:R-:W-:-:S04]  /*1e70*/  IADD3 R21, P0, PT, R27, R18, RZ ;  /* 0x000000121b157210 */ /* 0x000fc80007f1e0ff */
[----:B------:R-:W-:Y:S01]  /*1e80*/  IADD3.X R23, PT, PT, R23, R19, R20, P0, !PT ;  /* 0x0000001317177210 */ /* 0x000fe200007fe414 */
[-C--:B----4-:R-:W-:Y:S02]  /*1e90*/  IMAD R18, R15, R21.reuse, RZ ;  /* 0x000000150f127224 */ /* 0x090fe400078e02ff */
[----:B------:R-:W-:-:S04]  /*1ea0*/  IMAD.WIDE.U32 R16, R14, R21, R14 ;  /* 0x000000150e107225 */ /* 0x000fc800078e000e */
[----:B------:R-:W-:Y:S01]  /*1eb0*/  IMAD R18, R14, R23, R18 ;  /* 0x000000170e127224 */ /* 0x000fe200078e0212 */
[----:B------:R-:W-:-:S04]  /*1ec0*/  IADD3 R19, P0, PT, R21, R16, RZ ;  /* 0x0000001015137210 */ /* 0x000fc80007f1e0ff */
[----:B------:R-:W-:Y:S01]  /*1ed0*/  IADD3.X R21, PT, PT, R23, R17, R18, P0, !PT ;  /* 0x0000001117157210 */ /* 0x000fe200007fe412 */
[-C--:B-----5:R-:W-:Y:S02]  /*1ee0*/  IMAD R16, R13, R19.reuse, RZ ;  /* 0x000000130d107224 */ /* 0x0a0fe400078e02ff */
[----:B------:R-:W-:-:S04]  /*1ef0*/  IMAD.WIDE.U32 R14, R12, R19, R12 ;  /* 0x000000130c0e7225 */ /* 0x000fc800078e000c */
[----:B------:R-:W-:Y:S01]  /*1f00*/  IMAD R16, R12, R21, R16 ;  /* 0x000000150c107224 */ /* 0x000fe200078e0210 */
[----:B------:R-:W-:-:S04]  /*1f10*/  IADD3 R17, P0, PT, R19, R14, RZ ;  /* 0x0000000e13117210 */ /* 0x000fc80007f1e0ff */
[----:B------:R-:W-:Y:S01]  /*1f20*/  IADD3.X R19, PT, PT, R21, R15, R16, P0, !PT ;  /* 0x0000000f15137210 */ /* 0x000fe200007fe410 */
[-C--:B------:R-:W-:Y:S02]  /*1f30*/  IMAD R14, R9, R17.reuse, RZ ;  /* 0x00000011090e7224 */ /* 0x080fe400078e02ff */
        /* <DEDUP_REMOVED lines=9> */
[-C--:B------:R-:W-:Y:S01]  /*1fd0*/  IMAD R8, R5, R13.reuse, RZ ;  /* 0x0000000d05087224 */ /* 0x080fe200078e02ff */
[----:B------:R-:W-:Y:S01]  /*1fe0*/  ISETP.GE.U32.AND P0, PT, R2, UR5, PT ;  /* 0x0000000502007c0c */ /* 0x000fe2000bf06070 */
[----:B------:R-:W-:-:S03]  /*1ff0*/  IMAD.WIDE.U32 R6, R4, R13, R4 ;  /* 0x0000000d04067225 */ /* 0x000fc600078e0004 */
[----:B------:R-:W-:Y:S01]  /*2000*/  ISETP.GE.U32.AND.EX P0, PT, R0, UR4, PT, P0 ;  /* 0x0000000400007c0c */ /* 0x000fe2000bf06100 */
[----:B------:R-:W-:Y:S01]  /*2010*/  IMAD R5, R4, R9, R8 ;  /* 0x0000000904057224 */ /* 0x000fe200078e0208 */
[----:B------:R-:W-:-:S04]  /*2020*/  IADD3 R12, P1, P2, R13, 0x1, R6 ;  /* 0x000000010d0c7810 */ /* 0x000fc80007a3e006 */
[----:B------:R-:W-:-:S04]  /*2030*/  IADD3 R6, PT, PT, R7, R5, RZ ;  /* 0x0000000507067210 */ /* 0x000fc80007ffe0ff */
[----:B------:R-:W-:-:S03]  /*2040*/  IADD3.X R13, PT, PT, R9, RZ, R6, P1, P2 ;  /* 0x000000ff090d7210 */ /* 0x000fc60000fe4406 */
[----:B------:R-:W-:Y:S05]  /*2050*/  @!P0 BRA `(.L_x_73) ;  /* 0x0000001000dc8947 */ /* 0x000fea0003800000 */
[----:B------:R-:W-:Y:S01]  /*2060*/  UIADD3 UR8, UP0, UPT, UR5, UR7, URZ ;  /* 0x0000000705087290 */ /* 0x000fe2000ff1e0ff */
[----:B------:R-:W-:Y:S01]  /*2070*/  IADD3 R0, P1, PT, R10, -0x800, RZ ;  /* 0xfffff8000a007810 */ /* 0x000fe20007f3e0ff */
[----:B------:R-:W0:Y:S03]  /*2080*/  LDCU.64 UR12, c[0x0][0x380] ;  /* 0x00007000ff0c77ac */ /* 0x000e260008000a00 */
[----:B------:R-:W-:Y:S01]  /*2090*/  IADD3.X R2, PT, PT, R11, -0x1, RZ, P1, !PT ;  /* 0xffffffff0b027810 */ /* 0x000fe20000ffe4ff */
[----:B------:R-:W-:Y:S01]  /*20a0*/  UIADD3.X UR9, UPT, UPT, URZ, UR4, URZ, UP0, !UPT ;  /* 0x00000004ff097290 */ /* 0x000fe200087fe4ff */
[----:B------:R-:W-:Y:S01]  /*20b0*/  ISETP.LT.U32.AND P0, PT, R0, UR8, PT ;  /* 0x0000000800007c0c */ /* 0x000fe2000bf01070 */
[----:B------:R-:W-:Y:S01]  /*20c0*/  UMOV UR6, UR5 ;  /* 0x0000000500067c82 */ /* 0x000fe20008000000 */
[----:B------:R-:W-:Y:S01]  /*20d0*/  IADD3 R7, P2, PT, R3, UR8, RZ ;  /* 0x0000000803077c10 */ /* 0x000fe2000ff5e0ff */
[----:B------:R-:W-:Y:S01]  /*20e0*/  UMOV UR4, URZ ;  /* 0x000000ff00047c82 */ /* 0x000fe20008000000 */
[----:B------:R-:W-:Y:S01]  /*20f0*/  LOP3.LUT R3, RZ, R3, RZ, 0x33, !PT ;  /* 0x00000003ff037212 */ /* 0x000fe200078e33ff */
[----:B------:R-:W-:Y:S01]  /*2100*/  UMOV UR10, UR8 ;  /* 0x00000008000a7c82 */ /* 0x000fe20008000000 */
[----:B------:R-:W-:-:S02]  /*2110*/  MOV R5, UR9 ;  /* 0x0000000900057c02 */ /* 0x000fc40008000f00 */
[----:B------:R-:W-:Y:S02]  /*2120*/  IADD3.X R4, PT, PT, RZ, UR9, RZ, P2, !PT ;  /* 0x00000009ff047c10 */ /* 0x000fe400097fe4ff */
[----:B------:R-:W-:Y:S02]  /*2130*/  ISETP.GT.U32.AND.EX P0, PT, R5, R2, PT, P0 ;  /* 0x000000020500720c */ /* 0x000fe40003f04100 */
[----:B------:R-:W-:Y:S02]  /*2140*/  IADD3 R3, PT, PT, R10, -UR5, R3 ;  /* 0x800000050a037c10 */ /* 0x000fe4000fffe003 */
[----:B0-----:R-:W-:Y:S02]  /*2150*/  LEA R6, P1, R7, UR12, 0x3 ;  /* 0x0000000c07067c11 */ /* 0x001fe4000f8218ff */
[----:B------:R-:W-:Y:S01]  /*2160*/  IADD3 R3, PT, PT, R3, -UR7, RZ ;  /* 0x8000000703037c10 */ /* 0x000fe2000fffe0ff */
[----:B------:R-:W-:Y:S01]  /*2170*/  UMOV UR7, UR9 ;  /* 0x0000000900077c82 */ /* 0x000fe20008000000 */
[----:B------:R-:W-:-:S02]  /*2180*/  IADD3 R6, P2, PT, R6, 0x4000, RZ ;  /* 0x0000400006067810 */ /* 0x000fc40007f5e0ff */
[----:B------:R-:W-:-:S04]  /*2190*/  LEA.HI.X R7, R7, UR13, R4, 0x3, P1 ;  /* 0x0000000d07077c11 */ /* 0x000fc800088f1c04 */
[----:B------:R-:W-:Y:S01]  /*21a0*/  IADD3.X R7, PT, PT, RZ, R7, RZ, P2, !PT ;  /* 0x00000007ff077210 */ /* 0x000fe200017fe4ff */
[----:B------:R-:W-:Y:S06]  /*21b0*/  @P0 BRA `(.L_x_74) ;  /* 0x0000000400100947 */ /* 0x000fec0003800000 */
[----:B------:R-:W0:Y:S01]  /*21c0*/  LDC.64 R10, c[0x0][0x3b8] ;  /* 0x0000ee00ff0a7b82 */ /* 0x000e220000000a00 */
[----:B------:R-:W1:Y:S01]  /*21d0*/  LDCU.64 UR12, c[0x0][0x380] ;  /* 0x00007000ff0c77ac */ /* 0x000e620008000a00 */
[----:B------:R-:W-:Y:S01]  /*21e0*/  NOP ;  /* 0x0000000000007918 */ /* 0x000fe20000000000 */
.L_x_75:
[----:B------:R-:W2:Y:S02]  /*21f0*/  S2R R5, SR_TID.X ;  /* 0x0000000000057919 */ /* 0x000ea40000002100 */
[----:B--2---:R-:W-:-:S04]  /*2200*/  IADD3 R5, P0, PT, R5, UR8, RZ ;  /* 0x0000000805057c10 */ /* 0x004fc8000ff1e0ff */
[----:B------:R-:W-:Y:S02]  /*2210*/  IADD3.X R8, PT, PT, RZ, UR9, RZ, P0, !PT ;  /* 0x00000009ff087c10 */ /* 0x000fe400087fe4ff */
[----:B-1----:R-:W-:-:S04]  /*2220*/  LEA R4, P0, R5, UR12, 0x3 ;  /* 0x0000000c05047c11 */ /* 0x002fc8000f8018ff */
[----:B------:R-:W-:-:S05]  /*2230*/  LEA.HI.X R5, R5, UR13, R8, 0x3, P0 ;  /* 0x0000000d05057c11 */ /* 0x000fca00080f1c08 */
        /* <DEDUP_REMOVED lines=9> */
[----:B------:R-:W2:Y:S04]  /*22d0*/  LDG.E.64 R12, desc[UR14][R4.64+0x3000] ;  /* 0x0030000e040c7981 */ /* 0x000ea8000c1e1b00 */
[----:B------:R1:W2:Y:S01]  /*22e0*/  LDG.E.64 R26, desc[UR14][R4.64+0x3800] ;  /* 0x0038000e041a7981 */ /* 0x0002a2000c1e1b00 */
[----:B------:R-:W-:Y:S01]  /*22f0*/  IADD3 R25, PT, PT, R25, R23, RZ ;  /* 0x0000001719197210 */ /* 0x000fe20007ffe0ff */
[----:B------:R-:W-:Y:S02]  /*2300*/  USHF.R.S32.HI UR11, URZ, 0x1f, UR5 ;  /* 0x0000001fff0b7899 */ /* 0x000fe40008011405 */
[----:B------:R-:W-:-:S02]  /*2310*/  UIADD3 UR6, UP0, UPT, UR5, UR10, URZ ;  /* 0x0000000a05067290 */ /* 0x000fc4000ff1e0ff */
[----:B---3--:R-:W-:Y:S02]  /*2320*/  IMAD R29, R25, R8, RZ ;  /* 0x00000008191d7224 */ /* 0x008fe400078e02ff */
[----:B------:R-:W-:Y:S01]  /*2330*/  IMAD.WIDE.U32 R22, R8, R24, R24 ;  /* 0x0000001808167225 */ /* 0x000fe200078e0018 */
[----:B------:R-:W-:-:S03]  /*2340*/  UIADD3.X UR7, UPT, UPT, UR11, UR7, URZ, UP0, !UPT ;  /* 0x000000070b077290 */ /* 0x000fc600087fe4ff */
[----:B------:R-:W-:-:S05]  /*2350*/  IMAD R29, R9, R24, R29 ;  /* 0x00000018091d7224 */ /* 0x000fca00078e021d */
[----:B------:R-:W-:-:S05]  /*2360*/  IADD3 R23, PT, PT, R23, R29, RZ ;  /* 0x0000001d17177210 */ /* 0x000fca0007ffe0ff */
[----:B----4-:R-:W-:Y:S02]  /*2370*/  IMAD R25, R23, R20, RZ ;  /* 0x0000001417197224 */ /* 0x010fe400078e02ff */
[----:B------:R-:W-:-:S04]  /*2380*/  IMAD.WIDE.U32 R8, R20, R22, R22 ;  /* 0x0000001614087225 */ /* 0x000fc800078e0016 */
[----:B------:R-:W-:-:S05]  /*2390*/  IMAD R25, R21, R22, R25 ;  /* 0x0000001615197224 */ /* 0x000fca00078e0219 */
[----:B------:R-:W-:-:S05]  /*23a0*/  IADD3 R9, PT, PT, R9, R25, RZ ;  /* 0x0000001909097210 */ /* 0x000fca0007ffe0ff */
[----:B-----5:R-:W-:Y:S02]  /*23b0*/  IMAD R21, R9, R18, RZ ;  /* 0x0000001209157224 */ /* 0x020fe400078e02ff */
[----:B-1----:R-:W-:-:S04]  /*23c0*/  IMAD.WIDE.U32 R4, R18, R8, R8 ;  /* 0x0000000812047225 */ /* 0x002fc800078e0008 */
        /* <DEDUP_REMOVED lines=10> */
[----:B--2---:R-:W-:Y:S02]  /*2470*/  IMAD R15, R5, R12, RZ ;  /* 0x0000000c050f7224 */ /* 0x004fe400078e02ff */
[----:B------:R-:W-:-:S04]  /*2480*/  IMAD.WIDE.U32 R8, R12, R4, R4 ;  /* 0x000000040c087225 */ /* 0x000fc800078e0004 */
[----:B------:R-:W-:Y:S01]  /*2490*/  IMAD R15, R13, R4, R15 ;  /* 0x000000040d0f7224 */ /* 0x000fe200078e020f */
[----:B0-----:R-:W-:-:S04]  /*24a0*/  IADD3 R4, P1, PT, R10, -UR8, RZ ;  /* 0x800000080a047c10 */ /* 0x001fc8000ff3e0ff */
[----:B------:R-:W-:Y:S02]  /*24b0*/  ISETP.GE.U32.AND P0, PT, R4, UR5, PT ;  /* 0x0000000504007c0c */ /* 0x000fe4000bf06070 */
[----:B------:R-:W-:Y:S02]  /*24c0*/  IADD3.X R4, PT, PT, R11, ~UR9, RZ, P1, !PT ;  /* 0x800000090b047c10 */ /* 0x000fe40008ffe4ff */
[----:B------:R-:W-:Y:S02]  /*24d0*/  IADD3 R9, PT, PT, R9, R15, RZ ;  /* 0x0000000f09097210 */ /* 0x000fe40007ffe0ff */
[----:B------:R-:W-:-:S03]  /*24e0*/  ISETP.GE.U32.AND.EX P0, PT, R4, UR11, PT, P0 ;  /* 0x0000000b04007c0c */ /* 0x000fc6000bf06100 */
[----:B------:R-:W-:Y:S02]  /*24f0*/  IMAD R5, R9, R26, RZ ;  /* 0x0000001a09057224 */ /* 0x000fe400078e02ff */
[----:B------:R-:W-:-:S04]  /*2500*/  IMAD.WIDE.U32 R12, R26, R8, R8 ;  /* 0x000000081a0c7225 */ /* 0x000fc800078e0008 */
[----:B------:R-:W-:-:S05]  /*2510*/  IMAD R5, R27, R8, R5 ;  /* 0x000000081b057224 */ /* 0x000fca00078e0205 */
[----:B------:R-:W-:Y:S01]  /*2520*/  IADD3 R13, PT, PT, R13, R5, RZ ;  /* 0x000000050d0d7210 */ /* 0x000fe20007ffe0ff */
[----:B------:R-:W-:Y:S06]  /*2530*/  @!P0 BRA `(.L_x_73) ;  /* 0x0000000c00a48947 */ /* 0x000fec0003800000 */
[----:B------:R-:W-:Y:S02]  /*2540*/  UIADD3 UR8, UP0, UPT, UR5, UR8, URZ ;  /* 0x0000000805087290 */ /* 0x000fe4000ff1e0ff */
[----:B------:R-:W-:Y:S01]  /*2550*/  MOV R5, UR5 ;  /* 0x0000000500057c02 */ /* 0x000fe20008000f00 */
[----:B------:R-:W-:Y:S01]  /*2560*/  UIADD3 UR4, UPT, UPT, UR4, 0x1, URZ ;  /* 0x0000000104047890 */ /* 0x000fe2000fffe0ff */
[----:B------:R-:W-:Y:S01]  /*2570*/  IADD3 R3, PT, PT, R3, -UR5, RZ ;  /* 0x8000000503037c10 */ /* 0x000fe2000fffe0ff */
[----:B------:R-:W-:Y:S01]  /*2580*/  UIADD3.X UR9, UPT, UPT, UR11, UR9, URZ, UP0, !UPT ;  /* 0x000000090b097290 */ /* 0x000fe200087fe4ff */
[----:B------:R-:W-:Y:S01]  /*2590*/  ISETP.LT.U32.AND P0, PT, R0, UR8, PT ;  /* 0x0000000800007c0c */ /* 0x000fe2000bf01070 */
[----:B------:R-:W-:Y:S01]  /*25a0*/  UMOV UR10, UR6 ;  /* 0x00000006000a7c82 */ /* 0x000fe20008000000 */
[----:B------:R-:W-:-:S03]  /*25b0*/  IMAD.WIDE R6, R5, 0x8, R6 ;  /* 0x0000000805067825 */ /* 0x000fc600078e0206 */
[----:B------:R-:W-:-:S04]  /*25c0*/  MOV R9, UR9 ;  /* 0x0000000900097c02 */ /* 0x000fc80008000f00 */
[----:B------:R-:W-:-:S13]  /*25d0*/  ISETP.GT.U32.AND.EX P0, PT, R9, R2, PT, P0 ;  /* 0x000000020900720c */ /* 0x000fda0003f04100 */
[----:B------:R-:W-:Y:S05]  /*25e0*/  @!P0 BRA `(.L_x_75) ;  /* 0xfffffffc00008947 */ /* 0x000fea000383ffff */
[----:B------:R-:W-:-:S05]  /*25f0*/  UMOV UR6, UR5 ;  /* 0x0000000500067c82 */ /* 0x000fca0008000000 */
.L_x_74:
[----:B------:R-:W0:Y:S01]  /*2600*/  S2R R9, SR_TID.X ;  /* 0x0000000000097919 */ /* 0x000e220000002100 */
[C---:B------:R-:W-:Y:S01]  /*2610*/  IADD3 R0, PT, PT, R10.reuse, -UR8, RZ ;  /* 0x800000080a007c10 */ /* 0x040fe2000fffe0ff */
[----:B------:R-:W-:Y:S01]  /*2620*/  BSSY.RECONVERGENT B1, `(.L_x_73) ;  /* 0x00000da000017945 */ /* 0x000fe20003800200 */
[----:B------:R-:W-:Y:S02]  /*2630*/  ISETP.LE.U32.AND P1, PT, R10, UR8, PT ;  /* 0x000000080a007c0c */ /* 0x000fe4000bf23070 */
[----:B------:R-:W-:Y:S02]  /*2640*/  MOV R2, UR9 ;  /* 0x0000000900027c02 */ /* 0x000fe40008000f00 */
[----:B0-----:R-:W-:-:S04]  /*2650*/  ISETP.GE.AND P0, PT, R9, R0, PT ;  /* 0x000000000900720c */ /* 0x001fc80003f06270 */
[----:B------:R-:W-:-:S13]  /*2660*/  ISETP.GE.U32.OR.EX P0, PT, R2, R11, P0, P1 ;  /* 0x0000000b0200720c */ /* 0x000fda0000706510 */
[----:B------:R-:W-:Y:S05]  /*2670*/  @P0 BRA `(.L_x_76) ;  /* 0x0000000c00500947 */ /* 0x000fea0003800000 */
[----:B------:R-:W0:Y:S01]  /*2680*/  LDC R0, c[0x0][0x3c0] ;  /* 0x0000f000ff007b82 */ /* 0x000e220000000800 */
[----:B------:R-:W-:Y:S01]  /*2690*/  USHF.L.U32 UR5, UR16, 0xb, URZ ;  /* 0x0000000b10057899 */ /* 0x000fe200080006ff */
[----:B------:R-:W-:Y:S01]  /*26a0*/  LOP3.LUT R5, RZ, R9, RZ, 0x33, !PT ;  /* 0x00000009ff057212 */ /* 0x000fe200078e33ff */
[----:B------:R-:W-:Y:S02]  /*26b0*/  BSSY.RECONVERGENT B2, `(.L_x_77) ;  /* 0x0000067000027945 */ /* 0x000fe40003800200 */
[----:B------:R-:W-:-:S06]  /*26c0*/  UIADD3 UR5, UPT, UPT, UR5, UR6, URZ ;  /* 0x0000000605057290 */ /* 0x000fcc000fffe0ff */
[----:B------:R-:W-:Y:S01]  /*26d0*/  IADD3 R10, PT, PT, R10, -UR5, R5 ;  /* 0x800000050a0a7c10 */ /* 0x000fe2000fffe005 */
[----:B0-----:R-:W-:Y:S01]  /*26e0*/  IMAD R5, R0, UR4, RZ ;  /* 0x0000000400057c24 */ /* 0x001fe2000f8e02ff */
[----:B------:R-:W-:-:S03]  /*26f0*/  MOV R0, R9 ;  /* 0x0000000900007202 */ /* 0x000fc60000000f00 */
[----:B------:R-:W-:-:S05]  /*2700*/  IMAD R10, R5, -0x800, R10 ;  /* 0xfffff800050a7824 */ /* 0x000fca00078e020a */
[C---:B------:R-:W-:Y:S02]  /*2710*/  ISETP.GE.U32.AND P1, PT, R10.reuse, 0xf00, PT ;  /* 0x00000f000a00780c */ /* 0x040fe40003f26070 */
[----:B------:R-:W-:-:S04]  /*2720*/  LEA.HI R4, R10, 0x1, RZ, 0x18 ;  /* 0x000000010a047811 */ /* 0x000fc800078fc0ff */
[----:B------:R-:W-:-:S04]  /*2730*/  LOP3.LUT R5, R4, 0xf, RZ, 0xc0, !PT ;  /* 0x0000000f04057812 */ /* 0x000fc800078ec0ff */
[----:B------:R-:W-:-:S03]  /*2740*/  ISETP.NE.AND P0, PT, R5, RZ, PT ;  /* 0x000000ff0500720c */ /* 0x000fc60003f05270 */
[----:B------:R-:W-:Y:S10]  /*2750*/  @!P1 BRA `(.L_x_78) ;  /* 0x0000000400709947 */ /* 0x000ff40003800000 */
[----:B------:R-:W-:-:S04]  /*2760*/  LEA.HI R0, R3, 0x1, RZ, 0x18 ;  /* 0x0000000103007811 */ /* 0x000fc800078fc0ff */
[----:B------:R-:W-:Y:S01]  /*2770*/  LOP3.LUT R2, R0, 0x1fffff0, RZ, 0xc0, !PT ;  /* 0x01fffff000027812 */ /* 0x000fe200078ec0ff */
[----:B------:R-:W-:-:S03]  /*2780*/  IMAD.MOV.U32 R0, RZ, RZ, R9 ;  /* 0x000000ffff007224 */ /* 0x000fc600078e0009 */
[----:B------:R-:W-:-:S07]  /*2790*/  IADD3 R2, PT, PT, -R2, RZ, RZ ;  /* 0x000000ff02027210 */ /* 0x000fce0007ffe1ff */
.L_x_79:
[----:B------:R-:W2:Y:S04]  /*27a0*/  LDG.E.64 R10, desc[UR14][R6.64+-0x4000] ;  /* 0xffc0000e060a7981 */ /* 0x000ea8000c1e1b00 */
[----:B------:R-:W3:Y:S04]  /*27b0*/  LDG.E.64 R22, desc[UR14][R6.64+-0x3800] ;  /* 0xffc8000e06167981 */ /* 0x000ee8000c1e1b00 */
[----:B------:R-:W4:Y:S04]  /*27c0*/  LDG.E.64 R20, desc[UR14][R6.64+-0x3000] ;  /* 0xffd0000e06147981 */ /* 0x000f28000c1e1b00 */
[----:B------:R-:W5:Y:S04]  /*27d0*/  LDG.E.64 R18, desc[UR14][R6.64+-0x2800] ;  /* 0xffd8000e06127981 */ /* 0x000f68000c1e1b00 */
[----:B------:R-:W5:Y:S04]  /*27e0*/  LDG.E.64 R16, desc[UR14][R6.64+-0x2000] ;  /* 0xffe0000e06107981 */ /* 0x000f68000c1e1b00 */
[----:B------:R-:W5:Y:S04]  /*27f0*/  LDG.E.64 R14, desc[UR14][R6.64+-0x1800] ;  /* 0xffe8000e060e7981 */ /* 0x000f68000c1e1b00 */
[----:B------:R-:W5:Y:S01]  /*2800*/  LDG.E.64 R24, desc[UR14][R6.64+-0x1000] ;  /* 0xfff0000e06187981 */ /* 0x000f62000c1e1b00 */
[----:B------:R-:W-:-:S02]  /*2810*/  MOV R8, R12 ;  /* 0x0000000c00087202 */ /* 0x000fc40000000f00 */
[----:B------:R-:W-:Y:S01]  /*2820*/  MOV R9, R13 ;  /* 0x0000000d00097202 */ /* 0x000fe20000000f00 */
        /* <DEDUP_REMOVED lines=38> */
[----:B------:R-:W2:Y:S02]  /*2a90*/  LDG.E.64 R10, desc[UR14][R6.64+0x3000] ;  /* 0x0030000e060a7981 */ /* 0x000ea4000c1e1b00 */
[----:B------:R-:W-:-:S04]  /*2aa0*/  IMAD.IADD R25, R25, 0x1, R27 ;  /* 0x0000000119197824 */ /* 0x000fc800078e021b */
[----:B---3--:R-:W-:Y:S02]  /*2ab0*/  IMAD R27, R25, R22, RZ ;  /* 0x00000016191b7224 */ /* 0x008fe400078e02ff */
[----:B------:R-:W-:-:S04]  /*2ac0*/  IMAD.WIDE.U32 R8, R22, R24, R24 ;  /* 0x0000001816087225 */ /* 0x000fc800078e0018 */
[----:B------:R-:W-:Y:S02]  /*2ad0*/  IMAD R27, R23, R24, R27 ;  /* 0x00000018171b7224 */ /* 0x000fe400078e021b */
[----:B------:R0:W3:Y:S01]  /*2ae0*/  LDG.E.64 R22, desc[UR14][R6.64+0x3800] ;  /* 0x0038000e06167981 */ /* 0x0000e2000c1e1b00 */
[----:B------:R-:W-:Y:S01]  /*2af0*/  IADD3 R2, PT, PT, R2, 0x10, RZ ;  /* 0x0000001002027810 */ /* 0x000fe20007ffe0ff */
[----:B------:R-:W-:Y:S01]  /*2b00*/  VIADD R0, R0, 0x1000 ;  /* 0x0000100000007836 */ /* 0x000fe20000000000 */
[----:B------:R-:W-:Y:S02]  /*2b10*/  IADD3 R9, PT, PT, R9, R27, RZ ;  /* 0x0000001b09097210 */ /* 0x000fe40007ffe0ff */
[----:B------:R-:W-:-:S03]  /*2b20*/  ISETP.NE.AND P1, PT, R2, RZ, PT ;  /* 0x000000ff0200720c */ /* 0x000fc60003f25270 */
[----:B----4-:R-:W-:Y:S02]  /*2b30*/  IMAD R27, R9, R20, RZ ;  /* 0x00000014091b7224 */ /* 0x010fe400078e02ff */
[----:B------:R-:W-:Y:S01]  /*2b40*/  IMAD.WIDE.U32 R24, R20, R8, R8 ;  /* 0x0000000814187225 */ /* 0x000fe200078e0008 */
[----:B0-----:R-:W-:-:S03]  /*2b50*/  IADD3 R6, P2, PT, R6, 0x8000, RZ ;  /* 0x0000800006067810 */ /* 0x001fc60007f5e0ff */
[----:B------:R-:W-:Y:S01]  /*2b60*/  IMAD R27, R21, R8, R27 ;  /* 0x00000008151b7224 */ /* 0x000fe200078e021b */
[----:B------:R-:W-:-:S04]  /*2b70*/  IADD3.X R7, PT, PT, RZ, R7, RZ, P2, !PT ;  /* 0x00000007ff077210 */ /* 0x000fc800017fe4ff */
[----:B------:R-:W-:-:S05]  /*2b80*/  IADD3 R25, PT, PT, R25, R27, RZ ;  /* 0x0000001b19197210 */ /* 0x000fca0007ffe0ff */
[----:B-----5:R-:W-:Y:S02]  /*2b90*/  IMAD R21, R25, R18, RZ ;  /* 0x0000001219157224 */ /* 0x020fe400078e02ff */
        /* <DEDUP_REMOVED lines=17> */
[----:B------:R-:W-:-:S05]  /*2cb0*/  IMAD R13, R11, R14, R13 ;  /* 0x0000000e0b0d7224 */ /* 0x000fca00078e020d */
[----:B------:R-:W-:-:S05]  /*2cc0*/  IADD3 R9, PT, PT, R9, R13, RZ ;  /* 0x0000000d09097210 */ /* 0x000fca0007ffe0ff */
[----:B---3--:R-:W-:Y:S02]  /*2cd0*/  IMAD R11, R9, R22, RZ ;  /* 0x00000016090b7224 */ /* 0x008fe400078e02ff */
[----:B------:R-:W-:-:S04]  /*2ce0*/  IMAD.WIDE.U32 R12, R22, R8, R8 ;  /* 0x00000008160c7225 */ /* 0x000fc800078e0008 */
[----:B------:R-:W-:-:S05]  /*2cf0*/  IMAD R11, R23, R8, R11 ;  /* 0x00000008170b7224 */ /* 0x000fca00078e020b */
[----:B------:R-:W-:Y:S01]  /*2d00*/  IADD3 R13, PT, PT, R13, R11, RZ ;  /* 0x0000000b0d0d7210 */ /* 0x000fe20007ffe0ff */
[----:B------:R-:W-:Y:S06]  /*2d10*/  @P1 BRA `(.L_x_79) ;  /* 0xfffffff800a01947 */ /* 0x000fec000383ffff */
.L_x_78:
[----:B------:R-:W-:Y:S05]  /*2d20*/  BSYNC.RECONVERGENT B2 ;  /* 0x0000000000027941 */ /* 0x000fea0003800200 */
.L_x_77:
[----:B------:R-:W-:Y:S05]  /*2d30*/  @!P0 BRA `(.L_x_76) ;  /* 0x0000000400a08947 */ /* 0x000fea0003800000 */
[----:B------:R-:W-:Y:S01]  /*2d40*/  ISETP.GE.U32.AND P1, PT, R5, 0x8, PT ;  /* 0x000000080500780c */ /* 0x000fe20003f26070 */
[----:B------:R-:W-:Y:S01]  /*2d50*/  BSSY.RECONVERGENT B2, `(.L_x_80) ;  /* 0x0000031000027945 */ /* 0x000fe20003800200 */
[----:B------:R-:W-:-:S04]  /*2d60*/  LOP3.LUT R2, R4, 0x7, RZ, 0xc0, !PT ;  /* 0x0000000704027812 */ /* 0x000fc800078ec0ff */
[----:B------:R-:W-:-:S07]  /*2d70*/  ISETP.NE.AND P0, PT, R2, RZ, PT ;  /* 0x000000ff0200720c */ /* 0x000fce0003f05270 */
[----:B------:R-:W-:Y:S06]  /*2d80*/  @!P1 BRA `(.L_x_81) ;  /* 0x0000000000b49947 */ /* 0x000fec0003800000 */
[----:B------:R-:W-:-:S04]  /*2d90*/  IADD3 R5, P1, PT, R0, UR8, RZ ;  /* 0x0000000800057c10 */ /* 0x000fc8000ff3e0ff */
[----:B------:R-:W-:Y:S02]  /*2da0*/  IADD3.X R6, PT, PT, RZ, UR9, RZ, P1, !PT ;  /* 0x00000009ff067c10 */ /* 0x000fe40008ffe4ff */
[----:B------:R-:W-:-:S04]  /*2db0*/  LEA R26, P1, R5, UR12, 0x3 ;  /* 0x0000000c051a7c11 */ /* 0x000fc8000f8218ff */
        /* <DEDUP_REMOVED lines=42> */
.L_x_81:
[----:B------:R-:W-:Y:S05]  /*3060*/  BSYNC.RECONVERGENT B2 ;  /* 0x0000000000027941 */ /* 0x000fea0003800200 */
.L_x_80:
[----:B------:R-:W-:Y:S05]  /*3070*/  @!P0 BRA `(.L_x_76) ;  /* 0x0000000000d08947 */ /* 0x000fea0003800000 */
[----:B------:R-:W-:Y:S01]  /*3080*/  ISETP.GE.U32.AND P1, PT, R2, 0x4, PT ;  /* 0x000000040200780c */ /* 0x000fe20003f26070 */
[----:B------:R-:W-:Y:S01]  /*3090*/  BSSY.RECONVERGENT B2, `(.L_x_82) ;  /* 0x000001c000027945 */ /* 0x000fe20003800200 */
[----:B------:R-:W-:-:S11]  /*30a0*/  LOP3.LUT P0, RZ, R4, 0x3, RZ, 0xc0, !PT ;  /* 0x0000000304ff7812 */ /* 0x000fd6000780c0ff */
[----:B------:R-:W-:Y:S05]  /*30b0*/  @!P1 BRA `(.L_x_83) ;  /* 0x0000000000649947 */ /* 0x000fea0003800000 */
[----:B------:R-:W-:-:S05]  /*30c0*/  IADD3 R2, P1, PT, R0, UR8, RZ ;  /* 0x0000000800027c10 */ /* 0x000fca000ff3e0ff */
[----:B------:R-:W-:Y:S01]  /*30d0*/  IMAD.X R5, RZ, RZ, UR9, P1 ;  /* 0x00000009ff057e24 */ /* 0x000fe200088e06ff */
[----:B------:R-:W-:-:S04]  /*30e0*/  LEA R10, P1, R2, UR12, 0x3 ;  /* 0x0000000c020a7c11 */ /* 0x000fc8000f8218ff */
[----:B------:R-:W-:-:S05]  /*30f0*/  LEA.HI.X R11, R2, UR13, R5, 0x3, P1 ;  /* 0x0000000d020b7c11 */ /* 0x000fca00088f1c05 */
[----:B------:R-:W2:Y:S04]  /*3100*/  LDG.E.64 R14, desc[UR14][R10.64] ;  /* 0x0000000e0a0e7981 */ /* 0x000ea8000c1e1b00 */
[----:B------:R-:W3:Y:S04]  /*3110*/  LDG.E.64 R8, desc[UR14][R10.64+0x800] ;  /* 0x0008000e0a087981 */ /* 0x000ee8000c1e1b00 */
[----:B------:R-:W4:Y:S04]  /*3120*/  LDG.E.64 R4, desc[UR14][R10.64+0x1000] ;  /* 0x0010000e0a047981 */ /* 0x000f28000c1e1b00 */
[----:B------:R4:W5:Y:S01]  /*3130*/  LDG.E.64 R6, desc[UR14][R10.64+0x1800] ;  /* 0x0018000e0a067981 */ /* 0x000962000c1e1b00 */
        /* <DEDUP_REMOVED lines=16> */
[----:B------:R-:W-:-:S07]  /*3240*/  IADD3 R13, PT, PT, R13, R5, RZ ;  /* 0x000000050d0d7210 */ /* 0x000fce0007ffe0ff */
.L_x_83:
[----:B------:R-:W-:Y:S05]  /*3250*/  BSYNC.RECONVERGENT B2 ;  /* 0x0000000000027941 */ /* 0x000fea0003800200 */
.L_x_82:
[----:B------:R-:W-:Y:S05]  /*3260*/  @!P0 BRA `(.L_x_76) ;  /* 0x0000000000548947 */ /* 0x000fea0003800000 */
[----:B------:R-:W-:Y:S02]  /*3270*/  LOP3.LUT R3, R3, 0xffff, RZ, 0xc0, !PT ;  /* 0x0000ffff03037812 */ /* 0x000fe400078ec0ff */
[----:B------:R-:W-:Y:S02]  /*3280*/  IADD3 R7, P0, PT, R0, UR10, RZ ;  /* 0x0000000a00077c10 */ /* 0x000fe4000ff1e0ff */
[----:B------:R-:W-:Y:S02]  /*3290*/  LEA.HI R0, R3, 0x1, RZ, 0x18 ;  /* 0x0000000103007811 */ /* 0x000fe400078fc0ff */
[----:B------:R-:W-:Y:S02]  /*32a0*/  LEA R6, P1, R7, UR12, 0x3 ;  /* 0x0000000c07067c11 */ /* 0x000fe4000f8218ff */
[----:B------:R-:W-:Y:S02]  /*32b0*/  IADD3.X R2, PT, PT, RZ, UR7, RZ, P0, !PT ;  /* 0x00000007ff027c10 */ /* 0x000fe400087fe4ff */
[----:B------:R-:W-:-:S02]  /*32c0*/  LOP3.LUT R0, R0, 0x3, RZ, 0xc0, !PT ;  /* 0x0000000300007812 */ /* 0x000fc400078ec0ff */
[----:B------:R-:W-:Y:S02]  /*32d0*/  LEA.HI.X R7, R7, UR13, R2, 0x3, P1 ;  /* 0x0000000d07077c11 */ /* 0x000fe400088f1c02 */
[----:B------:R-:W-:-:S07]  /*32e0*/  IADD3 R0, PT, PT, -R0, RZ, RZ ;  /* 0x000000ff00007210 */ /* 0x000fce0007ffe1ff */
.L_x_84:
[----:B------:R-:W-:Y:S02]  /*32f0*/  MOV R2, R6 ;  /* 0x0000000600027202 */ /* 0x000fe40000000f00 */
[----:B------:R-:W-:-:S06]  /*3300*/  MOV R3, R7 ;  /* 0x0000000700037202 */ /* 0x000fcc0000000f00 */
[----:B------:R-:W2:Y:S01]  /*3310*/  LDG.E.64 R2, desc[UR14][R2.64] ;  /* 0x0000000e02027981 */ /* 0x000ea2000c1e1b00 */
[----:B------:R-:W-:Y:S02]  /*3320*/  IADD3 R0, PT, PT, R0, 0x1, RZ ;  /* 0x0000000100007810 */ /* 0x000fe40007ffe0ff */
[----:B------:R-:W-:Y:S02]  /*3330*/  IADD3 R6, P1, PT, R6, 0x800, RZ ;  /* 0x0000080006067810 */ /* 0x000fe40007f3e0ff */
[----:B------:R-:W-:Y:S02]  /*3340*/  ISETP.NE.AND P0, PT, R0, RZ, PT ;  /* 0x000000ff0000720c */ /* 0x000fe40003f05270 */
[----:B------:R-:W-:Y:S01]  /*3350*/  IADD3.X R7, PT, PT, RZ, R7, RZ, P1, !PT ;  /* 0x00000007ff077210 */ /* 0x000fe20000ffe4ff */
[----:B--2---:R-:W-:Y:S02]  /*3360*/  IMAD R9, R13, R2, RZ ;  /* 0x000000020d097224 */ /* 0x004fe400078e02ff */
[----:B------:R-:W-:-:S04]  /*3370*/  IMAD.WIDE.U32 R4, R2, R12, R12 ;  /* 0x0000000c02047225 */ /* 0x000fc800078e000c */
[----:B------:R-:W-:Y:S01]  /*3380*/  IMAD R9, R3, R12, R9 ;  /* 0x0000000c03097224 */ /* 0x000fe200078e0209 */
[----:B------:R-:W-:-:S03]  /*3390*/  MOV R12, R4 ;  /* 0x00000004000c7202 */ /* 0x000fc60000000f00 */
[----:B------:R-:W-:Y:S01]  /*33a0*/  IMAD.IADD R13, R5, 0x1, R9 ;  /* 0x00000001050d7824 */ /* 0x000fe200078e0209 */
[----:B------:R-:W-:Y:S06]  /*33b0*/  @P0 BRA `(.L_x_84) ;  /* 0xfffffffc00cc0947 */ /* 0x000fec000383ffff */
.L_x_76:
[----:B------:R-:W-:Y:S05]  /*33c0*/  BSYNC.RECONVERGENT B1 ;  /* 0x0000000000017941 */ /* 0x000fea0003800200 */
.L_x_73:
[----:B------:R-:W0:Y:S01]  /*33d0*/  S2R R9, SR_LANEID ;  /* 0x0000000000097919 */ /* 0x000e220000000000 */
[----:B------:R-:W1:Y:S04]  /*33e0*/  SHFL.DOWN PT, R2, R13, 0x1, 0x1f ;  /* 0x08201f000d027f89 */ /* 0x000e6800000e0000 */
[----:B------:R-:W2:Y:S01]  /*33f0*/  SHFL.DOWN PT, R0, R12, 0x1, 0x1f ;  /* 0x08201f000c007f89 */ /* 0x000ea200000e0000 */
[----:B------:R-:W3:Y:S01]  /*3400*/  S2R R11, SR_TID.X ;  /* 0x00000000000b7919 */ /* 0x000ee20000002100 */
        /* <DEDUP_REMOVED lines=27> */
[----:B------:R-:W-:Y:S02]  /*35c0*/  IADD3 R10, PT, PT, R7, R5, RZ ;  /* 0x00000005070a7210 */ /* 0x000fe40007ffe0ff */
[----:B------:R-:W-:-:S03]  /*35d0*/  @!P1 MOV R7, 0x400 ;  /* 0x0000040000079802 */ /* 0x000fc60000000f00 */
[----:B------:R-:W1:Y:S01]  /*35e0*/  SHFL.DOWN PT, R2, R10, 0x8, 0x1f ;  /* 0x09001f000a027f89 */ /* 0x000e6200000e0000 */
[----:B0-----:R-:W-:Y:S02]  /*35f0*/  SEL R5, R0, 0x1, !P0 ;  /* 0x0000000100057807 */ /* 0x001fe40004000000 */
[----:B-1----:R-:W-:Y:S02]  /*3600*/  SEL R3, R2, RZ, !P0 ;  /* 0x000000ff02037207 */ /* 0x002fe40004000000 */
[----:B------:R-:W-:-:S03]  /*3610*/  ISETP.GT.AND P0, PT, R9, 0xf, PT ;  /* 0x0000000f0900780c */ /* 0x000fc60003f04270 */
[-C--:B------:R-:W-:Y:S02]  /*3620*/  IMAD R0, R3, R6.reuse, RZ ;  /* 0x0000000603007224 */ /* 0x080fe400078e02ff */
[----:B------:R-:W-:Y:S01]  /*3630*/  IMAD.WIDE.U32 R2, R5, R6, RZ ;  /* 0x0000000605027225 */ /* 0x000fe200078e00ff */
[----:B---3--:R-:W-:-:S03]  /*3640*/  @!P1 SHF.R.U32.HI R6, RZ, 0x2, R11 ;  /* 0x00000002ff069819 */ /* 0x008fc6000001160b */
[----:B------:R-:W-:Y:S01]  /*3650*/  IMAD R5, R5, R10, R0 ;  /* 0x0000000a05057224 */ /* 0x000fe200078e0200 */
[----:B------:R-:W-:Y:S01]  /*3660*/  @!P1 LOP3.LUT R6, R6, 0xf8, RZ, 0xc0, !PT ;  /* 0x000000f806069812 */ /* 0x000fe200078ec0ff */
[----:B------:R-:W-:Y:S03]  /*3670*/  SHFL.DOWN PT, R0, R2, 0x10, 0x1f ;  /* 0x0a001f0002007f89 */ /* 0x000fe600000e0000 */
[----:B------:R-:W-:Y:S01]  /*3680*/  IADD3 R8, PT, PT, R3, R5, RZ ;  /* 0x0000000503087210 */ /* 0x000fe20007ffe0ff */
[----:B------:R-:W0:Y:S04]  /*3690*/  @!P1 S2R R10, SR_CgaCtaId ;  /* 0x00000000000a9919 */ /* 0x000e280000008800 */
[----:B------:R-:W1:Y:S02]  /*36a0*/  SHFL.DOWN PT, R3, R8, 0x10, 0x1f ;  /* 0x0a001f0008037f89 */ /* 0x000e6400000e0000 */
[----:B-1----:R-:W-:-:S02]  /*36b0*/  SEL R5, R3, RZ, !P0 ;  /* 0x000000ff03057207 */ /* 0x002fc40004000000 */
[----:B------:R-:W-:Y:S02]  /*36c0*/  SEL R3, R0, 0x1, !P0 ;  /* 0x0000000100037807 */ /* 0x000fe40004000000 */
[----:B------:R-:W-:Y:S01]  /*36d0*/  ISETP.NE.AND P0, PT, R11, RZ, PT ;  /* 0x000000ff0b00720c */ /* 0x000fe20003f05270 */
[-C--:B------:R-:W-:Y:S01]  /*36e0*/  IMAD R0, R5, R2.reuse, RZ ;  /* 0x0000000205007224 */ /* 0x080fe200078e02ff */
[----:B0-----:R-:W-:Y:S01]  /*36f0*/  @!P1 LEA R7, R10, R7, 0x18 ;  /* 0x000000070a079211 */ /* 0x001fe200078ec0ff */
[----:B------:R-:W-:-:S03]  /*3700*/  IMAD.WIDE.U32 R4, R3, R2, RZ ;  /* 0x0000000203047225 */ /* 0x000fc600078e00ff */
[----:B------:R-:W-:Y:S01]  /*3710*/  @!P1 IADD3 R7, PT, PT, R6, R7, RZ ;  /* 0x0000000706079210 */ /* 0x000fe20007ffe0ff */
[----:B------:R-:W-:Y:S01]  /*3720*/  IMAD R3, R3, R8, R0 ;  /* 0x0000000803037224 */ /* 0x000fe200078e0200 */
[----:B------:R-:W-:-:S04]  /*3730*/  MOV R0, R4 ;  /* 0x0000000400007202 */ /* 0x000fc80000000f00 */
[----:B------:R-:W-:Y:S02]  /*3740*/  IADD3 R9, PT, PT, R5, R3, RZ ;  /* 0x0000000305097210 */ /* 0x000fe40007ffe0ff */
[----:B------:R-:W-:-:S05]  /*3750*/  @!P1 MOV R8, R0 ;  /* 0x0000000000089202 */ /* 0x000fca0000000f00 */
[----:B------:R0:W-:Y:S01]  /*3760*/  @!P1 STS.64 [R7+0x8], R8 ;  /* 0x0000080807009388 */ /* 0x0001e20000000a00 */
[----:B------:R-:W-:Y:S06]  /*3770*/  BAR.SYNC.DEFER_BLOCKING 0x0 ;  /* 0x0000000000007b1d */ /* 0x000fec0000010000 */
[----:B------:R-:W-:Y:S05]  /*3780*/  @P0 BRA `(.L_x_72) ;  /* 0x0000000000900947 */ /* 0x000fea0003800000 */
[----:B------:R-:W1:Y:S01]  /*3790*/  S2UR UR5, SR_CgaCtaId ;  /* 0x00000000000579c3 */ /* 0x000e620000008800 */
[----:B------:R-:W-:Y:S02]  /*37a0*/  UMOV UR4, 0x400 ;  /* 0x0000040000047882 */ /* 0x000fe40000000000 */
[----:B-1----:R-:W-:-:S09]  /*37b0*/  ULEA UR4, UR5, UR4, 0x18 ;  /* 0x0000000405047291 */ /* 0x002fd2000f8ec0ff */
[----:B------:R-:W1:Y:S04]  /*37c0*/  LDS.128 R12, [UR4+0x10] ;  /* 0x00001004ff0c7984 */ /* 0x000e680008000c00 */
[----:B0-----:R-:W0:Y:S01]  /*37d0*/  LDS.128 R4, [UR4+0x20] ;  /* 0x00002004ff047984 */ /* 0x001e220008000c00 */
[-C--:B-1----:R-:W-:Y:S02]  /*37e0*/  IMAD R8, R13, R0.reuse, RZ ;  /* 0x000000000d087224 */ /* 0x082fe400078e02ff */
[----:B------:R-:W-:-:S04]  /*37f0*/  IMAD.WIDE.U32 R2, R12, R0, RZ ;  /* 0x000000000c027225 */ /* 0x000fc800078e00ff */
[----:B------:R-:W-:Y:S02]  /*3800*/  IMAD R9, R12, R9, R8 ;  /* 0x000000090c097224 */ /* 0x000fe400078e0208 */
[----:B------:R-:W-:-:S04]  /*3810*/  IMAD.WIDE.U32 R12, R2, R14, RZ ;  /* 0x0000000e020c7225 */ /* 0x000fc800078e00ff */
[----:B------:R-:W-:Y:S02]  /*3820*/  IMAD.IADD R3, R3, 0x1, R9 ;  /* 0x0000000103037824 */ /* 0x000fe400078e0209 */
[----:B------:R-:W1:Y:S02]  /*3830*/  LDS.128 R8, [UR4+0x30] ;  /* 0x00003004ff087984 */ /* 0x000e640008000c00 */
        /* <DEDUP_REMOVED lines=25> */
.L_x_72:
[----:B------:R-:W-:Y:S05]  /*39d0*/  BSYNC.RECONVERGENT B0 ;  /* 0x0000000000007941 */ /* 0x000fea0003800200 */
.L_x_57:
[----:B------:R-:W-:Y:S05]  /*39e0*/  @P0 EXIT ;  /* 0x000000000000094d */ /* 0x000fea0003800000 */
[----:B------:R-:W3:Y:S01]  /*39f0*/  LDCU.64 UR4, c[0x0][0x388] ;  /* 0x00007100ff0477ac */ /* 0x000ee20008000a00 */
[----:B012---:R-:W-:Y:S01]  /*3a00*/  MOV R8, R0 ;  /* 0x0000000000087202 */ /* 0x007fe20000000f00 */
[----:B---3--:R-:W-:-:S06]  /*3a10*/  UIMAD.WIDE.U32 UR4, UR16, 0x8, UR4 ;  /* 0x00000008100478a5 */ /* 0x008fcc000f8e0004 */
[----:B------:R-:W-:Y:S02]  /*3a20*/  MOV R2, UR4 ;  /* 0x0000000400027c02 */ /* 0x000fe40008000f00 */
[----:B------:R-:W-:-:S05]  /*3a30*/  MOV R3, UR5 ;  /* 0x0000000500037c02 */ /* 0x000fca0008000f00 */
[----:B------:R-:W-:Y:S01]  /*3a40*/  STG.E.64 desc[UR14][R2.64], R8 ;  /* 0x0000000802007986 */ /* 0x000fe2000c101b0e */
[----:B------:R-:W-:Y:S05]  /*3a50*/  EXIT ;  /* 0x000000000000794d */ /* 0x000fea0003800000 */
.L_x_85:
        /* <DEDUP_REMOVED lines=10> */
.L_x_1066:


//--------------------- .text._ZN3cub18CUB_300001_SM_10006detail6reduce28DeviceReduceSingleTileKernelINS2_10policy_hubImy11mul_functorImEE10Policy1000EN6thrust24THRUST_300001_SM_1000_NS6detail15normal_iteratorINSA_10device_ptrImEEEEPmyS6_mm11inc_functorImEEEvT0_T1_T2_T3_T4_T6_ --------------------------
	.section	.text._ZN3cub18CUB_300001_SM_10006detail6reduce28DeviceReduceSingleTileKernelINS2_10policy_hubImy11mul_functorImEE10Policy1000EN6thrust24THRUST_300001_SM_1000_NS6detail15normal_iteratorINSA_10device_ptrImEEEEPmyS6_mm11inc_functorImEEEvT0_T1_T2_T3_T4_T6_,"ax",@progbits
	.align	128
        .global         _ZN3cub18CUB_300001_SM_10006detail6reduce28DeviceReduceSingleTileKernelINS2_10policy_hubImy11mul_functorImEE10Policy1000EN6thrust24THRUST_300001_SM_1000_NS6detail15normal_iteratorINSA_10device_ptrImEEEEPmyS6_mm11inc_functorImEEEvT0_T1_T2_T3_T4_T6_
        .type           _ZN3cub18CUB_300001_SM_10006detail6reduce28DeviceReduceSingleTileKernelINS2_10policy_hubImy11mul_functorImEE10Policy1000EN6thrust24THRUST_300001_SM_1000_NS6detail15normal_iteratorINSA_10device_ptrImEEEEPmyS6_mm11inc_functorImEEEvT0_T1_T2_T3_T4_T6_,@function
        .size           _ZN3cub18CUB_300001_SM_10006detail6reduce28DeviceReduceSingleTileKernelINS2_10policy_hubImy11mul_functorImEE10Policy1000EN6thrust24THRUST_300001_SM_1000_NS6detail15normal_iteratorINSA_10device_ptrImEEEEPmyS6_mm11inc_functorImEEEvT0_T1_T2_T3_T4_T6_,(.L_x_1067 - _ZN3cub18CUB_300001_SM_10006detail6reduce28DeviceReduceSingleTileKernelINS2_10policy_hubImy11mul_functorImEE10Policy1000EN6thrust24THRUST_300001_SM_1000_NS6detail15normal_iteratorINSA_10device_ptrImEEEEPmyS6_mm11inc_functorImEEEvT0_T1_T2_T3_T4_T6_)
        .other          _ZN3cub18CUB_300001_SM_10006detail6reduce28DeviceReduceSingleTileKernelINS2_10policy_hubImy11mul_functorImEE10Policy1000EN6thrust24THRUST_300001_SM_1000_NS6detail15normal_iteratorINSA_10device_ptrImEEEEPmyS6_mm11inc_functorImEEEvT0_T1_T2_T3_T4_T6_,@"STO_CUDA_ENTRY STV_DEFAULT"
_ZN3cub18CUB_300001_SM_10006detail6reduce28DeviceReduceSingleTileKernelINS2_10policy_hubImy11mul_functorImEE10Policy1000EN6thrust24THRUST_300001_SM_1000_NS6detail15normal_iteratorINSA_10device_ptrImEEEEPmyS6_mm11inc_functorImEEEvT0_T1_T2_T3_T4_T6_:
.text._ZN3cub18CUB_300001_SM_10006detail6reduce28DeviceReduceSingleTileKernelINS2_10policy_hubImy11mul_functorImEE10Policy1000EN6thrust24THRUST_300001_SM_1000_NS6detail15normal_iteratorINSA_10device_ptrImEEEEPmyS6_mm11inc_functorImEEEvT0_T1_T2_T3_T4_T6_:
[----:B------:R-:W-:Y:S01]  /*0000*/  LDC R1, c[0x0][0x37c] ;  /* 0x0000df00ff017b82 */ /* 0x000fe20000000800 */
[----:B------:R-:W0:Y:S01]  /*0010*/  LDCU.64 UR4, c[0x0][0x390] ;  /* 0x00007200ff0477ac */ /* 0x000e220008000a00 */
[----:B------:R-:W1:Y:S01]  /*0020*/  LDCU.64 UR6, c[0x0][0x358] ;  /* 0x00006b00ff0677ac */ /* 0x000e620008000a00 */
[----:B0-----:R-:W-:Y:S02]  /*0030*/  MOV R4, UR4 ;  /* 0x0000000400047c02 */ /* 0x001fe40008000f00 */
[----:B------:R-:W-:Y:S02]  /*0040*/  MOV R2, UR5 ;  /* 0x0000000500027c02 */ /* 0x000fe40008000f00 */
[----:B------:R-:W-:-:S04]  /*0050*/  ISETP.NE.U32.AND P0, PT, R4, RZ, PT ;  /* 0x000000ff0400720c */ /* 0x000fc80003f05070 */
[----:B------:R-:W-:-:S13]  /*0060*/  ISETP.NE.AND.EX P0, PT, R2, RZ, PT, P0 ;  /* 0x000000ff0200720c */ /* 0x000fda0003f05300 */
        /* <DEDUP_REMOVED lines=8> */
.L_x_86:
[----:B------:R-:W-:Y:S01]  /*00f0*/  ISETP.GT.U32.AND P0, PT, R4, 0x7ff, PT ;  /* 0x000007ff0400780c */ /* 0x000fe20003f04070 */
[----:B------:R-:W-:Y:S03]  /*0100*/  BSSY.RECONVERGENT B0, `(.L_x_87) ;  /* 0x0000364000007945 */ /* 0x000fe60003800200 */
[----:B------:R-:W-:-:S13]  /*0110*/  ISETP.GT.U32.AND.EX P0, PT, R2, RZ, PT, P0 ;  /* 0x000000ff0200720c */ /* 0x000fda0003f04100 */
[----:B------:R-:W-:Y:S05]  /*0120*/  @P0 BRA `(.L_x_88) ;  /* 0x0000001800e40947 */ /* 0x000fea0003800000 */
[----:B------:R-:W0:Y:S01]  /*0130*/  S2R R0, SR_TID.X ;  /* 0x0000000000007919 */ /* 0x000e220000002100 */
[----:B------:R-:W-:Y:S01]  /*0140*/  BSSY.RECONVERGENT B1, `(.L_x_89) ;  /* 0x000000b000017945 */ /* 0x000fe20003800200 */
[----:B------:R-:W-:Y:S02]  /*0150*/  CS2R R40, SRZ ;  /* 0x0000000000287805 */ /* 0x000fe4000001ff00 */
[----:B0-----:R-:W-:Y:S02]  /*0160*/  ISETP.GE.U32.AND P0, PT, R0, R4, PT ;  /* 0x000000040000720c */ /* 0x001fe40003f06070 */
[----:B------:R-:W-:-:S11]  /*0170*/  MOV R3, R0 ;  /* 0x0000000000037202 */ /* 0x000fd60000000f00 */
[----:B------:R-:W-:Y:S05]  /*0180*/  @P0 BRA `(.L_x_90) ;  /* 0x0000000000180947 */ /* 0x000fea0003800000 */
[----:B------:R-:W0:Y:S02]  /*0190*/  LDC.64 R6, c[0x0][0x380] ;  /* 0x0000e000ff067b82 */ /* 0x000e240000000a00 */
[----:B0-----:R-:W-:-:S06]  /*01a0*/  IMAD.WIDE.U32 R6, R0, 0x8, R6 ;  /* 0x0000000800067825 */ /* 0x001fcc00078e0006 */
[----:B------:R-:W2:Y:S01]  /*01b0*/  LDG.E.64 R6, desc[UR6][R6.64] ;  /* 0x0000000606067981 */ /* 0x000ea2000c1e1b00 */
[----:B------:R-:W-:Y:S02]  /*01c0*/  IADD3 R3, PT, PT, R0, 0x100, RZ ;  /* 0x0000010000037810 */ /* 0x000fe40007ffe0ff */
[----:B--2---:R-:W-:-:S04]  /*01d0*/  IADD3 R40, P0, PT, R6, 0x1, RZ ;  /* 0x0000000106287810 */ /* 0x004fc80007f1e0ff */
[----:B------:R-:W-:-:S09]  /*01e0*/  IADD3.X R41, PT, PT, RZ, R7, RZ, P0, !PT ;  /* 0x00000007ff297210 */ /* 0x000fd200007fe4ff */
.L_x_90:
[----:B------:R-:W-:Y:S05]  /*01f0*/  BSYNC.RECONVERGENT B1 ;  /* 0x0000000000017941 */ /* 0x000fea0003800200 */
.L_x_89:
[----:B------:R-:W-:Y:S01]  /*0200*/  ISETP.GE.U32.AND P0, PT, R3, R4, PT ;  /* 0x000000040300720c */ /* 0x000fe20003f06070 */
[----:B------:R-:W-:-:S12]  /*0210*/  BSSY.RECONVERGENT B1, `(.L_x_91) ;  /* 0x00000c6000017945 */ /* 0x000fd80003800200 */
[----:B------:R-:W-:Y:S05]  /*0220*/  @P0 BRA `(.L_x_92) ;  /* 0x0000000c00100947 */ /* 0x000fea0003800000 */
[----:B------:R-:W-:Y:S01]  /*0230*/  LOP3.LUT R5, RZ, R3, RZ, 0x33, !PT ;  /* 0x00000003ff057212 */ /* 0x000fe200078e33ff */
[----:B------:R-:W-:Y:S03]  /*0240*/  BSSY.RECONVERGENT B2, `(.L_x_93) ;  /* 0x0000064000027945 */ /* 0x000fe60003800200 */
[----:B------:R-:W-:-:S04]  /*0250*/  IADD3 R5, PT, PT, R5, R4, RZ ;  /* 0x0000000405057210 */ /* 0x000fc80007ffe0ff */
[C---:B------:R-:W-:Y:S02]  /*0260*/  ISETP.GE.U32.AND P1, PT, R5.reuse, 0xf00, PT ;  /* 0x00000f000500780c */ /* 0x040fe40003f26070 */
[----:B------:R-:W-:-:S04]  /*0270*/  LEA.HI R42, R5, 0x1, RZ, 0x18 ;  /* 0x00000001052a7811 */ /* 0x000fc800078fc0ff */
[----:B------:R-:W-:-:S04]  /*0280*/  LOP3.LUT R43, R42, 0xf, RZ, 0xc0, !PT ;  /* 0x0000000f2a2b7812 */ /* 0x000fc800078ec0ff */
[----:B------:R-:W-:-:S03]  /*0290*/  ISETP.NE.AND P0, PT, R43, RZ, PT ;  /* 0x000000ff2b00720c */ /* 0x000fc60003f05270 */
[----:B------:R-:W-:Y:S10]  /*02a0*/  @!P1 BRA `(.L_x_94) ;  /* 0x0000000400749947 */ /* 0x000ff40003800000 */
[----:B------:R-:W0:Y:S01]  /*02b0*/  LDC.64 R6, c[0x0][0x380] ;  /* 0x0000e000ff067b82 */ /* 0x000e220000000a00 */
[----:B------:R-:W-:-:S04]  /*02c0*/  LOP3.LUT R5, R42, 0x1fffff0, RZ, 0xc0, !PT ;  /* 0x01fffff02a057812 */ /* 0x000fc800078ec0ff */
[----:B------:R-:W-:Y:S01]  /*02d0*/  IADD3 R5, PT, PT, -R5, RZ, RZ ;  /* 0x000000ff05057210 */ /* 0x000fe20007ffe1ff */
[----:B0-----:R-:W-:-:S03]  /*02e0*/  IMAD.WIDE.U32 R6, R3, 0x8, R6 ;  /* 0x0000000803067825 */ /* 0x001fc600078e0006 */
[----:B------:R-:W-:-:S04]  /*02f0*/  IADD3 R6, P1, PT, R6, 0x4000, RZ ;  /* 0x0000400006067810 */ /* 0x000fc80007f3e0ff */
[----:B------:R-:W-:-:S09]  /*0300*/  IADD3.X R7, PT, PT, RZ, R7, RZ, P1, !PT ;  /* 0x00000007ff077210 */ /* 0x000fd20000ffe4ff */
.L_x_95:
[----:B------:R-:W2:Y:S04]  /*0310*/  LDG.E.64 R8, desc[UR6][R6.64+-0x4000] ;  /* 0xffc0000606087981 */ /* 0x000ea8000c1e1b00 */
[----:B------:R-:W3:Y:S04]  /*0320*/  LDG.E.64 R10, desc[UR6][R6.64+-0x3800] ;  /* 0xffc80006060a7981 */ /* 0x000ee8000c1e1b00 */
[----:B------:R-:W4:Y:S04]  /*0330*/  LDG.E.64 R12, desc[UR6][R6.64+-0x3000] ;  /* 0xffd00006060c7981 */ /* 0x000f28000c1e1b00 */
[----:B------:R-:W5:Y:S04]  /*0340*/  LDG.E.64 R14, desc[UR6][R6.64+-0x2800] ;  /* 0xffd80006060e7981 */ /* 0x000f68000c1e1b00 */
        /* <DEDUP_REMOVED lines=11> */
[----:B------:R0:W5:Y:S01]  /*0400*/  LDG.E.64 R38, desc[UR6][R6.64+0x3800] ;  /* 0x0038000606267981 */ /* 0x000162000c1e1b00 */
[----:B------:R-:W-:-:S02]  /*0410*/  IADD3 R5, PT, PT, R5, 0x10, RZ ;  /* 0x0000001005057810 */ /* 0x000fc40007ffe0ff */
[----:B------:R-:W-:Y:S02]  /*0420*/  IADD3 R3, PT, PT, R3, 0x1000, RZ ;  /* 0x0000100003037810 */ /* 0x000fe40007ffe0ff */
[----:B------:R-:W-:Y:S02]  /*0430*/  ISETP.NE.AND P1, PT, R5, RZ, PT ;  /* 0x000000ff0500720c */ /* 0x000fe40003f25270 */
[----:B0-----:R-:W-:-:S04]  /*0440*/  IADD3 R6, P2, PT, R6, 0x8000, RZ ;  /* 0x0000800006067810 */ /* 0x001fc80007f5e0ff */
[----:B------:R-:W-:Y:S01]  /*0450*/  IADD3.X R7, PT, PT, RZ, R7, RZ, P2, !PT ;  /* 0x00000007ff077210 */ /* 0x000fe200017fe4ff */
[----:B--2---:R-:W-:Y:S02]  /*0460*/  IMAD R44, R41, R8, RZ ;  /* 0x00000008292c7224 */ /* 0x004fe400078e02ff */
[----:B------:R-:W-:-:S04]  /*0470*/  IMAD.WIDE.U32 R46, R8, R40, R40 ;  /* 0x00000028082e7225 */ /* 0x000fc800078e0028 */
[----:B------:R-:W-:Y:S01]  /*0480*/  IMAD R9, R9, R40, R44 ;  /* 0x0000002809097224 */ /* 0x000fe200078e022c */
[----:B------:R-:W-:-:S04]  /*0490*/  MOV R8, R46 ;  /* 0x0000002e00087202 */ /* 0x000fc80000000f00 */
        /* <DEDUP_REMOVED lines=60> */
[----:B------:R-:W-:Y:S01]  /*0860*/  IADD3 R41, PT, PT, R41, R9, RZ ;  /* 0x0000000929297210 */ /* 0x000fe20007ffe0ff */
[----:B------:R-:W-:Y:S06]  /*0870*/  @P1 BRA `(.L_x_95) ;  /* 0xfffffff800a41947 */ /* 0x000fec000383ffff */
.L_x_94:
[----:B------:R-:W-:Y:S05]  /*0880*/  BSYNC.RECONVERGENT B2 ;  /* 0x0000000000027941 */ /* 0x000fea0003800200 */
.L_x_93:
[----:B------:R-:W-:Y:S05]  /*0890*/  @!P0 BRA `(.L_x_92) ;  /* 0x0000000400748947 */ /* 0x000fea0003800000 */
[----:B------:R-:W-:Y:S01]  /*08a0*/  ISETP.GE.U32.AND P0, PT, R43, 0x8, PT ;  /* 0x000000082b00780c */ /* 0x000fe20003f06070 */
[----:B------:R-:W-:Y:S01]  /*08b0*/  BSSY.RECONVERGENT B2, `(.L_x_96) ;  /* 0x000002f000027945 */ /* 0x000fe20003800200 */
[----:B------:R-:W-:-:S04]  /*08c0*/  LOP3.LUT R5, R42, 0x7, RZ, 0xc0, !PT ;  /* 0x000000072a057812 */ /* 0x000fc800078ec0ff */
[----:B------:R-:W-:-:S07]  /*08d0*/  ISETP.NE.AND P1, PT, R5, RZ, PT ;  /* 0x000000ff0500720c */ /* 0x000fce0003f25270 */
[----:B------:R-:W-:Y:S06]  /*08e0*/  @!P0 BRA `(.L_x_97) ;  /* 0x0000000000ac8947 */ /* 0x000fec0003800000 */
[----:B------:R-:W0:Y:S02]  /*08f0*/  LDC.64 R20, c[0x0][0x380] ;  /* 0x0000e000ff147b82 */ /* 0x000e240000000a00 */
[----:B0-----:R-:W-:-:S05]  /*0900*/  IMAD.WIDE R20, R3, 0x8, R20 ;  /* 0x0000000803147825 */ /* 0x001fca00078e0214 */
[----:B------:R-:W2:Y:S04]  /*0910*/  LDG.E.64 R22, desc[UR6][R20.64] ;  /* 0x0000000614167981 */ /* 0x000ea8000c1e1b00 */
[----:B------:R-:W3:Y:S04]  /*0920*/  LDG.E.64 R18, desc[UR6][R20.64+0x800] ;  /* 0x0008000614127981 */ /* 0x000ee8000c1e1b00 */
[----:B------:R-:W4:Y:S04]  /*0930*/  LDG.E.64 R16, desc[UR6][R20.64+0x1000] ;  /* 0x0010000614107981 */ /* 0x000f28000c1e1b00 */
[----:B------:R-:W5:Y:S04]  /*0940*/  LDG.E.64 R12, desc[UR6][R20.64+0x1800] ;  /* 0x00180006140c7981 */ /* 0x000f68000c1e1b00 */
[----:B------:R-:W5:Y:S04]  /*0950*/  LDG.E.64 R10, desc[UR6][R20.64+0x2000] ;  /* 0x00200006140a7981 */ /* 0x000f68000c1e1b00 */
[----:B------:R-:W5:Y:S04]  /*0960*/  LDG.E.64 R8, desc[UR6][R20.64+0x2800] ;  /* 0x0028000614087981 */ /* 0x000f68000c1e1b00 */
[----:B------:R-:W5:Y:S04]  /*0970*/  LDG.E.64 R6, desc[UR6][R20.64+0x3000] ;  /* 0x0030000614067981 */ /* 0x000f68000c1e1b00 */
        /* <DEDUP_REMOVED lines=34> */
.L_x_97:
[----:B------:R-:W-:Y:S05]  /*0ba0*/  BSYNC.RECONVERGENT B2 ;  /* 0x0000000000027941 */ /* 0x000fea0003800200 */
.L_x_96:
        /* <DEDUP_REMOVED lines=22> */
[----:B0-----:R-:W-:-:S04]  /*0d10*/  IMAD.WIDE.U32 R10, R8, R12, R12 ;  /* 0x0000000c080a7225 */ /* 0x001fc800078e000c */
[----:B------:R-:W-:-:S05]  /*0d20*/  IMAD R5, R9, R12, R5 ;  /* 0x0000000c09057224 */ /* 0x000fca00078e0205 */
[----:B------:R-:W-:-:S05]  /*0d30*/  IADD3 R11, PT, PT, R11, R5, RZ ;  /* 0x000000050b0b7210 */ /* 0x000fca0007ffe0ff */
[----:B-----5:R-:W-:Y:S02]  /*0d40*/  IMAD R5, R11, R6, RZ ;  /* 0x000000060b057224 */ /* 0x020fe400078e02ff */
[----:B------:R-:W-:-:S04]  /*0d50*/  IMAD.WIDE.U32 R40, R6, R10, R10 ;  /* 0x0000000a06287225 */ /* 0x000fc800078e000a */
[----:B------:R-:W-:-:S05]  /*0d60*/  IMAD R5, R7, R10, R5 ;  /* 0x0000000a07057224 */ /* 0x000fca00078e0205 */
[----:B------:R-:W-:-:S07]  /*0d70*/  IADD3 R41, PT, PT, R41, R5, RZ ;  /* 0x0000000529297210 */ /* 0x000fce0007ffe0ff */
.L_x_99:
[----:B------:R-:W-:Y:S05]  /*0d80*/  BSYNC.RECONVERGENT B2 ;  /* 0x0000000000027941 */ /* 0x000fea0003800200 */
.L_x_98:
[----:B------:R-:W-:Y:S05]  /*0d90*/  @!P1 BRA `(.L_x_92) ;  /* 0x0000000000349947 */ /* 0x000fea0003800000 */
[----:B------:R-:W0:Y:S01]  /*0da0*/  LDC.64 R10, c[0x0][0x380] ;  /* 0x0000e000ff0a7b82 */ /* 0x000e220000000a00 */
[----:B------:R-:W-:-:S07]  /*0db0*/  IADD3 R42, PT, PT, -R42, RZ, RZ ;  /* 0x000000ff2a2a7210 */ /* 0x000fce0007ffe1ff */
.L_x_100:
[----:B0-----:R-:W-:-:S06]  /*0dc0*/  IMAD.WIDE R6, R3, 0x8, R10 ;  /* 0x0000000803067825 */ /* 0x001fcc00078e020a */
        /* <DEDUP_REMOVED lines=10> */
.L_x_92:
[----:B------:R-:W-:Y:S05]  /*0e70*/  BSYNC.RECONVERGENT B1 ;  /* 0x0000000000017941 */ /* 0x000fea0003800200 */
.L_x_91:
[----:B------:R-:W-:-:S04]  /*0e80*/  ISETP.GE.U32.AND P0, PT, R4, 0x100, PT ;  /* 0x000001000400780c */ /* 0x000fc80003f06070 */
[----:B------:R-:W-:-:S13]  /*0e90*/  ISETP.GE.U32.AND.EX P0, PT, R2, RZ, PT, P0 ;  /* 0x000000ff0200720c */ /* 0x000fda0003f06100 */
        /* <DEDUP_REMOVED lines=11> */
[----:B------:R-:W-:-:S05]  /*0f50*/  IMAD R5, R41, R4, R5 ;  /* 0x0000000429057224 */ /* 0x000fca00078e0205 */
[----:B------:R-:W-:Y:S02]  /*0f60*/  IADD3 R6, PT, PT, R3, R5, RZ ;  /* 0x0000000503067210 */ /* 0x000fe40007ffe0ff */
[----:B------:R-:W0:Y:S04]  /*0f70*/  SHFL.DOWN PT, R3, R2, 0x2, 0x1f ;  /* 0x08401f0002037f89 */ /* 0x000e2800000e0000 */
        /* <DEDUP_REMOVED lines=16> */
[----:B------:R-:W0:Y:S03]  /*1080*/  @!P1 S2R R8, SR_CgaCtaId ;  /* 0x0000000000089919 */ /* 0x000e260000008800 */
        /* <DEDUP_REMOVED lines=8> */
[----:B------:R-:W-:Y:S01]  /*1110*/  IMAD R7, R3, R6, R7 ;  /* 0x0000000603077224 */ /* 0x000fe200078e0207 */
[----:B------:R-:W1:Y:S04]  /*1120*/  SHFL.DOWN PT, R2, R4, 0x10, 0x1f ;  /* 0x0a001f0004027f89 */ /* 0x000e6800000e0000 */
[----:B------:R-:W-:-:S05]  /*1130*/  IADD3 R10, PT, PT, R5, R7, RZ ;  /* 0x00000007050a7210 */ /* 0x000fca0007ffe0ff */
[----:B------:R-:W2:Y:S01]  /*1140*/  SHFL.DOWN PT, R3, R10, 0x10, 0x1f ;  /* 0x0a001f000a037f89 */ /* 0x000ea200000e0000 */
[----:B-1----:R-:W-:Y:S02]  /*1150*/  SEL R5, R2, 0x1, !P0 ;  /* 0x0000000102057807 */ /* 0x002fe40004000000 */
[----:B------:R-:W-:-:S03]  /*1160*/  @!P1 SHF.R.U32.HI R2, RZ, 0x2, R0 ;  /* 0x00000002ff029819 */ /* 0x000fc60000011600 */
[----:B------:R-:W-:Y:S01]  /*1170*/  IMAD.WIDE.U32 R6, R5, R4, RZ ;  /* 0x0000000405067225 */ /* 0x000fe200078e00ff */
[----:B------:R-:W-:Y:S02]  /*1180*/  @!P1 LOP3.LUT R2, R2, 0xf8, RZ, 0xc0, !PT ;  /* 0x000000f802029812 */ /* 0x000fe400078ec0ff */
[----:B--2---:R-:W-:-:S05]  /*1190*/  SEL R3, R3, RZ, !P0 ;  /* 0x000000ff03037207 */ /* 0x004fca0004000000 */
[----:B------:R-:W-:Y:S01]  /*11a0*/  IMAD R9, R3, R4, RZ ;  /* 0x0000000403097224 */ /* 0x000fe200078e02ff */
[----:B------:R-:W-:-:S03]  /*11b0*/  @!P1 MOV R3, 0x400 ;  /* 0x0000040000039802 */ /* 0x000fc60000000f00 */
[----:B------:R-:W-:Y:S01]  /*11c0*/  IMAD R9, R5, R10, R9 ;  /* 0x0000000a05097224 */ /* 0x000fe200078e0209 */
[----:B0-----:R-:W-:-:S04]  /*11d0*/  @!P1 LEA R3, R8, R3, 0x18 ;  /* 0x0000000308039211 */ /* 0x001fc800078ec0ff */
[----:B------:R-:W-:Y:S02]  /*11e0*/  IADD3 R7, PT, PT, R7, R9, RZ ;  /* 0x0000000907077210 */ /* 0x000fe40007ffe0ff */
[----:B------:R-:W-:-:S05]  /*11f0*/  @!P1 IADD3 R3, PT, PT, R2, R3, RZ ;  /* 0x0000000302039210 */ /* 0x000fca0007ffe0ff */
[----:B------:R0:W-:Y:S01]  /*1200*/  @!P1 STS.64 [R3+0x8], R6 ;  /* 0x0000080603009388 */ /* 0x0001e20000000a00 */
[----:B------:R-:W-:Y:S01]  /*1210*/  BAR.SYNC.DEFER_BLOCKING 0x0 ;  /* 0x0000000000007b1d */ /* 0x000fe20000010000 */
[----:B------:R-:W-:-:S13]  /*1220*/  ISETP.NE.AND P1, PT, R0, RZ, PT ;  /* 0x000000ff0000720c */ /* 0x000fda0003f25270 */
[----:B0-----:R-:W-:Y:S05]  /*1230*/  @P1 BRA `(.L_x_102) ;  /* 0x0000002400401947 */ /* 0x001fea0003800000 */
[----:B------:R-:W0:Y:S01]  /*1240*/  S2UR UR5, SR_CgaCtaId ;  /* 0x00000000000579c3 */ /* 0x000e220000008800 */
[----:B------:R-:W-:Y:S02]  /*1250*/  UMOV UR4, 0x400 ;  /* 0x0000040000047882 */ /* 0x000fe40000000000 */
[----:B0-----:R-:W-:-:S09]  /*1260*/  ULEA UR4, UR5, UR4, 0x18 ;  /* 0x0000000405047291 */ /* 0x001fd2000f8ec0ff */
[----:B------:R-:W0:Y:S04]  /*1270*/  LDS.128 R12, [UR4+0x10] ;  /* 0x00001004ff0c7984 */ /* 0x000e280008000c00 */
[----:B------:R-:W1:Y:S01]  /*1280*/  LDS.128 R8, [UR4+0x20] ;  /* 0x00002004ff087984 */ /* 0x000e620008000c00 */
[-C--:B0-----:R-:W-:Y:S02]  /*1290*/  IMAD R0, R13, R6.reuse, RZ ;  /* 0x000000060d007224 */ /* 0x081fe400078e02ff */
[----:B------:R-:W-:-:S04]  /*12a0*/  IMAD.WIDE.U32 R2, R12, R6, RZ ;  /* 0x000000060c027225 */ /* 0x000fc800078e00ff */
[----:B------:R-:W-:Y:S02]  /*12b0*/  IMAD R7, R12, R7, R0 ;  /* 0x000000070c077224 */ /* 0x000fe400078e0200 */
[----:B------:R-:W-:-:S04]  /*12c0*/  IMAD.WIDE.U32 R12, R2, R14, RZ ;  /* 0x0000000e020c7225 */ /* 0x000fc800078e00ff */
[----:B------:R-:W-:Y:S02]  /*12d0*/  IMAD.IADD R3, R3, 0x1, R7 ;  /* 0x0000000103037824 */ /* 0x000fe400078e0207 */
[----:B------:R-:W0:Y:S02]  /*12e0*/  LDS.128 R4, [UR4+0x30] ;  /* 0x00003004ff047984 */ /* 0x000e240008000c00 */
[----:B------:R-:W-:-:S04]  /*12f0*/  IMAD R3, R3, R14, RZ ;  /* 0x0000000e03037224 */ /* 0x000fc800078e02ff */
[----:B------:R-:W-:Y:S02]  /*1300*/  IMAD R3, R2, R15, R3 ;  /* 0x0000000f02037224 */ /* 0x000fe400078e0203 */
[----:B-1----:R-:W-:-:S03]  /*1310*/  IMAD.WIDE.U32 R14, R12, R8, RZ ;  /* 0x000000080c0e7225 */ /* 0x002fc600078e00ff */
[----:B------:R-:W-:-:S05]  /*1320*/  IADD3 R3, PT, PT, R13, R3, RZ ;  /* 0x000000030d037210 */ /* 0x000fca0007ffe0ff */
[----:B------:R-:W-:-:S04]  /*1330*/  IMAD R3, R3, R8, RZ ;  /* 0x0000000803037224 */ /* 0x000fc800078e02ff */
[----:B------:R-:W-:Y:S02]  /*1340*/  IMAD R3, R9, R12, R3 ;  /* 0x0000000c09037224 */ /* 0x000fe400078e0203 */
[----:B------:R-:W-:-:S03]  /*1350*/  IMAD.WIDE.U32 R8, R14, R10, RZ ;  /* 0x0000000a0e087225 */ /* 0x000fc600078e00ff */
[----:B------:R-:W-:-:S05]  /*1360*/  IADD3 R3, PT, PT, R15, R3, RZ ;  /* 0x000000030f037210 */ /* 0x000fca0007ffe0ff */
[----:B------:R-:W-:Y:S02]  /*1370*/  IMAD R13, R3, R10, RZ ;  /* 0x0000000a030d7224 */ /* 0x000fe400078e02ff */
[----:B------:R-:W1:Y:S02]  /*1380*/  LDS.64 R2, [UR4+0x40] ;  /* 0x00004004ff027984 */ /* 0x000e640008000a00 */
[----:B------:R-:W-:-:S05]  /*1390*/  IMAD R13, R14, R11, R13 ;  /* 0x0000000b0e0d7224 */ /* 0x000fca00078e020d */
[----:B------:R-:W-:Y:S01]  /*13a0*/  IADD3 R9, PT, PT, R9, R13, RZ ;  /* 0x0000000d09097210 */ /* 0x000fe20007ffe0ff */
[----:B0-----:R-:W-:-:S04]  /*13b0*/  IMAD.WIDE.U32 R10, R8, R4, RZ ;  /* 0x00000004080a7225 */ /* 0x001fc800078e00ff */
        /* <DEDUP_REMOVED lines=9> */
[----:B------:R-:W-:-:S05]  /*1450*/  IMAD R5, R3, R4, R5 ;  /* 0x0000000403057224 */ /* 0x000fca00078e0205 */
[----:B------:R-:W-:Y:S01]  /*1460*/  IADD3 R7, PT, PT, R7, R5, RZ ;  /* 0x0000000507077210 */ /* 0x000fe20007ffe0ff */
[----:B------:R-:W-:Y:S06]  /*1470*/  BRA `(.L_x_102) ;  /* 0x0000002000b07947 */ /* 0x000fec0003800000 */
.L_x_101:
[----:B------:R-:W-:-:S04]  /*1480*/  LOP3.LUT R3, R0, 0x3e0, RZ, 0xc0, !PT ;  /* 0x000003e000037812 */ /* 0x000fc800078ec0ff */
[----:B------:R-:W-:Y:S02]  /*1490*/  IADD3 R5, PT, PT, R3, 0x20, RZ ;  /* 0x0000002003057810 */ /* 0x000fe40007ffe0ff */
[----:B------:R-:W-:Y:S02]  /*14a0*/  LOP3.LUT R7, RZ, R3, RZ, 0x33, !PT ;  /* 0x00000003ff077212 */ /* 0x000fe400078e33ff */
[----:B------:R-:W0:Y:S01]  /*14b0*/  S2R R3, SR_LANEID ;  /* 0x0000000000037919 */ /* 0x000e220000000000 */
[-C--:B------:R-:W-:Y:S02]  /*14c0*/  ISETP.GT.U32.AND P0, PT, R5, R4.reuse, PT ;  /* 0x000000040500720c */ /* 0x080fe40003f04070 */
        /* <DEDUP_REMOVED lines=10> */
[----:B------:R-:W0:Y:S01]  /*1570*/  @!P1 S2R R14, SR_CgaCtaId ;  /* 0x00000000000e9919 */ /* 0x000e220000008800 */
[----:B------:R-:W-:-:S05]  /*1580*/  IMAD R5, R41, R5, R10 ;  /* 0x0000000529057224 */ /* 0x000fca00078e020a */
[----:B------:R-:W-:Y:S02]  /*1590*/  IADD3 R12, PT, PT, R9, R5, RZ ;  /* 0x00000005090c7210 */ /* 0x000fe40007ffe0ff */
[----:B------:R-:W1:Y:S01]  /*15a0*/  SHFL.DOWN PT, R5, R8, 0x2, R6 ;  /* 0x0840000008057989 */ /* 0x000e6200000e0006 */
[----:B------:R-:W-:-:S03]  /*15b0*/  IADD3 R9, PT, PT, R3, 0x2, RZ ;  /* 0x0000000203097810 */ /* 0x000fc60007ffe0ff */
[----:B------:R-:W2:Y:S01]  /*15c0*/  SHFL.DOWN PT, R7, R12, 0x2, R6 ;  /* 0x084000000c077989 */ /* 0x000ea200000e0006 */
[----:B------:R-:W-:Y:S02]  /*15d0*/  ISETP.GT.AND P0, PT, R9, R6, PT ;  /* 0x000000060900720c */ /* 0x000fe40003f04270 */
[----:B------:R-:W-:Y:S02]  /*15e0*/  IADD3 R9, PT, PT, R3, 0x4, RZ ;  /* 0x0000000403097810 */ /* 0x000fe40007ffe0ff */
[----:B-1----:R-:W-:Y:S02]  /*15f0*/  SEL R5, R5, 0x1, !P0 ;  /* 0x0000000105057807 */ /* 0x002fe40004000000 */
[----:B--2---:R-:W-:-:S03]  /*1600*/  SEL R7, R7, RZ, !P0 ;  /* 0x000000ff07077207 */ /* 0x004fc60004000000 */
[----:B------:R-:W-:Y:S01]  /*1610*/  IMAD.WIDE.U32 R10, R5, R8, RZ ;  /* 0x00000008050a7225 */ /* 0x000fe200078e00ff */
[----:B------:R-:W-:-:S03]  /*1620*/  ISETP.GT.AND P0, PT, R9, R6, PT ;  /* 0x000000060900720c */ /* 0x000fc60003f04270 */
[----:B------:R-:W-:-:S04]  /*1630*/  IMAD R7, R7, R8, RZ ;  /* 0x0000000807077224 */ /* 0x000fc800078e02ff */
[----:B------:R-:W-:Y:S02]  /*1640*/  IMAD R7, R5, R12, R7 ;  /* 0x0000000c05077224 */ /* 0x000fe400078e0207 */
[----:B------:R-:W1:Y:S03]  /*1650*/  SHFL.DOWN PT, R5, R10, 0x4, R6 ;  /* 0x088000000a057989 */ /* 0x000e6600000e0006 */
[----:B------:R-:W-:-:S05]  /*1660*/  IADD3 R11, PT, PT, R11, R7, RZ ;  /* 0x000000070b0b7210 */ /* 0x000fca0007ffe0ff */
[----:B------:R-:W2:Y:S01]  /*1670*/  SHFL.DOWN PT, R7, R11, 0x4, R6 ;  /* 0x088000000b077989 */ /* 0x000ea200000e0006 */
[----:B-1----:R-:W-:-:S05]  /*1680*/  SEL R5, R5, 0x1, !P0 ;  /* 0x0000000105057807 */ /* 0x002fca0004000000 */
[----:B------:R-:W-:Y:S01]  /*1690*/  IMAD.WIDE.U32 R8, R5, R10, RZ ;  /* 0x0000000a05087225 */ /* 0x000fe200078e00ff */
[----:B--2---:R-:W-:-:S05]  /*16a0*/  SEL R7, R7, RZ, !P0 ;  /* 0x000000ff07077207 */ /* 0x004fca0004000000 */
[----:B------:R-:W-:-:S04]  /*16b0*/  IMAD R12, R7, R10, RZ ;  /* 0x0000000a070c7224 */ /* 0x000fc800078e02ff */
[----:B------:R-:W-:-:S05]  /*16c0*/  IMAD R5, R5, R11, R12 ;  /* 0x0000000b05057224 */ /* 0x000fca00078e020c */
[----:B------:R-:W-:Y:S02]  /*16d0*/  IADD3 R12, PT, PT, R9, R5, RZ ;  /* 0x00000005090c7210 */ /* 0x000fe40007ffe0ff */
[----:B------:R-:W1:Y:S01]  /*16e0*/  SHFL.DOWN PT, R5, R8, 0x8, R6 ;  /* 0x0900000008057989 */ /* 0x000e6200000e0006 */
[C---:B------:R-:W-:Y:S02]  /*16f0*/  IADD3 R9, PT, PT, R3.reuse, 0x8, RZ ;  /* 0x0000000803097810 */ /* 0x040fe40007ffe0ff */
[----:B------:R-:W-:Y:S01]  /*1700*/  IADD3 R3, PT, PT, R3, 0x10, RZ ;  /* 0x0000001003037810 */ /* 0x000fe20007ffe0ff */
[----:B------:R-:W2:Y:S01]  /*1710*/  SHFL.DOWN PT, R7, R12, 0x8, R6 ;  /* 0x090000000c077989 */ /* 0x000ea200000e0006 */
[----:B------:R-:W-:-:S04]  /*1720*/  ISETP.GT.AND P0, PT, R9, R6, PT ;  /* 0x000000060900720c */ /* 0x000fc80003f04270 */
[----:B-1----:R-:W-:Y:S02]  /*1730*/  SEL R5, R5, 0x1, !P0 ;  /* 0x0000000105057807 */ /* 0x002fe40004000000 */
[----:B--2---:R-:W-:-:S03]  /*1740*/  SEL R7, R7, RZ, !P0 ;  /* 0x000000ff07077207 */ /* 0x004fc60004000000 */
[----:B------:R-:W-:Y:S01]  /*1750*/  IMAD.WIDE.U32 R10, R5, R8, RZ ;  /* 0x00000008050a7225 */ /* 0x000fe200078e00ff */
[----:B------:R-:W-:Y:S02]  /*1760*/  ISETP.GT.AND P0, PT, R3, R6, PT ;  /* 0x000000060300720c */ /* 0x000fe40003f04270 */
[----:B------:R-:W-:Y:S01]  /*1770*/  @!P1 SHF.R.U32.HI R3, RZ, 0x2, R0 ;  /* 0x00000002ff039819 */ /* 0x000fe20000011600 */
[----:B------:R-:W-:-:S03]  /*1780*/  IMAD R7, R7, R8, RZ ;  /* 0x0000000807077224 */ /* 0x000fc600078e02ff */
[----:B------:R-:W-:Y:S01]  /*1790*/  @!P1 LOP3.LUT R3, R3, 0xf8, RZ, 0xc0, !PT ;  /* 0x000000f803039812 */ /* 0x000fe200078ec0ff */
[----:B------:R-:W-:Y:S02]  /*17a0*/  IMAD R7, R5, R12, R7 ;  /* 0x0000000c05077224 */ /* 0x000fe400078e0207 */
[----:B------:R-:W1:Y:S03]  /*17b0*/  SHFL.DOWN PT, R5, R10, 0x10, R6 ;  /* 0x0a0000000a057989 */ /* 0x000e6600000e0006 */
[----:B------:R-:W-:-:S05]  /*17c0*/  IADD3 R11, PT, PT, R11, R7, RZ ;  /* 0x000000070b0b7210 */ /* 0x000fca0007ffe0ff */
[----:B------:R-:W2:Y:S01]  /*17d0*/  SHFL.DOWN PT, R7, R11, 0x10, R6 ;  /* 0x0a0000000b077989 */ /* 0x000ea200000e0006 */
[----:B-1----:R-:W-:-:S05]  /*17e0*/  SEL R5, R5, 0x1, !P0 ;  /* 0x0000000105057807 */ /* 0x002fca0004000000 */
[----:B------:R-:W-:Y:S01]  /*17f0*/  IMAD.WIDE.U32 R8, R5, R10, RZ ;  /* 0x0000000a05087225 */ /* 0x000fe200078e00ff */
[----:B--2---:R-:W-:Y:S02]  /*1800*/  SEL R7, R7, RZ, !P0 ;  /* 0x000000ff07077207 */ /* 0x004fe40004000000 */
[----:B------:R-:W-:-:S03]  /*1810*/  MOV R6, R8 ;  /* 0x0000000800067202 */ /* 0x000fc60000000f00 */
        /* <DEDUP_REMOVED lines=11> */
[----:B------:R-:W-:Y:S01]  /*18d0*/  UMOV UR4, 0x400 ;  /* 0x0000040000047882 */ /* 0x000fe20000000000 */
[C---:B------:R-:W-:Y:S02]  /*18e0*/  ISETP.GT.U32.AND P0, PT, R4.reuse, 0x20, PT ;  /* 0x000000200400780c */ /* 0x040fe40003f04070 */
[----:B------:R-:W-:Y:S02]  /*18f0*/  ISETP.GT.U32.AND P2, PT, R4, 0xe0, PT ;  /* 0x000000e00400780c */ /* 0x000fe40003f44070 */
[----:B------:R-:W-:Y:S01]  /*1900*/  ISETP.GT.U32.AND.EX P0, PT, R2, RZ, PT, P0 ;  /* 0x000000ff0200720c */ /* 0x000fe20003f04100 */
[----:B0-----:R-:W-:-:S09]  /*1910*/  ULEA UR4, UR5, UR4, 0x18 ;  /* 0x0000000405047291 */ /* 0x001fd2000f8ec0ff */
[----:B------:R-:W0:Y:S04]  /*1920*/  LDS.128 R12, [UR4+0x10] ;  /* 0x00001004ff0c7984 */ /* 0x000e280008000c00 */
[----:B------:R-:W1:Y:S01]  /*1930*/  LDS.128 R8, [UR4+0x20] ;  /* 0x00002004ff087984 */ /* 0x000e620008000c00 */
[----:B0-----:R-:W-:Y:S02]  /*1940*/  SEL R3, R13, RZ, P0 ;  /* 0x000000ff0d037207 */ /* 0x001fe40000000000 */
[----:B------:R-:W-:Y:S02]  /*1950*/  SEL R12, R12, 0x1, P0 ;  /* 0x000000010c0c7807 */ /* 0x000fe40000000000 */
[----:B------:R-:W-:Y:S01]  /*1960*/  ISETP.GT.U32.AND P0, PT, R4, 0x40, PT ;  /* 0x000000400400780c */ /* 0x000fe20003f04070 */
[----:B------:R-:W-:-:S03]  /*1970*/  IMAD R3, R3, R6, RZ ;  /* 0x0000000603037224 */ /* 0x000fc600078e02ff */
[----:B------:R-:W-:Y:S01]  /*1980*/  ISETP.GT.U32.AND.EX P0, PT, R2, RZ, PT, P0 ;  /* 0x000000ff0200720c */ /* 0x000fe20003f04100 */
[C---:B------:R-:W-:Y:S02]  /*1990*/  IMAD R3, R12.reuse, R7, R3 ;  /* 0x000000070c037224 */ /* 0x040fe400078e0203 */
[----:B------:R-:W-:Y:S01]  /*19a0*/  IMAD.WIDE.U32 R6, R12, R6, RZ ;  /* 0x000000060c067225 */ /* 0x000fe200078e00ff */
[----:B------:R-:W-:-:S04]  /*19b0*/  SEL R17, R14, 0x1, P0 ;  /* 0x000000010e117807 */ /* 0x000fc80000000000 */
[----:B------:R-:W-:Y:S02]  /*19c0*/  IADD3 R0, PT, PT, R7, R3, RZ ;  /* 0x0000000307007210 */ /* 0x000fe40007ffe0ff */
[----:B------:R-:W-:Y:S02]  /*19d0*/  SEL R3, R15, RZ, P0 ;  /* 0x000000ff0f037207 */ /* 0x000fe40000000000 */
[----:B------:R-:W0:Y:S01]  /*19e0*/  LDS.128 R12, [UR4+0x30] ;  /* 0x00003004ff0c7984 */ /* 0x000e220008000c00 */
[-C--:B------:R-:W-:Y:S01]  /*19f0*/  IMAD R0, R0, R17.reuse, RZ ;  /* 0x0000001100007224 */ /* 0x080fe200078e02ff */
[----:B------:R-:W-:Y:S01]  /*1a00*/  ISETP.GT.U32.AND P0, PT, R4, 0x60, PT ;  /* 0x000000600400780c */ /* 0x000fe20003f04070 */
[----:B------:R-:W-:-:S03]  /*1a10*/  IMAD.WIDE.U32 R16, R6, R17, RZ ;  /* 0x0000001106107225 */ /* 0x000fc600078e00ff */
[----:B------:R-:W-:Y:S01]  /*1a20*/  ISETP.GT.U32.AND.EX P0, PT, R2, RZ, PT, P0 ;  /* 0x000000ff0200720c */ /* 0x000fe20003f04100 */
[----:B------:R-:W-:-:S03]  /*1a30*/  IMAD R7, R3, R6, R0 ;  /* 0x0000000603077224 */ /* 0x000fc600078e0200 */
[----:B-1----:R-:W-:Y:S02]  /*1a40*/  SEL R3, R8, 0x1, P0 ;  /* 0x0000000108037807 */ /* 0x002fe40000000000 */
[----:B------:R-:W-:Y:S02]  /*1a50*/  IADD3 R0, PT, PT, R17, R7, RZ ;  /* 0x0000000711007210 */ /* 0x000fe40007ffe0ff */
[----:B------:R-:W-:Y:S01]  /*1a60*/  SEL R5, R9, RZ, P0 ;  /* 0x000000ff09057207 */ /* 0x000fe20000000000 */
[-C--:B------:R-:W-:Y:S01]  /*1a70*/  IMAD.WIDE.U32 R8, R16, R3.reuse, RZ ;  /* 0x0000000310087225 */ /* 0x080fe200078e00ff */
[----:B------:R-:W-:Y:S01]  /*1a80*/  ISETP.GT.U32.AND P0, PT, R4, 0x80, PT ;  /* 0x000000800400780c */ /* 0x000fe20003f04070 */
[----:B------:R-:W1:Y:S02]  /*1a90*/  LDS.64 R6, [UR4+0x40] ;  /* 0x00004004ff067984 */ /* 0x000e640008000a00 */
[----:B------:R-:W-:Y:S01]  /*1aa0*/  IMAD R0, R0, R3, RZ ;  /* 0x0000000300007224 */ /* 0x000fe200078e02ff */
[----:B------:R-:W-:-:S03]  /*1ab0*/  ISETP.GT.U32.AND.EX P0, PT, R2, RZ, PT, P0 ;  /* 0x000000ff0200720c */ /* 0x000fc60003f04100 */
[----:B------:R-:W-:Y:S01]  /*1ac0*/  IMAD R5, R5, R16, R0 ;  /* 0x0000001005057224 */ /* 0x000fe200078e0200 */
[----:B------:R-:W-:-:S04]  /*1ad0*/  SEL R3, R10, 0x1, P0 ;  /* 0x000000010a037807 */ /* 0x000fc80000000000 */
[----:B------:R-:W-:Y:S02]  /*1ae0*/  IADD3 R0, PT, PT, R9, R5, RZ ;  /* 0x0000000509007210 */ /* 0x000fe40007ffe0ff */
[----:B------:R-:W-:Y:S01]  /*1af0*/  SEL R5, R11, RZ, P0 ;  /* 0x000000ff0b057207 */ /* 0x000fe20000000000 */
[----:B------:R-:W-:Y:S01]  /*1b00*/  IMAD.WIDE.U32 R10, R8, R3, RZ ;  /* 0x00000003080a7225 */ /* 0x000fe200078e00ff */
[----:B------:R-:W-:-:S03]  /*1b10*/  ISETP.GT.U32.AND P0, PT, R4, 0xa0, PT ;  /* 0x000000a00400780c */ /* 0x000fc60003f04070 */
[----:B------:R-:W-:Y:S01]  /*1b20*/  IMAD R0, R0, R3, RZ ;  /* 0x0000000300007224 */ /* 0x000fe200078e02ff */
[----:B------:R-:W-:-:S03]  /*1b30*/  ISETP.GT.U32.AND.EX P0, PT, R2, RZ, PT, P0 ;  /* 0x000000ff0200720c */ /* 0x000fc60003f04100 */
[----:B------:R-:W-:Y:S01]  /*1b40*/  IMAD R5, R5, R8, R0 ;  /* 0x0000000805057224 */ /* 0x000fe200078e0200 */
[----:B0-----:R-:W-:Y:S02]  /*1b50*/  SEL R9, R12, 0x1, P0 ;  /* 0x000000010c097807 */ /* 0x001fe40000000000 */
[----:B------:R-:W-:Y:S02]  /*1b60*/  SEL R13, R13, RZ, P0 ;  /* 0x000000ff0d0d7207 */ /* 0x000fe40000000000 */
[----:B------:R-:W-:Y:S02]  /*1b70*/  IADD3 R0, PT, PT, R11, R5, RZ ;  /* 0x000000050b007210 */ /* 0x000fe40007ffe0ff */
[----:B------:R-:W-:-:S03]  /*1b80*/  ISETP.GT.U32.AND P0, PT, R4, 0xc0, PT ;  /* 0x000000c00400780c */ /* 0x000fc60003f04070 */
[-C--:B------:R-:W-:Y:S01]  /*1b90*/  IMAD R0, R0, R9.reuse, RZ ;  /* 0x0000000900007224 */ /* 0x080fe200078e02ff */
[----:B------:R-:W-:Y:S01]  /*1ba0*/  ISETP.GT.U32.AND.EX P0, PT, R2, RZ, PT, P0 ;  /* 0x000000ff0200720c */ /* 0x000fe20003f04100 */
[----:B------:R-:W-:-:S03]  /*1bb0*/  IMAD.WIDE.U32 R8, R10, R9, RZ ;  /* 0x000000090a087225 */ /* 0x000fc600078e00ff */
[----:B------:R-:W-:Y:S01]  /*1bc0*/  SEL R3, R14, 0x1, P0 ;  /* 0x000000010e037807 */ /* 0x000fe20000000000 */
[----:B------:R-:W-:Y:S01]  /*1bd0*/  IMAD R13, R13, R10, R0 ;  /* 0x0000000a0d0d7224 */ /* 0x000fe200078e0200 */
[----:B------:R-:W-:Y:S02]  /*1be0*/  SEL R15, R15, RZ, P0 ;  /* 0x000000ff0f0f7207 */ /* 0x000fe40000000000 */
[----:B------:R-:W-:Y:S02]  /*1bf0*/  ISETP.GT.U32.AND.EX P0, PT, R2, RZ, PT, P2 ;  /* 0x000000ff0200720c */ /* 0x000fe40003f04120 */
        /* <DEDUP_REMOVED lines=12> */
.L_x_88:
[----:B------:R-:W0:Y:S01]  /*1cc0*/  S2R R0, SR_TID.X ;  /* 0x0000000000007919 */ /* 0x000e220000002100 */
[----:B------:R-:W0:Y:S02]  /*1cd0*/  LDC.64 R6, c[0x0][0x380] ;  /* 0x0000e000ff067b82 */ /* 0x000e240000000a00 */
[----:B0-----:R-:W-:-:S05]  /*1ce0*/  IMAD.WIDE.U32 R6, R0, 0x8, R6 ;  /* 0x0000000800067825 */ /* 0x001fca00078e0006 */
        /* <DEDUP_REMOVED lines=31> */
[----:B------:R-:W-:Y:S02]  /*1ee0*/  IADD3 R3, P0, PT, R3, R14, RZ ;  /* 0x0000000e03037210 */ /* 0x000fe40007f1e0ff */
[----:B------:R-:W-:Y:S02]  /*1ef0*/  IADD3 R14, P1, PT, R4, -0x800, RZ ;  /* 0xfffff800040e7810 */ /* 0x000fe40007f3e0ff */
[----:B------:R-:W-:Y:S01]  /*1f00*/  IADD3.X R15, PT, PT, R17, R15, R5, P0, !PT ;  /* 0x0000000f110f7210 */ /* 0x000fe200007fe405 */
[-C--:B------:R-:W-:Y:S01]  /*1f10*/  IMAD R5, R11, R3.reuse, RZ ;  /* 0x000000030b057224 */ /* 0x080fe200078e02ff */
[----:B------:R-:W-:Y:S01]  /*1f20*/  IADD3.X R24, PT, PT, R2, -0x1, RZ, P1, !PT ;  /* 0xffffffff02187810 */ /* 0x000fe20000ffe4ff */
[----:B------:R-:W-:-:S04]  /*1f30*/  IMAD.WIDE.U32 R12, R10, R3, R10 ;  /* 0x000000030a0c7225 */ /* 0x000fc800078e000a */
[----:B------:R-:W-:Y:S01]  /*1f40*/  IMAD R5, R10, R15, R5 ;  /* 0x0000000f0a057224 */ /* 0x000fe200078e0205 */
[----:B------:R-:W-:-:S04]  /*1f50*/  IADD3 R3, P0, PT, R3, R12, RZ ;  /* 0x0000000c03037210 */ /* 0x000fc80007f1e0ff */
[----:B------:R-:W-:Y:S01]  /*1f60*/  IADD3.X R13, PT, PT, R15, R13, R5, P0, !PT ;  /* 0x0000000d0f0d7210 */ /* 0x000fe200007fe405 */
[-C--:B------:R-:W-:Y:S01]  /*1f70*/  IMAD R5, R9, R3.reuse, RZ ;  /* 0x0000000309057224 */ /* 0x080fe200078e02ff */
[----:B------:R-:W-:Y:S01]  /*1f80*/  ISETP.GE.U32.AND P0, PT, R14, 0x800, PT ;  /* 0x000008000e00780c */ /* 0x000fe20003f06070 */
[----:B------:R-:W-:-:S03]  /*1f90*/  IMAD.WIDE.U32 R10, R8, R3, R8 ;  /* 0x00000003080a7225 */ /* 0x000fc600078e0008 */
[----:B------:R-:W-:Y:S01]  /*1fa0*/  ISETP.GE.U32.AND.EX P0, PT, R24, RZ, PT, P0 ;  /* 0x000000ff1800720c */ /* 0x000fe20003f06100 */
[----:B------:R-:W-:Y:S01]  /*1fb0*/  IMAD R5, R8, R13, R5 ;  /* 0x0000000d08057224 */ /* 0x000fe200078e0205 */
[----:B------:R-:W-:Y:S01]  /*1fc0*/  IADD3 R40, P1, P2, R3, 0x1, R10 ;  /* 0x0000000103287810 */ /* 0x000fe20007a3e00a */
[----:B------:R-:W-:-:S03]  /*1fd0*/  HFMA2 R3, -RZ, RZ, 0, 0.0001220703125 ;  /* 0x00000800ff037431 */ /* 0x000fc600000001ff */
[----:B------:R-:W-:Y:S02]  /*1fe0*/  IADD3 R10, PT, PT, R11, R5, RZ ;  /* 0x000000050b0a7210 */ /* 0x000fe40007ffe0ff */
[----:B------:R-:W-:Y:S02]  /*1ff0*/  MOV R5, RZ ;  /* 0x000000ff00057202 */ /* 0x000fe40000000f00 */
[----:B------:R-:W-:-:S03]  /*2000*/  IADD3.X R41, PT, PT, R13, RZ, R10, P1, P2 ;  /* 0x000000ff0d297210 */ /* 0x000fc60000fe440a */
[----:B------:R-:W-:Y:S05]  /*2010*/  @!P0 BRA `(.L_x_103) ;  /* 0x0000000000e48947 */ /* 0x000fea0003800000 */
[----:B------:R-:W0:Y:S01]  /*2020*/  LDC.64 R8, c[0x0][0x390] ;  /* 0x0000e400ff087b82 */ /* 0x000e220000000a00 */
[----:B------:R-:W-:Y:S02]  /*2030*/  MOV R3, 0x800 ;  /* 0x0000080000037802 */ /* 0x000fe40000000f00 */
[----:B------:R-:W-:-:S07]  /*2040*/  MOV R5, RZ ;  /* 0x000000ff00057202 */ /* 0x000fce0000000f00 */
.L_x_105:
[----:B------:R-:W-:-:S04]  /*2050*/  LEA R28, P0, R3, R6, 0x3 ;  /* 0x00000006031c7211 */ /* 0x000fc800078018ff */
[----:B------:R-:W-:-:S05]  /*2060*/  LEA.HI.X R29, R3, R7, R5, 0x3, P0 ;  /* 0x00000007031d7211 */ /* 0x000fca00000f1c05 */
        /* <DEDUP_REMOVED lines=8> */
[----:B0-----:R-:W-:-:S02]  /*20f0*/  MOV R4, R8 ;  /* 0x0000000800047202 */ /* 0x001fc40000000f00 */
[----:B------:R-:W-:Y:S01]  /*2100*/  MOV R2, R9 ;  /* 0x0000000900027202 */ /* 0x000fe20000000f00 */
[----:B--2---:R-:W-:Y:S02]  /*2110*/  IMAD R15, R41, R30, RZ ;  /* 0x0000001e290f7224 */ /* 0x004fe400078e02ff */
        /* <DEDUP_REMOVED lines=24> */
[----:B------:R-:W-:Y:S01]  /*22a0*/  IMAD.WIDE.U32 R16, R10, R18, R18 ;  /* 0x000000120a107225 */ /* 0x000fe200078e0012 */
[----:B------:R-:W-:-:S03]  /*22b0*/  IADD3 R10, P1, PT, -R3, R4, RZ ;  /* 0x00000004030a7210 */ /* 0x000fc60007f3e1ff */
[----:B------:R-:W-:Y:S01]  /*22c0*/  IMAD R15, R11, R18, R15 ;  /* 0x000000120b0f7224 */ /* 0x000fe200078e020f */
[----:B------:R-:W-:Y:S02]  /*22d0*/  ISETP.GE.U32.AND P0, PT, R10, 0x800, PT ;  /* 0x000008000a00780c */ /* 0x000fe40003f06070 */
[----:B------:R-:W-:Y:S02]  /*22e0*/  IADD3.X R10, PT, PT, ~R5, R2, RZ, P1, !PT ;  /* 0x00000002050a7210 */ /* 0x000fe40000ffe5ff */
[----:B------:R-:W-:Y:S02]  /*22f0*/  IADD3 R17, PT, PT, R17, R15, RZ ;  /* 0x0000000f11117210 */ /* 0x000fe40007ffe0ff */
[----:B------:R-:W-:-:S03]  /*2300*/  ISETP.GE.U32.AND.EX P0, PT, R10, RZ, PT, P0 ;  /* 0x000000ff0a00720c */ /* 0x000fc60003f06100 */
[----:B------:R-:W-:Y:S02]  /*2310*/  IMAD R11, R17, R12, RZ ;  /* 0x0000000c110b7224 */ /* 0x000fe400078e02ff */
[----:B------:R-:W-:-:S04]  /*2320*/  IMAD.WIDE.U32 R40, R12, R16, R16 ;  /* 0x000000100c287225 */ /* 0x000fc800078e0010 */
[----:B------:R-:W-:-:S05]  /*2330*/  IMAD R11, R13, R16, R11 ;  /* 0x000000100d0b7224 */ /* 0x000fca00078e020b */
[----:B------:R-:W-:Y:S01]  /*2340*/  IADD3 R41, PT, PT, R41, R11, RZ ;  /* 0x0000000b29297210 */ /* 0x000fe20007ffe0ff */
[----:B------:R-:W-:Y:S06]  /*2350*/  @!P0 BRA `(.L_x_104) ;  /* 0x0000000c00888947 */ /* 0x000fec0003800000 */
[----:B------:R-:W-:-:S04]  /*2360*/  IADD3 R3, P0, PT, R3, 0x800, RZ ;  /* 0x0000080003037810 */ /* 0x000fc80007f1e0ff */
[----:B------:R-:W-:Y:S02]  /*2370*/  IADD3.X R5, PT, PT, RZ, R5, RZ, P0, !PT ;  /* 0x00000005ff057210 */ /* 0x000fe400007fe4ff */
[----:B------:R-:W-:-:S04]  /*2380*/  ISETP.GT.U32.AND P0, PT, R3, R14, PT ;  /* 0x0000000e0300720c */ /* 0x000fc80003f04070 */
[----:B------:R-:W-:-:S13]  /*2390*/  ISETP.GT.U32.AND.EX P0, PT, R5, R24, PT, P0 ;  /* 0x000000180500720c */ /* 0x000fda0003f04100 */
[----:B------:R-:W-:Y:S05]  /*23a0*/  @!P0 BRA `(.L_x_105) ;  /* 0xfffffffc00288947 */ /* 0x000fea000383ffff */
.L_x_103:
[CC--:B------:R-:W-:Y:S01]  /*23b0*/  IADD3 R7, PT, PT, -R3.reuse, R4.reuse, RZ ;  /* 0x0000000403077210 */ /* 0x0c0fe20007ffe1ff */
[----:B------:R-:W-:Y:S01]  /*23c0*/  BSSY.RECONVERGENT B1, `(.L_x_104) ;  /* 0x00000db000017945 */ /* 0x000fe20003800200 */
[----:B------:R-:W-:Y:S02]  /*23d0*/  ISETP.GE.U32.AND P1, PT, R3, R4, PT ;  /* 0x000000040300720c */ /* 0x000fe40003f26070 */
[----:B------:R-:W-:-:S04]  /*23e0*/  ISETP.GE.AND P0, PT, R0, R7, PT ;  /* 0x000000070000720c */ /* 0x000fc80003f06270 */
[----:B------:R-:W-:-:S13]  /*23f0*/  ISETP.GE.U32.OR.EX P0, PT, R5, R2, P0, P1 ;  /* 0x000000020500720c */ /* 0x000fda0000706510 */
[----:B------:R-:W-:Y:S05]  /*2400*/  @P0 BRA `(.L_x_106) ;  /* 0x0000000c00580947 */ /* 0x000fea0003800000 */
[----:B------:R-:W-:Y:S01]  /*2410*/  LOP3.LUT R2, RZ, R0, RZ, 0x33, !PT ;  /* 0x00000000ff027212 */ /* 0x000fe200078e33ff */
[----:B------:R-:W-:Y:S03]  /*2420*/  BSSY.RECONVERGENT B2, `(.L_x_107) ;  /* 0x000006a000027945 */ /* 0x000fe60003800200 */
[----:B------:R-:W-:-:S04]  /*2430*/  IADD3 R2, PT, PT, -R3, R4, R2 ;  /* 0x0000000403027210 */ /* 0x000fc80007ffe102 */
[C---:B------:R-:W-:Y:S02]  /*2440*/  ISETP.GE.U32.AND P1, PT, R2.reuse, 0xf00, PT ;  /* 0x00000f000200780c */ /* 0x040fe40003f26070 */
[----:B------:R-:W-:Y:S02]  /*2450*/  LEA.HI R42, R2, 0x1, RZ, 0x18 ;  /* 0x00000001022a7811 */ /* 0x000fe400078fc0ff */
[----:B------:R-:W-:Y:S02]  /*2460*/  MOV R2, R0 ;  /* 0x0000000000027202 */ /* 0x000fe40000000f00 */
[----:B------:R-:W-:-:S04]  /*2470*/  LOP3.LUT R43, R42, 0xf, RZ, 0xc0, !PT ;  /* 0x0000000f2a2b7812 */ /* 0x000fc800078ec0ff */
[----:B------:R-:W-:-:S03]  /*2480*/  ISETP.NE.AND P0, PT, R43, RZ, PT ;  /* 0x000000ff2b00720c */ /* 0x000fc60003f05270 */
[----:B------:R-:W-:Y:S10]  /*2490*/  @!P1 BRA `(.L_x_108) ;  /* 0x0000000400889947 */ /* 0x000ff40003800000 */
[----:B------:R-:W0:Y:S01]  /*24a0*/  LDCU.64 UR4, c[0x0][0x380] ;  /* 0x00007000ff0477ac */ /* 0x000e220008000a00 */
[----:B------:R-:W-:Y:S02]  /*24b0*/  IADD3 R7, P2, PT, R0, R3, RZ ;  /* 0x0000000300077210 */ /* 0x000fe40007f5e0ff */
[----:B------:R-:W-:Y:S02]  /*24c0*/  LOP3.LUT R4, R42, 0x1fffff0, RZ, 0xc0, !PT ;  /* 0x01fffff02a047812 */ /* 0x000fe400078ec0ff */
[----:B------:R-:W-:Y:S02]  /*24d0*/  IADD3.X R2, PT, PT, RZ, R5, RZ, P2, !PT ;  /* 0x00000005ff027210 */ /* 0x000fe400017fe4ff */
[----:B------:R-:W-:Y:S02]  /*24e0*/  IADD3 R4, PT, PT, -R4, RZ, RZ ;  /* 0x000000ff04047210 */ /* 0x000fe40007ffe1ff */
[----:B0-----:R-:W-:-:S04]  /*24f0*/  LEA R6, P1, R7, UR4, 0x3 ;  /* 0x0000000407067c11 */ /* 0x001fc8000f8218ff */
[----:B------:R-:W-:Y:S02]  /*2500*/  IADD3 R6, P2, PT, R6, 0x4000, RZ ;  /* 0x0000400006067810 */ /* 0x000fe40007f5e0ff */
[----:B------:R-:W-:Y:S02]  /*2510*/  LEA.HI.X R7, R7, UR5, R2, 0x3, P1 ;  /* 0x0000000507077c11 */ /* 0x000fe400088f1c02 */
[----:B------:R-:W-:Y:S02]  /*2520*/  MOV R2, R0 ;  /* 0x0000000000027202 */ /* 0x000fe40000000f00 */
[----:B------:R-:W-:-:S07]  /*2530*/  IADD3.X R7, PT, PT, RZ, R7, RZ, P2, !PT ;  /* 0x00000007ff077210 */ /* 0x000fce00017fe4ff */
.L_x_109:
        /* <DEDUP_REMOVED lines=28> */
[----:B------:R-:W-:Y:S01]  /*2700*/  IMAD R11, R11, R46, R40 ;  /* 0x0000002e0b0b7224 */ /* 0x000fe200078e0228 */
[----:B------:R-:W-:-:S04]  /*2710*/  MOV R10, R8 ;  /* 0x00000008000a7202 */ /* 0x000fc80000000f00 */
        /* <DEDUP_REMOVED lines=58> */
.L_x_108:
[----:B------:R-:W-:Y:S05]  /*2ac0*/  BSYNC.RECONVERGENT B2 ;  /* 0x0000000000027941 */ /* 0x000fea0003800200 */
.L_x_107:
[----:B------:R-:W-:Y:S05]  /*2ad0*/  @!P0 BRA `(.L_x_106) ;  /* 0x0000000400a48947 */ /* 0x000fea0003800000 */
[----:B------:R-:W-:Y:S01]  /*2ae0*/  ISETP.GE.U32.AND P1, PT, R43, 0x8, PT ;  /* 0x000000082b00780c */ /* 0x000fe20003f26070 */
[----:B------:R-:W-:Y:S01]  /*2af0*/  BSSY.RECONVERGENT B2, `(.L_x_110) ;  /* 0x0000032000027945 */ /* 0x000fe20003800200 */
[----:B------:R-:W-:-:S04]  /*2b00*/  LOP3.LUT R4, R42, 0x7, RZ, 0xc0, !PT ;  /* 0x000000072a047812 */ /* 0x000fc800078ec0ff */
[----:B------:R-:W-:-:S07]  /*2b10*/  ISETP.NE.AND P0, PT, R4, RZ, PT ;  /* 0x000000ff0400720c */ /* 0x000fce0003f05270 */
[----:B------:R-:W-:Y:S06]  /*2b20*/  @!P1 BRA `(.L_x_111) ;  /* 0x0000000000b89947 */ /* 0x000fec0003800000 */
[----:B------:R-:W0:Y:S01]  /*2b30*/  LDCU.64 UR4, c[0x0][0x380] ;  /* 0x00007000ff0477ac */ /* 0x000e220008000a00 */
[----:B------:R-:W-:-:S04]  /*2b40*/  IADD3 R6, P1, PT, R2, R3, RZ ;  /* 0x0000000302067210 */ /* 0x000fc80007f3e0ff */
[----:B------:R-:W-:Y:S02]  /*2b50*/  IADD3.X R7, PT, PT, RZ, R5, RZ, P1, !PT ;  /* 0x00000005ff077210 */ /* 0x000fe40000ffe4ff */
        /* <DEDUP_REMOVED lines=43> */
.L_x_111:
[----:B------:R-:W-:Y:S05]  /*2e10*/  BSYNC.RECONVERGENT B2 ;  /* 0x0000000000027941 */ /* 0x000fea0003800200 */
.L_x_110:
        /* <DEDUP_REMOVED lines=32> */
.L_x_113:
[----:B------:R-:W-:Y:S05]  /*3020*/  BSYNC.RECONVERGENT B2 ;  /* 0x0000000000027941 */ /* 0x000fea0003800200 */
.L_x_112:
[----:B------:R-:W-:Y:S05]  /*3030*/  @!P0 BRA `(.L_x_106) ;  /* 0x00000000004c8947 */ /* 0x000fea0003800000 */
[----:B------:R-:W0:Y:S01]  /*3040*/  LDCU.64 UR4, c[0x0][0x380] ;  /* 0x00007000ff0477ac */ /* 0x000e220008000a00 */
[----:B------:R-:W-:Y:S02]  /*3050*/  IADD3 R3, P0, PT, R2, R3, RZ ;  /* 0x0000000302037210 */ /* 0x000fe40007f1e0ff */
[----:B------:R-:W-:Y:S02]  /*3060*/  IADD3 R42, PT, PT, -R42, RZ, RZ ;  /* 0x000000ff2a2a7210 */ /* 0x000fe40007ffe1ff */
[----:B------:R-:W-:Y:S02]  /*3070*/  IADD3.X R2, PT, PT, RZ, R5, RZ, P0, !PT ;  /* 0x00000005ff027210 */ /* 0x000fe400007fe4ff */
[----:B0-----:R-:W-:-:S04]  /*3080*/  LEA R6, P1, R3, UR4, 0x3 ;  /* 0x0000000403067c11 */ /* 0x001fc8000f8218ff */
[----:B------:R-:W-:-:S09]  /*3090*/  LEA.HI.X R7, R3, UR5, R2, 0x3, P1 ;  /* 0x0000000503077c11 */ /* 0x000fd200088f1c02 */
.L_x_114:
        /* <DEDUP_REMOVED lines=10> */
[----:B------:R-:W-:-:S04]  /*3140*/  MOV R40, R4 ;  /* 0x0000000400287202 */ /* 0x000fc80000000f00 */
[----:B------:R-:W-:Y:S01]  /*3150*/  IADD3 R41, PT, PT, R5, R9, RZ ;  /* 0x0000000905297210 */ /* 0x000fe20007ffe0ff */
[----:B------:R-:W-:Y:S06]  /*3160*/  @P0 BRA `(.L_x_114) ;  /* 0xfffffffc00cc0947 */ /* 0x000fec000383ffff */
.L_x_106:
[----:B------:R-:W-:Y:S05]  /*3170*/  BSYNC.RECONVERGENT B1 ;  /* 0x0000000000017941 */ /* 0x000fea0003800200 */
.L_x_104:
        /* <DEDUP_REMOVED lines=20> */
[----:B------:R-:W-:Y:S02]  /*32c0*/  IMAD R7, R3, R6, R7 ;  /* 0x0000000603077224 */ /* 0x000fe400078e0207 */
[----:B------:R-:W-:Y:S03]  /*32d0*/  SHFL.DOWN PT, R3, R4, 0x4, 0x1f ;  /* 0x08801f0004037f89 */ /* 0x000fe600000e0000 */
[----:B------:R-:W-:-:S05]  /*32e0*/  IADD3 R8, PT, PT, R5, R7, RZ ;  /* 0x0000000705087210 */ /* 0x000fca0007ffe0ff */
[----:B------:R-:W1:Y:S02]  /*32f0*/  SHFL.DOWN PT, R5, R8, 0x4, 0x1f ;  /* 0x08801f0008057f89 */ /* 0x000e6400000e0000 */
[----:B-1----:R-:W-:Y:S02]  /*3300*/  SEL R7, R5, RZ, !P0 ;  /* 0x000000ff05077207 */ /* 0x002fe40004000000 */
[----:B------:R-:W-:Y:S02]  /*3310*/  SEL R5, R3, 0x1, !P0 ;  /* 0x0000000103057807 */ /* 0x000fe40004000000 */
        /* <DEDUP_REMOVED lines=15> */
[----:B------:R-:W-:Y:S04]  /*3410*/  SHFL.DOWN PT, R2, R4, 0x10, 0x1f ;  /* 0x0a001f0004027f89 */ /* 0x000fe800000e0000 */
[----:B------:R-:W-:-:S05]  /*3420*/  IADD3 R8, PT, PT, R5, R7, RZ ;  /* 0x0000000705087210 */ /* 0x000fca0007ffe0ff */
[----:B------:R-:W0:Y:S02]  /*3430*/  SHFL.DOWN PT, R3, R8, 0x10, 0x1f ;  /* 0x0a001f0008037f89 */ /* 0x000e2400000e0000 */
[----:B0-----:R-:W-:Y:S02]  /*3440*/  SEL R5, R3, RZ, !P0 ;  /* 0x000000ff03057207 */ /* 0x001fe40004000000 */
[----:B------:R-:W-:Y:S02]  /*3450*/  SEL R3, R2, 0x1, !P0 ;  /* 0x0000000102037807 */ /* 0x000fe40004000000 */
[----:B------:R-:W-:Y:S01]  /*3460*/  @!P1 SHF.R.U32.HI R2, RZ, 0x2, R0 ;  /* 0x00000002ff029819 */ /* 0x000fe20000011600 */
[-C--:B------:R-:W-:Y:S02]  /*3470*/  IMAD R5, R5, R4.reuse, RZ ;  /* 0x0000000405057224 */ /* 0x080fe400078e02ff */
[----:B------:R-:W-:Y:S01]  /*3480*/  IMAD.WIDE.U32 R6, R3, R4, RZ ;  /* 0x0000000403067225 */ /* 0x000fe200078e00ff */
[----:B------:R-:W-:-:S03]  /*3490*/  @!P1 LOP3.LUT R2, R2, 0xf8, RZ, 0xc0, !PT ;  /* 0x000000f802029812 */ /* 0x000fc600078ec0ff */
[----:B------:R-:W-:Y:S01]  /*34a0*/  IMAD R5, R3, R8, R5 ;  /* 0x0000000803057224 */ /* 0x000fe200078e0205 */
[----:B------:R-:W-:-:S04]  /*34b0*/  @!P1 IADD3 R9, PT, PT, R2, R9, RZ ;  /* 0x0000000902099210 */ /* 0x000fc80007ffe0ff */
[----:B------:R-:W-:-:S05]  /*34c0*/  IADD3 R7, PT, PT, R7, R5, RZ ;  /* 0x0000000507077210 */ /* 0x000fca0007ffe0ff */
        /* <DEDUP_REMOVED lines=12> */
[----:B------:R-:W-:-:S03]  /*3590*/  IMAD.WIDE.U32 R12, R2, R14, RZ ;  /* 0x0000000e020c7225 */ /* 0x000fc600078e00ff */
[----:B------:R-:W-:Y:S02]  /*35a0*/  IADD3 R3, PT, PT, R3, R7, RZ ;  /* 0x0000000703037210 */ /* 0x000fe40007ffe0ff */
[----:B------:R-:W0:Y:S03]  /*35b0*/  LDS.128 R4, [UR4+0x30] ;  /* 0x00003004ff047984 */ /* 0x000e260008000c00 */
        /* <DEDUP_REMOVED lines=23> */
[----:B------:R-:W-:-:S07]  /*3730*/  IADD3 R7, PT, PT, R7, R5, RZ ;  /* 0x0000000507077210 */ /* 0x000fce0007ffe0ff */
.L_x_102:
[----:B------:R-:W-:Y:S05]  /*3740*/  BSYNC.RECONVERGENT B0 ;  /* 0x0000000000007941 */ /* 0x000fea0003800200 */
.L_x_87:
[----:B------:R-:W-:Y:S05]  /*3750*/  @P1 EXIT ;  /* 0x000000000000194d */ /* 0x000fea0003800000 */
[----:B------:R-:W0:Y:S01]  /*3760*/  LDCU.64 UR4, c[0x0][0x3a0] ;  /* 0x00007400ff0477ac */ /* 0x000e220008000a00 */
[----:B------:R-:W1:Y:S01]  /*3770*/  LDC.64 R4, c[0x0][0x388] ;  /* 0x0000e200ff047b82 */ /* 0x000e620000000a00 */
[----:B0-----:R-:W-:Y:S02]  /*3780*/  IMAD R7, R7, UR4, RZ ;  /* 0x0000000407077c24 */ /* 0x001fe4000f8e02ff */
[----:B------:R-:W-:-:S04]  /*3790*/  IMAD.WIDE.U32 R2, R6, UR4, RZ ;  /* 0x0000000406027c25 */ /* 0x000fc8000f8e00ff */
[----:B------:R-:W-:-:S05]  /*37a0*/  IMAD R7, R6, UR5, R7 ;  /* 0x0000000506077c24 */ /* 0x000fca000f8e0207 */
[----:B------:R-:W-:-:S05]  /*37b0*/  IADD3 R3, PT, PT, R3, R7, RZ ;  /* 0x0000000703037210 */ /* 0x000fca0007ffe0ff */
[----:B-1----:R-:W-:Y:S01]  /*37c0*/  STG.E.64 desc[UR6][R4.64], R2 ;  /* 0x0000000204007986 */ /* 0x002fe2000c101b06 */
[----:B------:R-:W-:Y:S05]  /*37d0*/  EXIT ;  /* 0x000000000000794d */ /* 0x000fea0003800000 */
.L_x_115:
        /* <DEDUP_REMOVED lines=10> */
.L_x_1067:


//--------------------- .text._ZN3cub18CUB_300001_SM_10006detail6reduce28DeviceReduceSingleTileKernelINS2_10policy_hubImj11mul_functorImEE10Policy1000EPmS9_iS6_mmN4cuda3std3__410__identityEEEvT0_T1_T2_T3_T4_T6_ --------------------------
	.section	.text._ZN3cub18CUB_300001_SM_10006detail6reduce28DeviceReduceSingleTileKernelINS2_10policy_hubImj11mul_functorImEE10Policy1000EPmS9_iS6_mmN4cuda3std3__410__identityEEEvT0_T1_T2_T3_T4_T6_,"ax",@progbits
	.align	128
        .global         _ZN3cub18CUB_300001_SM_10006detail6reduce28DeviceReduceSingleTileKernelINS2_10policy_hubImj11mul_functorImEE10Policy1000EPmS9_iS6_mmN4cuda3std3__410__identityEEEvT0_T1_T2_T3_T4_T6_
        .type           _ZN3cub18CUB_300001_SM_10006detail6reduce28DeviceReduceSingleTileKernelINS2_10policy_hubImj11mul_functorImEE10Policy1000EPmS9_iS6_mmN4cuda3std3__410__identityEEEvT0_T1_T2_T3_T4_T6_,@function
        .size           _ZN3cub18CUB_300001_SM_10006detail6reduce28DeviceReduceSingleTileKernelINS2_10policy_hubImj11mul_functorImEE10Policy1000EPmS9_iS6_mmN4cuda3std3__410__identityEEEvT0_T1_T2_T3_T4_T6_,(.L_x_1068 - _ZN3cub18CUB_300001_SM_10006detail6reduce28DeviceReduceSingleTileKernelINS2_10policy_hubImj11mul_functorImEE10Policy1000EPmS9_iS6_mmN4cuda3std3__410__identityEEEvT0_T1_T2_T3_T4_T6_)
        .other          _ZN3cub18CUB_300001_SM_10006detail6reduce28DeviceReduceSingleTileKernelINS2_10policy_hubImj11mul_functorImEE10Policy1000EPmS9_iS6_mmN4cuda3std3__410__identityEEEvT0_T1_T2_T3_T4_T6_,@"STO_CUDA_ENTRY STV_DEFAULT"
_ZN3cub18CUB_300001_SM_10006detail6reduce28DeviceReduceSingleTileKernelINS2_10policy_hubImj11mul_functorImEE10Policy1000EPmS9_iS6_mmN4cuda3std3__410__identityEEEvT0_T1_T2_T3_T4_T6_:
.text._ZN3cub18CUB_300001_SM_10006detail6reduce28DeviceReduceSingleTileKernelINS2_10policy_hubImj11mul_functorImEE10Policy1000EPmS9_iS6_mmN4cuda3std3__410__identityEEEvT0_T1_T2_T3_T4_T6_:
        /* <DEDUP_REMOVED lines=13> */
.L_x_116:
        /* <DEDUP_REMOVED lines=16> */
.L_x_121:
[----:B------:R-:W-:Y:S05]  /*01d0*/  BSYNC.RECONVERGENT B1 ;  /* 0x0000000000017941 */ /* 0x000fea0003800200 */
.L_x_120:
        /* <DEDUP_REMOVED lines=17> */
.L_x_126:
        /* <DEDUP_REMOVED lines=14> */
.L_x_125:
[----:B------:R-:W-:Y:S05]  /*03d0*/  BSYNC.RECONVERGENT B2 ;  /* 0x0000000000027941 */ /* 0x000fea0003800200 */
.L_x_124:
        /* <DEDUP_REMOVED lines=9> */
.L_x_129:
        /* <DEDUP_REMOVED lines=90> */
.L_x_128:
[----:B------:R-:W-:Y:S05]  /*0a10*/  BSYNC.RECONVERGENT B2 ;  /* 0x0000000000027941 */ /* 0x000fea0003800200 */
.L_x_127:
        /* <DEDUP_REMOVED lines=50> */
.L_x_131:
[----:B------:R-:W-:Y:S05]  /*0d40*/  BSYNC.RECONVERGENT B2 ;  /* 0x0000000000027941 */ /* 0x000fea0003800200 */
.L_x_130:
        /* <DEDUP_REMOVED lines=24> */
.L_x_123:
[----:B------:R-:W-:Y:S05]  /*0ed0*/  BSYNC.RECONVERGENT B1 ;  /* 0x0000000000017941 */ /* 0x000fea0003800200 */
.L_x_122:
        /* <DEDUP_REMOVED lines=96> */
.L_x_132:
        /* <DEDUP_REMOVED lines=125> */
.L_x_119:
        /* <DEDUP_REMOVED lines=45> */
.L_x_136:
        /* <DEDUP_REMOVED lines=45> */
.L_x_134:
        /* <DEDUP_REMOVED lines=19> */
.L_x_140:
        /* <DEDUP_REMOVED lines=11> */
.L_x_139:
[----:B------:R-:W-:Y:S05]  /*2430*/  BSYNC.RECONVERGENT B2 ;  /* 0x0000000000027941 */ /* 0x000fea0003800200 */
.L_x_138:
        /* <DEDUP_REMOVED lines=16> */
.L_x_143:
        /* <DEDUP_REMOVED lines=93> */
.L_x_142:
[----:B------:R-:W-:Y:S05]  /*2b10*/  BSYNC.RECONVERGENT B2 ;  /* 0x0000000000027941 */ /* 0x000fea0003800200 */
.L_x_141:
        /* <DEDUP_REMOVED lines=52> */
.L_x_145:
[----:B------:R-:W-:Y:S05]  /*2e60*/  BSYNC.RECONVERGENT B2 ;  /* 0x0000000000027941 */ /* 0x000fea0003800200 */
.L_x_144:
        /* <DEDUP_REMOVED lines=23> */
.L_x_137:
[----:B------:R-:W-:Y:S05]  /*2fe0*/  BSYNC.RECONVERGENT B1 ;  /* 0x0000000000017941 */ /* 0x000fea0003800200 */
.L_x_135:
        /* <DEDUP_REMOVED lines=94> */
.L_x_118:
        /* <DEDUP_REMOVED lines=12> */
.L_x_148:
[----:B------:R-:W-:Y:S05]  /*3690*/  BSYNC.RECONVERGENT B1 ;  /* 0x0000000000017941 */ /* 0x000fea0003800200 */
.L_x_147:
        /* <DEDUP_REMOVED lines=17> */
.L_x_153:
        /* <DEDUP_REMOVED lines=14> */
.L_x_152:
[----:B------:R-:W-:Y:S05]  /*3890*/  BSYNC.RECONVERGENT B2 ;  /* 0x0000000000027941 */ /* 0x000fea0003800200 */
.L_x_151:
        /* <DEDUP_REMOVED lines=9> */
.L_x_156:
        /* <DEDUP_REMOVED lines=90> */
.L_x_155:
[----:B------:R-:W-:Y:S05]  /*3ed0*/  BSYNC.RECONVERGENT B2 ;  /* 0x0000000000027941 */ /* 0x000fea0003800200 */
.L_x_154:
        /* <DEDUP_REMOVED lines=50> */
.L_x_158:
[----:B------:R-:W-:Y:S05]  /*4200*/  BSYNC.RECONVERGENT B2 ;  /* 0x0000000000027941 */ /* 0x000fea0003800200 */
.L_x_157:
        /* <DEDUP_REMOVED lines=24> */
.L_x_150:
[----:B------:R-:W-:Y:S05]  /*4390*/  BSYNC.RECONVERGENT B1 ;  /* 0x0000000000017941 */ /* 0x000fea0003800200 */
.L_x_149:
        /* <DEDUP_REMOVED lines=96> */
.L_x_159:
        /* <DEDUP_REMOVED lines=125> */
.L_x_146:
        /* <DEDUP_REMOVED lines=45> */
.L_x_162:
        /* <DEDUP_REMOVED lines=48> */
.L_x_160:
        /* <DEDUP_REMOVED lines=20> */
.L_x_166:
        /* <DEDUP_REMOVED lines=11> */
.L_x_165:
[----:B------:R-:W-:Y:S05]  /*5930*/  BSYNC.RECONVERGENT B2 ;  /* 0x0000000000027941 */ /* 0x000fea0003800200 */
.L_x_164:
        /* <DEDUP_REMOVED lines=17> */
.L_x_169:
        /* <DEDUP_REMOVED lines=93> */
.L_x_168:
[----:B------:R-:W-:Y:S05]  /*6020*/  BSYNC.RECONVERGENT B2 ;  /* 0x0000000000027941 */ /* 0x000fea0003800200 */
.L_x_167:
        /* <DEDUP_REMOVED lines=53> */
.L_x_171:
[----:B------:R-:W-:Y:S05]  /*6380*/  BSYNC.RECONVERGENT B2 ;  /* 0x0000000000027941 */ /* 0x000fea0003800200 */
.L_x_170:
        /* <DEDUP_REMOVED lines=24> */
.L_x_163:
[----:B------:R-:W-:Y:S05]  /*6510*/  BSYNC.RECONVERGENT B1 ;  /* 0x0000000000017941 */ /* 0x000fea0003800200 */
.L_x_161:
        /* <DEDUP_REMOVED lines=93> */
.L_x_133:
[----:B------:R-:W-:Y:S05]  /*6af0*/  BSYNC.RECONVERGENT B0 ;  /* 0x0000000000007941 */ /* 0x000fea0003800200 */
.L_x_117:
        /* <DEDUP_REMOVED lines=9> */
.L_x_172:
        /* <DEDUP_REMOVED lines=15> */
.L_x_1068:


//--------------------- .text._ZN3cub18CUB_300001_SM_10006detail6reduce18DeviceReduceKernelINS2_10policy_hubImj11mul_functorImEE10Policy1000EN6thrust24THRUST_300001_SM_1000_NS6detail15normal_iteratorINSA_10device_ptrImEEEEjS6_m11inc_functorImEEEvT0_PT3_T1_NS0_13GridEvenShareISL_EET2_T4_ --------------------------
	.section	.text._ZN3cub18CUB_300001_SM_10006detail6reduce18DeviceReduceKernelINS2_10policy_hubImj11mul_functorImEE10Policy1000EN6thrust24THRUST_300001_SM_1000_NS6detail15normal_iteratorINSA_10device_ptrImEEEEjS6_m11inc_functorImEEEvT0_PT3_T1_NS0_13GridEvenShareISL_EET2_T4_,"ax",@progbits
	.align	128
        .global         _ZN3cub18CUB_300001_SM_10006detail6reduce18DeviceReduceKernelINS2_10policy_hubImj11mul_functorImEE10Policy1000EN6thrust24THRUST_300001_SM_1000_NS6detail15normal_iteratorINSA_10device_ptrImEEEEjS6_m11inc_functorImEEEvT0_PT3_T1_NS0_13GridEvenShareISL_EET2_T4_
        .type           _ZN3cub18CUB_300001_SM_10006detail6reduce18DeviceReduceKernelINS2_10policy_hubImj11mul_functorImEE10Policy1000EN6thrust24THRUST_300001_SM_1000_NS6detail15normal_iteratorINSA_10device_ptrImEEEEjS6_m11inc_functorImEEEvT0_PT3_T1_NS0_13GridEvenShareISL_EET2_T4_,@function
        .size           _ZN3cub18CUB_300001_SM_10006detail6reduce18DeviceReduceKernelINS2_10policy_hubImj11mul_functorImEE10Policy1000EN6thrust24THRUST_300001_SM_1000_NS6detail15normal_iteratorINSA_10device_ptrImEEEEjS6_m11inc_functorImEEEvT0_PT3_T1_NS0_13GridEvenShareISL_EET2_T4_,(.L_x_1069 - _ZN3cub18CUB_300001_SM_10006detail6reduce18DeviceReduceKernelINS2_10policy_hubImj11mul_functorImEE10Policy1000EN6thrust24THRUST_300001_SM_1000_NS6detail15normal_iteratorINSA_10device_ptrImEEEEjS6_m11inc_functorImEEEvT0_PT3_T1_NS0_13GridEvenShareISL_EET2_T4_)
        .other          _ZN3cub18CUB_300001_SM_10006detail6reduce18DeviceReduceKernelINS2_10policy_hubImj11mul_functorImEE10Policy1000EN6thrust24THRUST_300001_SM_1000_NS6detail15normal_iteratorINSA_10device_ptrImEEEEjS6_m11inc_functorImEEEvT0_PT3_T1_NS0_13GridEvenShareISL_EET2_T4_,@"STO_CUDA_ENTRY STV_DEFAULT"
_ZN3cub18CUB_300001_SM_10006detail6reduce18DeviceReduceKernelINS2_10policy_hubImj11mul_functorImEE10Policy1000EN6thrust24THRUST_300001_SM_1000_NS6detail15normal_iteratorINSA_10device_ptrImEEEEjS6_m11inc_functorImEEEvT0_PT3_T1_NS0_13GridEvenShareISL_EET2_T4_:
.text._ZN3cub18CUB_300001_SM_10006detail6reduce18DeviceReduceKernelINS2_10policy_hubImj11mul_functorImEE10Policy1000EN6thrust24THRUST_300001_SM_1000_NS6detail15normal_iteratorINSA_10device_ptrImEEEEjS6_m11inc_functorImEEEvT0_PT3_T1_NS0_13GridEvenShareISL_EET2_T4_:
[----:B------:R-:W-:Y:S01]  /*0000*/  LDC R1, c[0x0][0x37c] ;  /* 0x0000df00ff017b82 */ /* 0x000fe20000000800 */
[----:B------:R-:W0:Y:S01]  /*0010*/  S2R R0, SR_CTAID.X ;  /* 0x0000000000007919 */ /* 0x000e220000002500 */
[----:B------:R-:W1:Y:S01]  /*0020*/  LDCU.64 UR6, c[0x0][0x3a8] ;  /* 0x00007500ff0677ac */ /* 0x000e620008000a00 */
[----:B------:R-:W-:Y:S01]  /*0030*/  BSSY.RECONVERGENT B0, `(.L_x_173) ;  /* 0x00003cb000007945 */ /* 0x000fe20003800200 */
[----:B------:R-:W2:Y:S01]  /*0040*/  LDCU.64 UR8, c[0x0][0x358] ;  /* 0x00006b00ff0877ac */ /* 0x000ea20008000a00 */
[----:B-1----:R-:W-:-:S04]  /*0050*/  MOV R10, UR7 ;  /* 0x00000007000a7c02 */ /* 0x002fc80008000f00 */
[----:B------:R-:W-:Y:S02]  /*0060*/  SHF.L.U32 R6, R10, 0xb, RZ ;  /* 0x0000000b0a067819 */ /* 0x000fe400000006ff */
[----:B0-----:R-:W-:-:S04]  /*0070*/  SHF.L.U32 R11, R0, 0xb, RZ ;  /* 0x0000000b000b7819 */ /* 0x001fc800000006ff */
[----:B------:R-:W-:-:S04]  /*0080*/  IADD3 R3, PT, PT, -R11, UR6, RZ ;  /* 0x000000060b037c10 */ /* 0x000fc8000fffe1ff */
[----:B------:R-:W-:-:S13]  /*0090*/  ISETP.GT.U32.AND P0, PT, R3, 0x7ff, PT ;  /* 0x000007ff0300780c */ /* 0x000fda0003f04070 */
[----:B--2---:R-:W-:Y:S05]  /*00a0*/  @P0 BRA `(.L_x_174) ;  /* 0x0000001c00ac0947 */ /* 0x004fea0003800000 */
[----:B------:R-:W0:Y:S01]  /*00b0*/  S2R R2, SR_TID.X ;  /* 0x0000000000027919 */ /* 0x000e220000002100 */
[----:B------:R-:W-:Y:S01]  /*00c0*/  BSSY.RECONVERGENT B1, `(.L_x_175) ;  /* 0x000000c000017945 */ /* 0x000fe20003800200 */
[----:B------:R-:W-:Y:S02]  /*00d0*/  CS2R R20, SRZ ;  /* 0x0000000000147805 */ /* 0x000fe4000001ff00 */
[----:B0-----:R-:W-:Y:S02]  /*00e0*/  ISETP.GE.U32.AND P0, PT, R2, R3, PT ;  /* 0x000000030200720c */ /* 0x001fe40003f06070 */
[----:B------:R-:W-:-:S11]  /*00f0*/  MOV R8, R2 ;  /* 0x0000000200087202 */ /* 0x000fd60000000f00 */
[----:B------:R-:W-:Y:S05]  /*0100*/  @P0 BRA `(.L_x_176) ;  /* 0x00000000001c0947 */ /* 0x000fea0003800000 */
[----:B------:R-:W0:Y:S01]  /*0110*/  LDC.64 R4, c[0x0][0x380] ;  /* 0x0000e000ff047b82 */ /* 0x000e220000000a00 */
[----:B------:R-:W-:-:S05]  /*0120*/  IADD3 R7, PT, PT, R11, R2, RZ ;  /* 0x000000020b077210 */ /* 0x000fca0007ffe0ff */
[----:B0-----:R-:W-:-:S06]  /*0130*/  IMAD.WIDE.U32 R4, R7, 0x8, R4 ;  /* 0x0000000807047825 */ /* 0x001fcc00078e0004 */
[----:B------:R-:W2:Y:S01]  /*0140*/  LDG.E.64 R4, desc[UR8][R4.64] ;  /* 0x0000000804047981 */ /* 0x000ea2000c1e1b00 */
[----:B------:R-:W-:Y:S02]  /*0150*/  IADD3 R8, PT, PT, R2, 0x100, RZ ;  /* 0x0000010002087810 */ /* 0x000fe40007ffe0ff */
[----:B--2---:R-:W-:-:S04]  /*0160*/  IADD3 R20, P0, PT, R4, 0x1, RZ ;  /* 0x0000000104147810 */ /* 0x004fc80007f1e0ff */
[----:B------:R-:W-:-:S09]  /*0170*/  IADD3.X R21, PT, PT, RZ, R5, RZ, P0, !PT ;  /* 0x00000005ff157210 */ /* 0x000fd200007fe4ff */
.L_x_176:
[----:B------:R-:W-:Y:S05]  /*0180*/  BSYNC.RECONVERGENT B1 ;  /* 0x0000000000017941 */ /* 0x000fea0003800200 */
.L_x_175:
[----:B------:R-:W-:Y:S01]  /*0190*/  ISETP.GE.U32.AND P0, PT, R8, R3, PT ;  /* 0x000000030800720c */ /* 0x000fe20003f06070 */
[----:B------:R-:W-:-:S12]  /*01a0*/  BSSY.RECONVERGENT B1, `(.L_x_177) ;  /* 0x00000ff000017945 */ /* 0x000fd80003800200 */
[----:B------:R-:W-:Y:S05]  /*01b0*/  @P0 BRA `(.L_x_178) ;  /* 0x0000000c00f40947 */ /* 0x000fea0003800000 */
[----:B------:R-:W-:Y:S01]  /*01c0*/  LOP3.LUT R4, RZ, R8, RZ, 0x33, !PT ;  /* 0x00000008ff047212 */ /* 0x000fe200078e33ff */
[----:B------:R-:W-:Y:S03]  /*01d0*/  BSSY.RECONVERGENT B2, `(.L_x_179) ;  /* 0x0000085000027945 */ /* 0x000fe60003800200 */
[----:B------:R-:W-:-:S04]  /*01e0*/  IADD3 R4, PT, PT, -R11, UR6, R4 ;  /* 0x000000060b047c10 */ /* 0x000fc8000fffe104 */
[C---:B------:R-:W-:Y:S02]  /*01f0*/  ISETP.GE.U32.AND P0, PT, R4.reuse, 0xf00, PT ;  /* 0x00000f000400780c */ /* 0x040fe40003f06070 */
[----:B------:R-:W-:-:S04]  /*0200*/  LEA.HI R10, R4, 0x1, RZ, 0x18 ;  /* 0x00000001040a7811 */ /* 0x000fc800078fc0ff */
[----:B------:R-:W-:-:S07]  /*0210*/  LOP3.LUT R26, R10, 0xf, RZ, 0xc0, !PT ;  /* 0x0000000f0a1a7812 */ /* 0x000fce00078ec0ff */
[----:B------:R-:W-:Y:S05]  /*0220*/  @!P0 BRA `(.L_x_180) ;  /* 0x0000000400fc8947 */ /* 0x000fea0003800000 */
[----:B------:R-:W0:Y:S01]  /*0230*/  LDC.64 R6, c[0x0][0x380] ;  /* 0x0000e000ff067b82 */ /* 0x000e220000000a00 */
[----:B------:R-:W-:Y:S01]  /*0240*/  LOP3.LUT R5, R10, 0x1fffff0, RZ, 0xc0, !PT ;  /* 0x01fffff00a057812 */ /* 0x000fe200078ec0ff */
[----:B------:R-:W-:Y:S01]  /*0250*/  BSSY.RECONVERGENT B3, `(.L_x_181) ;  /* 0x000007b000037945 */ /* 0x000fe20003800200 */
[----:B------:R-:W-:Y:S02]  /*0260*/  LOP3.LUT R4, R8, 0x800, RZ, 0xfc, !PT ;  /* 0x0000080008047812 */ /* 0x000fe400078efcff */
[----:B------:R-:W-:Y:S02]  /*0270*/  IADD3 R27, PT, PT, R11, R8, RZ ;  /* 0x000000080b1b7210 */ /* 0x000fe40007ffe0ff */
[----:B------:R-:W-:-:S07]  /*0280*/  IADD3 R5, PT, PT, -R5, RZ, RZ ;  /* 0x000000ff05057210 */ /* 0x000fce0007ffe1ff */
.L_x_182:
[----:B0-----:R-:W-:-:S06]  /*0290*/  IMAD.WIDE.U32 R12, R27, 0x8, R6 ;  /* 0x000000081b0c7825 */ /* 0x001fcc00078e0006 */
[----:B------:R-:W2:Y:S01]  /*02a0*/  LDG.E.64 R12, desc[UR8][R12.64] ;  /* 0x000000080c0c7981 */ /* 0x000ea2000c1e1b00 */
[----:B------:R-:W-:-:S05]  /*02b0*/  IADD3 R23, PT, PT, R27, 0x100, RZ ;  /* 0x000001001b177810 */ /* 0x000fca0007ffe0ff */
[----:B------:R-:W-:Y:S01]  /*02c0*/  IMAD.WIDE.U32 R22, R23, 0x8, R6 ;  /* 0x0000000817167825 */ /* 0x000fe200078e0006 */
[----:B------:R-:W-:-:S05]  /*02d0*/  IADD3 R15, PT, PT, R27, 0x200, RZ ;  /* 0x000002001b0f7810 */ /* 0x000fca0007ffe0ff */
[----:B------:R-:W3:Y:S01]  /*02e0*/  LDG.E.64 R22, desc[UR8][R22.64] ;  /* 0x0000000816167981 */ /* 0x000ee2000c1e1b00 */
[----:B------:R-:W-:Y:S01]  /*02f0*/  IMAD.WIDE.U32 R14, R15, 0x8, R6 ;  /* 0x000000080f0e7825 */ /* 0x000fe200078e0006 */
[----:B------:R-:W-:-:S05]  /*0300*/  IADD3 R19, PT, PT, R27, 0x300, RZ ;  /* 0x000003001b137810 */ /* 0x000fca0007ffe0ff */
[----:B------:R-:W4:Y:S01]  /*0310*/  LDG.E.64 R14, desc[UR8][R14.64] ;  /* 0x000000080e0e7981 */ /* 0x000f22000c1e1b00 */
[----:B------:R-:W-:Y:S01]  /*0320*/  IMAD.WIDE.U32 R18, R19, 0x8, R6 ;  /* 0x0000000813127825 */ /* 0x000fe200078e0006 */
[----:B------:R-:W-:-:S05]  /*0330*/  IADD3 R17, PT, PT, R27, 0x400, RZ ;  /* 0x000004001b117810 */ /* 0x000fca0007ffe0ff */
[----:B------:R-:W5:Y:S01]  /*0340*/  LDG.E.64 R18, desc[UR8][R18.64] ;  /* 0x0000000812127981 */ /* 0x000f62000c1e1b00 */
[----:B------:R-:W-:Y:S01]  /*0350*/  IMAD.WIDE.U32 R16, R17, 0x8, R6 ;  /* 0x0000000811107825 */ /* 0x000fe200078e0006 */
[----:B------:R-:W-:Y:S02]  /*0360*/  MOV R8, R20 ;  /* 0x0000001400087202 */ /* 0x000fe40000000f00 */
[----:B------:R-:W-:-:S03]  /*0370*/  MOV R9, R21 ;  /* 0x0000001500097202 */ /* 0x000fc60000000f00 */
[----:B------:R-:W5:Y:S01]  /*0380*/  LDG.E.64 R16, desc[UR8][R16.64] ;  /* 0x0000000810107981 */ /* 0x000f62000c1e1b00 */
[----:B------:R-:W-:Y:S01]  /*0390*/  IADD3 R25, PT, PT, R27, 0x500, RZ ;  /* 0x000005001b197810 */ /* 0x000fe20007ffe0ff */
[----:B--2---:R-:W-:Y:S02]  /*03a0*/  IMAD R29, R21, R12, RZ ;  /* 0x0000000c151d7224 */ /* 0x004fe400078e02ff */
[----:B------:R-:W-:-:S04]  /*03b0*/  IMAD.WIDE.U32 R8, R12, R20, R8 ;  /* 0x000000140c087225 */ /* 0x000fc800078e0008 */
[----:B------:R-:W-:Y:S02]  /*03c0*/  IMAD R29, R13, R20, R29 ;  /* 0x000000140d1d7224 */ /* 0x000fe400078e021d */
[----:B------:R-:W-:-:S06]  /*03d0*/  IMAD.WIDE.U32 R20, R25, 0x8, R6 ;  /* 0x0000000819147825 */ /* 0x000fcc00078e0006 */
[----:B------:R-:W2:Y:S01]  /*03e0*/  LDG.E.64 R20, desc[UR8][R20.64] ;  /* 0x0000000814147981 */ /* 0x000ea2000c1e1b00 */
[----:B------:R-:W-:-:S05]  /*03f0*/  IADD3 R9, PT, PT, R9, R29, RZ ;  /* 0x0000001d09097210 */ /* 0x000fca0007ffe0ff */
[----:B---3--:R-:W-:Y:S02]  /*0400*/  IMAD R25, R9, R22, RZ ;  /* 0x0000001609197224 */ /* 0x008fe400078e02ff */
[----:B------:R-:W-:-:S04]  /*0410*/  IMAD.WIDE.U32 R12, R22, R8, R8 ;  /* 0x00000008160c7225 */ /* 0x000fc800078e0008 */
[----:B------:R-:W-:Y:S01]  /*0420*/  IMAD R25, R23, R8, R25 ;  /* 0x0000000817197224 */ /* 0x000fe200078e0219 */
[----:B------:R-:W-:-:S04]  /*0430*/  IADD3 R23, PT, PT, R27, 0x600, RZ ;  /* 0x000006001b177810 */ /* 0x000fc80007ffe0ff */
[----:B------:R-:W-:Y:S01]  /*0440*/  IADD3 R13, PT, PT, R13, R25, RZ ;  /* 0x000000190d0d7210 */ /* 0x000fe20007ffe0ff */
[----:B------:R-:W-:-:S04]  /*0450*/  IMAD.WIDE.U32 R22, R23, 0x8, R6 ;  /* 0x0000000817167825 */ /* 0x000fc800078e0006 */
[----:B----4-:R-:W-:Y:S02]  /*0460*/  IMAD R25, R13, R14, RZ ;  /* 0x0000000e0d197224 */ /* 0x010fe400078e02ff */
[----:B------:R-:W3:Y:S01]  /*0470*/  LDG.E.64 R22, desc[UR8][R22.64] ;  /* 0x0000000816167981 */ /* 0x000ee2000c1e1b00 */
[----:B------:R-:W-:-:S04]  /*0480*/  IMAD.WIDE.U32 R8, R14, R12, R12 ;  /* 0x0000000c0e087225 */ /* 0x000fc800078e000c */
[----:B------:R-:W-:Y:S01]  /*0490*/  IMAD R25, R15, R12, R25 ;  /* 0x0000000c0f197224 */ /* 0x000fe200078e0219 */
[----:B------:R-:W-:-:S04]  /*04a0*/  IADD3 R15, PT, PT, R27, 0x700, RZ ;  /* 0x000007001b0f7810 */ /* 0x000fc80007ffe0ff */
[----:B------:R-:W-:Y:S01]  /*04b0*/  IADD3 R9, PT, PT, R9, R25, RZ ;  /* 0x0000001909097210 */ /* 0x000fe20007ffe0ff */
[----:B------:R-:W-:-:S04]  /*04c0*/  IMAD.WIDE.U32 R14, R15, 0x8, R6 ;  /* 0x000000080f0e7825 */ /* 0x000fc800078e0006 */
[----:B-----5:R-:W-:Y:S02]  /*04d0*/  IMAD R25, R9, R18, RZ ;  /* 0x0000001209197224 */ /* 0x020fe400078e02ff */
[----:B------:R-:W4:Y:S01]  /*04e0*/  LDG.E.64 R14, desc[UR8][R14.64] ;  /* 0x000000080e0e7981 */ /* 0x000f22000c1e1b00 */
[----:B------:R-:W-:-:S04]  /*04f0*/  IMAD.WIDE.U32 R12, R18, R8, R8 ;  /* 0x00000008120c7225 */ /* 0x000fc800078e0008 */
[----:B------:R-:W-:Y:S01]  /*0500*/  IMAD R25, R19, R8, R25 ;  /* 0x0000000813197224 */ /* 0x000fe200078e0219 */
[----:B------:R-:W-:-:S04]  /*0510*/  IADD3 R19, PT, PT, R27, 0x800, RZ ;  /* 0x000008001b137810 */ /* 0x000fc80007ffe0ff */
[----:B------:R-:W-:Y:S01]  /*0520*/  IADD3 R13, PT, PT, R13, R25, RZ ;  /* 0x000000190d0d7210 */ /* 0x000fe20007ffe0ff */
[----:B------:R-:W-:-:S04]  /*0530*/  IMAD.WIDE.U32 R18, R19, 0x8, R6 ;  /* 0x0000000813127825 */ /* 0x000fc800078e0006 */
[----:B------:R-:W-:Y:S02]  /*0540*/  IMAD R25, R13, R16, RZ ;  /* 0x000000100d197224 */ /* 0x000fe400078e02ff */
[----:B------:R-:W5:Y:S01]  /*0550*/  LDG.E.64 R18, desc[UR8][R18.64] ;  /* 0x0000000812127981 */ /* 0x000f62000c1e1b00 */
[----:B------:R-:W-:-:S04]  /*0560*/  IMAD.WIDE.U32 R8, R16, R12, R12 ;  /* 0x0000000c10087225 */ /* 0x000fc800078e000c */
[----:B------:R-:W-:Y:S01]  /*0570*/  IMAD R25, R17, R12, R25 ;  /* 0x0000000c11197224 */ /* 0x000fe200078e0219 */
[----:B------:R-:W-:-:S04]  /*0580*/  IADD3 R17, PT, PT, R27, 0x900, RZ ;  /* 0x000009001b117810 */ /* 0x000fc80007ffe0ff */
[----:B------:R-:W-:Y:S01]  /*0590*/  IADD3 R9, PT, PT, R9, R25, RZ ;  /* 0x0000001909097210 */ /* 0x000fe20007ffe0ff */
[----:B------:R-:W-:-:S06]  /*05a0*/  IMAD.WIDE.U32 R16, R17, 0x8, R6 ;  /* 0x0000000811107825 */ /* 0x000fcc00078e0006 */
[----:B------:R-:W5:Y:S01]  /*05b0*/  LDG.E.64 R16, desc[UR8][R16.64] ;  /* 0x0000000810107981 */ /* 0x000f62000c1e1b00 */
[----:B--2---:R-:W-:-:S04]  /*05c0*/  IMAD R25, R9, R20, RZ ;  /* 0x0000001409197224 */ /* 0x004fc800078e02ff */
[-C--:B------:R-:W-:Y:S01]  /*05d0*/  IMAD R25, R21, R8.reuse, R25 ;  /* 0x0000000815197224 */ /* 0x080fe200078e0219 */
[----:B------:R-:W-:Y:S01]  /*05e0*/  IADD3 R21, PT, PT, R27, 0xa00, RZ ;  /* 0x00000a001b157810 */ /* 0x000fe20007ffe0ff */
[----:B------:R-:W-:-:S04]  /*05f0*/  IMAD.WIDE.U32 R12, R20, R8, R8 ;  /* 0x00000008140c7225 */ /* 0x000fc800078e0008 */
        /* <DEDUP_REMOVED lines=10> */
[----:B------:R-:W-:-:S04]  /*06a0*/  IMAD.WIDE.U32 R12, R14, R8, R8 ;  /* 0x000000080e0c7225 */ /* 0x000fc800078e0008 */
[----:B------:R-:W-:Y:S02]  /*06b0*/  IMAD R15, R15, R8, R25 ;  /* 0x000000080f0f7224 */ /* 0x000fe400078e0219 */
[----:B------:R0:W3:Y:S01]  /*06c0*/  LDG.E.64 R8, desc[UR8][R22.64] ;  /* 0x0000000816087981 */ /* 0x0000e2000c1e1b00 */
[----:B------:R-:W-:Y:S02]  /*06d0*/  IADD3 R25, PT, PT, R27, 0xc00, RZ ;  /* 0x00000c001b197810 */ /* 0x000fe40007ffe0ff */
[----:B------:R-:W-:-:S03]  /*06e0*/  IADD3 R13, PT, PT, R13, R15, RZ ;  /* 0x0000000f0d0d7210 */ /* 0x000fc60007ffe0ff */
[----:B------:R-:W-:-:S04]  /*06f0*/  IMAD.WIDE.U32 R24, R25, 0x8, R6 ;  /* 0x0000000819187825 */ /* 0x000fc800078e0006 */
[----:B-----5:R-:W-:Y:S02]  /*0700*/  IMAD R29, R13, R18, RZ ;  /* 0x000000120d1d7224 */ /* 0x020fe400078e02ff */
[----:B------:R-:W-:-:S04]  /*0710*/  IMAD.WIDE.U32 R14, R18, R12, R12 ;  /* 0x0000000c120e7225 */ /* 0x000fc800078e000c */
[----:B------:R-:W-:Y:S02]  /*0720*/  IMAD R29, R19, R12, R29 ;  /* 0x0000000c131d7224 */ /* 0x000fe400078e021d */
[----:B------:R1:W4:Y:S01]  /*0730*/  LDG.E.64 R12, desc[UR8][R24.64] ;  /* 0x00000008180c7981 */ /* 0x000322000c1e1b00 */
[----:B------:R-:W-:Y:S02]  /*0740*/  IADD3 R19, PT, PT, R27, 0xd00, RZ ;  /* 0x00000d001b137810 */ /* 0x000fe40007ffe0ff */
[----:B------:R-:W-:-:S03]  /*0750*/  IADD3 R15, PT, PT, R15, R29, RZ ;  /* 0x0000001d0f0f7210 */ /* 0x000fc60007ffe0ff */
[----:B0-----:R-:W-:-:S04]  /*0760*/  IMAD.WIDE.U32 R22, R19, 0x8, R6 ;  /* 0x0000000813167825 */ /* 0x001fc800078e0006 */
[----:B------:R-:W-:Y:S02]  /*0770*/  IMAD R29, R15, R16, RZ ;  /* 0x000000100f1d7224 */ /* 0x000fe400078e02ff */
[----:B------:R-:W-:-:S04]  /*0780*/  IMAD.WIDE.U32 R18, R16, R14, R14 ;  /* 0x0000000e10127225 */ /* 0x000fc800078e000e */
[----:B------:R-:W-:Y:S02]  /*0790*/  IMAD R29, R17, R14, R29 ;  /* 0x0000000e111d7224 */ /* 0x000fe400078e021d */
[----:B------:R0:W5:Y:S01]  /*07a0*/  LDG.E.64 R14, desc[UR8][R22.64] ;  /* 0x00000008160e7981 */ /* 0x000162000c1e1b00 */
[----:B------:R-:W-:Y:S02]  /*07b0*/  IADD3 R17, PT, PT, R27, 0xe00, RZ ;  /* 0x00000e001b117810 */ /* 0x000fe40007ffe0ff */
[----:B------:R-:W-:-:S03]  /*07c0*/  IADD3 R19, PT, PT, R19, R29, RZ ;  /* 0x0000001d13137210 */ /* 0x000fc60007ffe0ff */
[----:B-1----:R-:W-:-:S04]  /*07d0*/  IMAD.WIDE.U32 R24, R17, 0x8, R6 ;  /* 0x0000000811187825 */ /* 0x002fc800078e0006 */
[----:B--2---:R-:W-:Y:S02]  /*07e0*/  IMAD R29, R19, R20, RZ ;  /* 0x00000014131d7224 */ /* 0x004fe400078e02ff */
[----:B------:R-:W-:-:S04]  /*07f0*/  IMAD.WIDE.U32 R16, R20, R18, R18 ;  /* 0x0000001214107225 */ /* 0x000fc800078e0012 */
[----:B------:R-:W-:Y:S02]  /*0800*/  IMAD R29, R21, R18, R29 ;  /* 0x00000012151d7224 */ /* 0x000fe400078e021d */
[----:B------:R-:W2:Y:S01]  /*0810*/  LDG.E.64 R18, desc[UR8][R24.64] ;  /* 0x0000000818127981 */ /* 0x000ea2000c1e1b00 */
[----:B------:R-:W-:-:S05]  /*0820*/  IADD3 R21, PT, PT, R27, 0xf00, RZ ;  /* 0x00000f001b157810 */ /* 0x000fca0007ffe0ff */
[----:B------:R-:W-:-:S06]  /*0830*/  IMAD.WIDE.U32 R20, R21, 0x8, R6 ;  /* 0x0000000815147825 */ /* 0x000fcc00078e0006 */
[----:B------:R-:W2:Y:S01]  /*0840*/  LDG.E.64 R20, desc[UR8][R20.64] ;  /* 0x0000000814147981 */ /* 0x000ea2000c1e1b00 */
[----:B------:R-:W-:-:S05]  /*0850*/  IADD3 R17, PT, PT, R17, R29, RZ ;  /* 0x0000001d11117210 */ /* 0x000fca0007ffe0ff */
[----:B---3--:R-:W-:Y:S02]  /*0860*/  IMAD R29, R17, R8, RZ ;  /* 0x00000008111d7224 */ /* 0x008fe400078e02ff */
[----:B0-----:R-:W-:-:S04]  /*0870*/  IMAD.WIDE.U32 R22, R8, R16, R16 ;  /* 0x0000001008167225 */ /* 0x001fc800078e0010 */
        /* <DEDUP_REMOVED lines=9> */
[----:B------:R-:W-:Y:S02]  /*0910*/  IADD3 R13, PT, PT, R13, R17, RZ ;  /* 0x000000110d0d7210 */ /* 0x000fe40007ffe0ff */
[----:B------:R-:W-:-:S04]  /*0920*/  IADD3 R5, PT, PT, R5, 0x10, RZ ;  /* 0x0000001005057810 */ /* 0x000fc80007ffe0ff */
[----:B------:R-:W-:Y:S02]  /*0930*/  ISETP.NE.AND P0, PT, R5, RZ, PT ;  /* 0x000000ff0500720c */ /* 0x000fe40003f05270 */
[----:B------:R-:W-:Y:S02]  /*0940*/  IADD3 R4, PT, PT, R4, 0x1000, RZ ;  /* 0x0000100004047810 */ /* 0x000fe40007ffe0ff */
[----:B------:R-:W-:Y:S01]  /*0950*/  IADD3 R27, PT, PT, R27, 0x1000, RZ ;  /* 0x000010001b1b7810 */ /* 0x000fe20007ffe0ff */
[----:B--2---:R-:W-:Y:S02]  /*0960*/  IMAD R15, R13, R18, RZ ;  /* 0x000000120d0f7224 */ /* 0x004fe400078e02ff */
[----:B------:R-:W-:-:S04]  /*0970*/  IMAD.WIDE.U32 R8, R18, R12, R12 ;  /* 0x0000000c12087225 */ /* 0x000fc800078e000c */
[----:B------:R-:W-:-:S05]  /*0980*/  IMAD R15, R19, R12, R15 ;  /* 0x0000000c130f7224 */ /* 0x000fca00078e020f */
[----:B------:R-:W-:-:S05]  /*0990*/  IADD3 R9, PT, PT, R9, R15, RZ ;  /* 0x0000000f09097210 */ /* 0x000fca0007ffe0ff */
[----:B------:R-:W-:Y:S02]  /*09a0*/  IMAD R15, R9, R20, RZ ;  /* 0x00000014090f7224 */ /* 0x000fe400078e02ff */
[----:B------:R-:W-:-:S04]  /*09b0*/  IMAD.WIDE.U32 R12, R20, R8, R8 ;  /* 0x00000008140c7225 */ /* 0x000fc800078e0008 */
[----:B------:R-:W-:Y:S01]  /*09c0*/  IMAD R15, R21, R8, R15 ;  /* 0x00000008150f7224 */ /* 0x000fe200078e020f */
[----:B------:R-:W-:-:S04]  /*09d0*/  MOV R20, R12 ;  /* 0x0000000c00147202 */ /* 0x000fc80000000f00 */
[----:B------:R-:W-:Y:S01]  /*09e0*/  IADD3 R21, PT, PT, R13, R15, RZ ;  /* 0x0000000f0d157210 */ /* 0x000fe20007ffe0ff */
[----:B------:R-:W-:Y:S06]  /*09f0*/  @P0 BRA `(.L_x_182) ;  /* 0xfffffff800240947 */ /* 0x000fec000383ffff */
[----:B------:R-:W-:Y:S05]  /*0a00*/  BSYNC.RECONVERGENT B3 ;  /* 0x0000000000037941 */ /* 0x000fea0003800200 */
.L_x_181:
[----:B------:R-:W-:-:S07]  /*0a10*/  IADD3 R8, PT, PT, R4, -0x800, RZ ;  /* 0xfffff80004087810 */ /* 0x000fce0007ffe0ff */
.L_x_180:
[----:B------:R-:W-:Y:S05]  /*0a20*/  BSYNC.RECONVERGENT B2 ;  /* 0x0000000000027941 */ /* 0x000fea0003800200 */
.L_x_179:
[----:B------:R-:W-:-:S13]  /*0a30*/  ISETP.NE.AND P0, PT, R26, RZ, PT ;  /* 0x000000ff1a00720c */ /* 0x000fda0003f05270 */
[----:B------:R-:W-:Y:S05]  /*0a40*/  @!P0 BRA `(.L_x_178) ;  /* 0x0000000400d08947 */ /* 0x000fea0003800000 */
[----:B------:R-:W-:Y:S01]  /*0a50*/  ISETP.GE.U32.AND P0, PT, R26, 0x8, PT ;  /* 0x000000081a00780c */ /* 0x000fe20003f06070 */
[----:B------:R-:W-:Y:S01]  /*0a60*/  BSSY.RECONVERGENT B2, `(.L_x_183) ;  /* 0x000003e000027945 */ /* 0x000fe20003800200 */
[----:B------:R-:W-:-:S04]  /*0a70*/  LOP3.LUT R9, R10, 0x7, RZ, 0xc0, !PT ;  /* 0x000000070a097812 */ /* 0x000fc800078ec0ff */
[----:B------:R-:W-:-:S07]  /*0a80*/  ISETP.NE.AND P1, PT, R9, RZ, PT ;  /* 0x000000ff0900720c */ /* 0x000fce0003f25270 */
[----:B------:R-:W-:Y:S06]  /*0a90*/  @!P0 BRA `(.L_x_184) ;  /* 0x0000000000e88947 */ /* 0x000fec0003800000 */
[----:B------:R-:W0:Y:S01]  /*0aa0*/  LDC.64 R16, c[0x0][0x380] ;  /* 0x0000e000ff107b82 */ /* 0x000e220000000a00 */
[----:B------:R-:W-:-:S04]  /*0ab0*/  IADD3 R25, PT, PT, R11, R8, RZ ;  /* 0x000000080b197210 */ /* 0x000fc80007ffe0ff */
[C---:B------:R-:W-:Y:S01]  /*0ac0*/  IADD3 R5, PT, PT, R25.reuse, 0x100, RZ ;  /* 0x0000010019057810 */ /* 0x040fe20007ffe0ff */
[----:B0-----:R-:W-:-:S06]  /*0ad0*/  IMAD.WIDE.U32 R18, R25, 0x8, R16 ;  /* 0x0000000819127825 */ /* 0x001fcc00078e0010 */
[----:B------:R-:W2:Y:S01]  /*0ae0*/  LDG.E.64 R18, desc[UR8][R18.64] ;  /* 0x0000000812127981 */ /* 0x000ea2000c1e1b00 */
[----:B------:R-:W-:-:S06]  /*0af0*/  IMAD.WIDE.U32 R4, R5, 0x8, R16 ;  /* 0x0000000805047825 */ /* 0x000fcc00078e0010 */
[----:B------:R-:W3:Y:S01]  /*0b00*/  LDG.E.64 R4, desc[UR8][R4.64] ;  /* 0x0000000804047981 */ /* 0x000ee2000c1e1b00 */
[----:B------:R-:W-:-:S05]  /*0b10*/  IADD3 R15, PT, PT, R25, 0x200, RZ ;  /* 0x00000200190f7810 */ /* 0x000fca0007ffe0ff */
[----:B------:R-:W-:Y:S01]  /*0b20*/  IMAD.WIDE.U32 R14, R15, 0x8, R16 ;  /* 0x000000080f0e7825 */ /* 0x000fe200078e0010 */
[----:B------:R-:W-:-:S05]  /*0b30*/  IADD3 R13, PT, PT, R25, 0x300, RZ ;  /* 0x00000300190d7810 */ /* 0x000fca0007ffe0ff */
[----:B------:R-:W4:Y:S01]  /*0b40*/  LDG.E.64 R14, desc[UR8][R14.64] ;  /* 0x000000080e0e7981 */ /* 0x000f22000c1e1b00 */
[----:B------:R-:W-:Y:S01]  /*0b50*/  IMAD.WIDE.U32 R12, R13, 0x8, R16 ;  /* 0x000000080d0c7825 */ /* 0x000fe200078e0010 */
[----:B------:R-:W-:-:S05]  /*0b60*/  IADD3 R7, PT, PT, R25, 0x400, RZ ;  /* 0x0000040019077810 */ /* 0x000fca0007ffe0ff */
[----:B------:R-:W5:Y:S01]  /*0b70*/  LDG.E.64 R12, desc[UR8][R12.64] ;  /* 0x000000080c0c7981 */ /* 0x000f62000c1e1b00 */
[----:B------:R-:W-:Y:S01]  /*0b80*/  IMAD.WIDE.U32 R6, R7, 0x8, R16 ;  /* 0x0000000807067825 */ /* 0x000fe200078e0010 */
[----:B------:R-:W-:-:S05]  /*0b90*/  IADD3 R27, PT, PT, R25, 0x500, RZ ;  /* 0x00000500191b7810 */ /* 0x000fca0007ffe0ff */
[----:B------:R-:W5:Y:S01]  /*0ba0*/  LDG.E.64 R6, desc[UR8][R6.64] ;  /* 0x0000000806067981 */ /* 0x000f62000c1e1b00 */
[----:B--2---:R-:W-:Y:S02]  /*0bb0*/  IMAD R29, R21, R18, RZ ;  /* 0x00000012151d7224 */ /* 0x004fe400078e02ff */
[----:B------:R-:W-:-:S04]  /*0bc0*/  IMAD.WIDE.U32 R22, R18, R20, R20 ;  /* 0x0000001412167225 */ /* 0x000fc800078e0014 */
[----:B------:R-:W-:Y:S02]  /*0bd0*/  IMAD R29, R19, R20, R29 ;  /* 0x00000014131d7224 */ /* 0x000fe400078e021d */
[----:B------:R-:W-:-:S03]  /*0be0*/  IMAD.WIDE.U32 R20, R27, 0x8, R16 ;  /* 0x000000081b147825 */ /* 0x000fc600078e0010 */
[----:B------:R-:W-:-:S03]  /*0bf0*/  IADD3 R23, PT, PT, R23, R29, RZ ;  /* 0x0000001d17177210 */ /* 0x000fc60007ffe0ff */
[----:B------:R-:W2:Y:S01]  /*0c00*/  LDG.E.64 R20, desc[UR8][R20.64] ;  /* 0x0000000814147981 */ /* 0x000ea2000c1e1b00 */
[----:B------:R-:W-:Y:S01]  /*0c10*/  IADD3 R29, PT, PT, R25, 0x600, RZ ;  /* 0x00000600191d7810 */ /* 0x000fe20007ffe0ff */
[----:B---3--:R-:W-:Y:S02]  /*0c20*/  IMAD R27, R23, R4, RZ ;  /* 0x00000004171b7224 */ /* 0x008fe400078e02ff */
[----:B------:R-:W-:-:S04]  /*0c30*/  IMAD.WIDE.U32 R18, R4, R22, R22 ;  /* 0x0000001604127225 */ /* 0x000fc800078e0016 */
[----:B------:R-:W-:Y:S02]  /*0c40*/  IMAD R27, R5, R22, R27 ;  /* 0x00000016051b7224 */ /* 0x000fe400078e021b */
[----:B------:R-:W-:Y:S01]  /*0c50*/  IMAD.WIDE.U32 R4, R29, 0x8, R16 ;  /* 0x000000081d047825 */ /* 0x000fe200078e0010 */
[----:B------:R-:W-:-:S05]  /*0c60*/  IADD3 R23, PT, PT, R25, 0x700, RZ ;  /* 0x0000070019177810 */ /* 0x000fca0007ffe0ff */
[----:B------:R-:W3:Y:S01]  /*0c70*/  LDG.E.64 R4, desc[UR8][R4.64] ;  /* 0x0000000804047981 */ /* 0x000ee2000c1e1b00 */
[----:B------:R-:W-:-:S06]  /*0c80*/  IMAD.WIDE.U32 R22, R23, 0x8, R16 ;  /* 0x0000000817167825 */ /* 0x000fcc00078e0010 */
[----:B------:R-:W3:Y:S01]  /*0c90*/  LDG.E.64 R22, desc[UR8][R22.64] ;  /* 0x0000000816167981 */ /* 0x000ee2000c1e1b00 */
[----:B------:R-:W-:Y:S02]  /*0ca0*/  IADD3 R19, PT, PT, R19, R27, RZ ;  /* 0x0000001b13137210 */ /* 0x000fe40007ffe0ff */
[----:B------:R-:W-:-:S03]  /*0cb0*/  IADD3 R8, PT, PT, R8, 0x800, RZ ;  /* 0x0000080008087810 */ /* 0x000fc60007ffe0ff */
        /* <DEDUP_REMOVED lines=20> */
[----:B------:R-:W-:Y:S02]  /*0e00*/  IMAD R5, R13, R22, RZ ;  /* 0x000000160d057224 */ /* 0x000fe400078e02ff */
[----:B------:R-:W-:-:S04]  /*0e10*/  IMAD.WIDE.U32 R20, R22, R12, R12 ;  /* 0x0000000c16147225 */ /* 0x000fc800078e000c */
[----:B------:R-:W-:-:S05]  /*0e20*/  IMAD R5, R23, R12, R5 ;  /* 0x0000000c17057224 */ /* 0x000fca00078e0205 */
[----:B------:R-:W-:-:S07]  /*0e30*/  IADD3 R21, PT, PT, R21, R5, RZ ;  /* 0x0000000515157210 */ /* 0x000fce0007ffe0ff */
.L_x_184:
[----:B------:R-:W-:Y:S05]  /*0e40*/  BSYNC.RECONVERGENT B2 ;  /* 0x0000000000027941 */ /* 0x000fea0003800200 */
.L_x_183:
        /* <DEDUP_REMOVED lines=11> */
[----:B------:R-:W-:Y:S01]  /*0f00*/  IMAD.WIDE.U32 R6, R7, 0x8, R12 ;  /* 0x0000000807067825 */ /* 0x000fe200078e000c */
[----:B------:R-:W-:-:S05]  /*0f10*/  IADD3 R5, PT, PT, R9, 0x200, RZ ;  /* 0x0000020009057810 */ /* 0x000fca0007ffe0ff */
[----:B------:R-:W3:Y:S01]  /*0f20*/  LDG.E.64 R6, desc[UR8][R6.64] ;  /* 0x0000000806067981 */ /* 0x000ee2000c1e1b00 */
[----:B------:R-:W-:Y:S01]  /*0f30*/  IMAD.WIDE.U32 R4, R5, 0x8, R12 ;  /* 0x0000000805047825 */ /* 0x000fe200078e000c */
[----:B------:R-:W-:-:S05]  /*0f40*/  IADD3 R9, PT, PT, R9, 0x300, RZ ;  /* 0x0000030009097810 */ /* 0x000fca0007ffe0ff */
[----:B------:R-:W4:Y:S01]  /*0f50*/  LDG.E.64 R4, desc[UR8][R4.64] ;  /* 0x0000000804047981 */ /* 0x000f22000c1e1b00 */
[----:B------:R-:W-:-:S06]  /*0f60*/  IMAD.WIDE.U32 R12, R9, 0x8, R12 ;  /* 0x00000008090c7825 */ /* 0x000fcc00078e000c */
[----:B------:R-:W5:Y:S01]  /*0f70*/  LDG.E.64 R12, desc[UR8][R12.64] ;  /* 0x000000080c0c7981 */ /* 0x000f62000c1e1b00 */
[----:B------:R-:W-:Y:S01]  /*0f80*/  IADD3 R8, PT, PT, R8, 0x400, RZ ;  /* 0x0000040008087810 */ /* 0x000fe20007ffe0ff */
        /* <DEDUP_REMOVED lines=16> */
.L_x_186:
[----:B------:R-:W-:Y:S05]  /*1090*/  BSYNC.RECONVERGENT B2 ;  /* 0x0000000000027941 */ /* 0x000fea0003800200 */
.L_x_185:
[----:B------:R-:W-:Y:S05]  /*10a0*/  @!P1 BRA `(.L_x_178) ;  /* 0x0000000000389947 */ /* 0x000fea0003800000 */
[----:B------:R-:W0:Y:S01]  /*10b0*/  LDC.64 R4, c[0x0][0x380] ;  /* 0x0000e000ff047b82 */ /* 0x000e220000000a00 */
[----:B------:R-:W-:Y:S02]  /*10c0*/  IADD3 R11, PT, PT, R11, R8, RZ ;  /* 0x000000080b0b7210 */ /* 0x000fe40007ffe0ff */
[----:B------:R-:W-:-:S07]  /*10d0*/  IADD3 R10, PT, PT, -R10, RZ, RZ ;  /* 0x000000ff0a0a7210 */ /* 0x000fce0007ffe1ff */
.L_x_187:
[----:B0-----:R-:W-:-:S06]  /*10e0*/  IMAD.WIDE.U32 R6, R11, 0x8, R4 ;  /* 0x000000080b067825 */ /* 0x001fcc00078e0004 */
        /* <DEDUP_REMOVED lines=10> */
.L_x_178:
[----:B------:R-:W-:Y:S05]  /*1190*/  BSYNC.RECONVERGENT B1 ;  /* 0x0000000000017941 */ /* 0x000fea0003800200 */
.L_x_177:
[----:B------:R-:W-:-:S13]  /*11a0*/  ISETP.GE.U32.AND P0, PT, R3, 0x100, PT ;  /* 0x000001000300780c */ /* 0x000fda0003f06070 */
        /* <DEDUP_REMOVED lines=16> */
[----:B-1----:R-:W-:-:S03]  /*12b0*/  SEL R5, R5, RZ, !P0 ;  /* 0x000000ff05057207 */ /* 0x002fc60004000000 */
[----:B------:R-:W-:Y:S01]  /*12c0*/  IMAD.WIDE.U32 R6, R3, R4, RZ ;  /* 0x0000000403067225 */ /* 0x000fe200078e00ff */
[----:B------:R-:W-:-:S03]  /*12d0*/  ISETP.GT.AND P0, PT, R11, 0x1b, PT ;  /* 0x0000001b0b00780c */ /* 0x000fc60003f04270 */
[----:B------:R-:W-:-:S04]  /*12e0*/  IMAD R5, R5, R4, RZ ;  /* 0x0000000405057224 */ /* 0x000fc800078e02ff */
[----:B------:R-:W-:Y:S02]  /*12f0*/  IMAD R5, R3, R8, R5 ;  /* 0x0000000803057224 */ /* 0x000fe400078e0205 */
[----:B------:R-:W0:Y:S03]  /*1300*/  SHFL.DOWN PT, R3, R6, 0x4, 0x1f ;  /* 0x08801f0006037f89 */ /* 0x000e2600000e0000 */
[----:B------:R-:W-:-:S05]  /*1310*/  IADD3 R10, PT, PT, R7, R5, RZ ;  /* 0x00000005070a7210 */ /* 0x000fca0007ffe0ff */
[----:B------:R-:W1:Y:S01]  /*1320*/  SHFL.DOWN PT, R5, R10, 0x4, 0x1f ;  /* 0x08801f000a057f89 */ /* 0x000e6200000e0000 */
[----:B0-----:R-:W-:-:S05]  /*1330*/  SEL R3, R3, 0x1, !P0 ;  /* 0x0000000103037807 */ /* 0x001fca0004000000 */
[----:B------:R-:W-:Y:S01]  /*1340*/  IMAD.WIDE.U32 R8, R3, R6, RZ ;  /* 0x0000000603087225 */ /* 0x000fe200078e00ff */
[----:B-1----:R-:W-:Y:S02]  /*1350*/  SEL R5, R5, RZ, !P0 ;  /* 0x000000ff05057207 */ /* 0x002fe40004000000 */
[----:B------:R-:W-:-:S03]  /*1360*/  ISETP.GT.AND P0, PT, R11, 0x17, PT ;  /* 0x000000170b00780c */ /* 0x000fc60003f04270 */
[----:B------:R-:W-:-:S04]  /*1370*/  IMAD R5, R5, R6, RZ ;  /* 0x0000000605057224 */ /* 0x000fc800078e02ff */
        /* <DEDUP_REMOVED lines=15> */
[----:B------:R-:W-:Y:S02]  /*1470*/  @!P1 SHF.R.U32.HI R3, RZ, 0x2, R2 ;  /* 0x00000002ff039819 */ /* 0x000fe40000011602 */
[----:B--2---:R-:W-:Y:S01]  /*1480*/  SEL R5, R5, RZ, !P0 ;  /* 0x000000ff05057207 */ /* 0x004fe20004000000 */
[-C--:B------:R-:W-:Y:S01]  /*1490*/  IMAD.WIDE.U32 R8, R7, R4.reuse, RZ ;  /* 0x0000000407087225 */ /* 0x080fe200078e00ff */
[----:B------:R-:W-:Y:S02]  /*14a0*/  ISETP.NE.AND P0, PT, R2, RZ, PT ;  /* 0x000000ff0200720c */ /* 0x000fe40003f05270 */
[----:B------:R-:W-:Y:S01]  /*14b0*/  @!P1 LOP3.LUT R3, R3, 0xf8, RZ, 0xc0, !PT ;  /* 0x000000f803039812 */ /* 0x000fe200078ec0ff */
[----:B------:R-:W-:Y:S01]  /*14c0*/  IMAD R11, R5, R4, RZ ;  /* 0x00000004050b7224 */ /* 0x000fe200078e02ff */
[----:B------:R-:W-:-:S03]  /*14d0*/  @!P1 MOV R5, 0x400 ;  /* 0x0000040000059802 */ /* 0x000fc60000000f00 */
[----:B------:R-:W-:Y:S01]  /*14e0*/  IMAD R11, R7, R10, R11 ;  /* 0x0000000a070b7224 */ /* 0x000fe200078e020b */
[----:B0-----:R-:W-:-:S04]  /*14f0*/  @!P1 LEA R6, R6, R5, 0x18 ;  /* 0x0000000506069211 */ /* 0x001fc800078ec0ff */
[----:B------:R-:W-:Y:S02]  /*1500*/  IADD3 R9, PT, PT, R9, R11, RZ ;  /* 0x0000000b09097210 */ /* 0x000fe40007ffe0ff */
[----:B------:R-:W-:-:S05]  /*1510*/  @!P1 IADD3 R3, PT, PT, R3, R6, RZ ;  /* 0x0000000603039210 */ /* 0x000fca0007ffe0ff */
[----:B------:R1:W-:Y:S01]  /*1520*/  @!P1 STS.64 [R3+0x8], R8 ;  /* 0x0000080803009388 */ /* 0x0003e20000000a00 */
[----:B------:R-:W-:Y:S06]  /*1530*/  BAR.SYNC.DEFER_BLOCKING 0x0 ;  /* 0x0000000000007b1d */ /* 0x000fec0000010000 */
[----:B------:R-:W-:Y:S05]  /*1540*/  @P0 BRA `(.L_x_189) ;  /* 0x0000002400e40947 */ /* 0x000fea0003800000 */
[----:B------:R-:W0:Y:S01]  /*1550*/  S2UR UR5, SR_CgaCtaId ;  /* 0x00000000000579c3 */ /* 0x000e220000008800 */
[----:B------:R-:W-:Y:S02]  /*1560*/  UMOV UR4, 0x400 ;  /* 0x0000040000047882 */ /* 0x000fe40000000000 */
[----:B0-----:R-:W-:-:S09]  /*1570*/  ULEA UR4, UR5, UR4, 0x18 ;  /* 0x0000000405047291 */ /* 0x001fd2000f8ec0ff */
[----:B------:R-:W0:Y:S04]  /*1580*/  LDS.128 R12, [UR4+0x10] ;  /* 0x00001004ff0c7984 */ /* 0x000e280008000c00 */
[----:B------:R-:W2:Y:S01]  /*1590*/  LDS.128 R4, [UR4+0x20] ;  /* 0x00002004ff047984 */ /* 0x000ea20008000c00 */
[-C--:B0-----:R-:W-:Y:S02]  /*15a0*/  IMAD R10, R13, R8.reuse, RZ ;  /* 0x000000080d0a7224 */ /* 0x081fe400078e02ff */
[----:B-1----:R-:W-:-:S04]  /*15b0*/  IMAD.WIDE.U32 R2, R12, R8, RZ ;  /* 0x000000080c027225 */ /* 0x002fc800078e00ff */
[----:B------:R-:W-:Y:S02]  /*15c0*/  IMAD R9, R12, R9, R10 ;  /* 0x000000090c097224 */ /* 0x000fe400078e020a */
[----:B------:R-:W-:-:S03]  /*15d0*/  IMAD.WIDE.U32 R12, R2, R14, RZ ;  /* 0x0000000e020c7225 */ /* 0x000fc600078e00ff */
[----:B------:R-:W-:Y:S02]  /*15e0*/  IADD3 R3, PT, PT, R3, R9, RZ ;  /* 0x0000000903037210 */ /* 0x000fe40007ffe0ff */
[----:B------:R-:W0:Y:S03]  /*15f0*/  LDS.128 R8, [UR4+0x30] ;  /* 0x00003004ff087984 */ /* 0x000e260008000c00 */
[----:B------:R-:W-:-:S04]  /*1600*/  IMAD R3, R3, R14, RZ ;  /* 0x0000000e03037224 */ /* 0x000fc800078e02ff */
[----:B------:R-:W-:Y:S02]  /*1610*/  IMAD R3, R2, R15, R3 ;  /* 0x0000000f02037224 */ /* 0x000fe400078e0203 */
[----:B--2---:R-:W-:-:S03]  /*1620*/  IMAD.WIDE.U32 R14, R12, R4, RZ ;  /* 0x000000040c0e7225 */ /* 0x004fc600078e00ff */
        /* <DEDUP_REMOVED lines=22> */
.L_x_188:
[----:B------:R-:W-:-:S04]  /*1790*/  LOP3.LUT R4, R2, 0x3e0, RZ, 0xc0, !PT ;  /* 0x000003e002047812 */ /* 0x000fc800078ec0ff */
[----:B------:R-:W-:Y:S02]  /*17a0*/  IADD3 R6, PT, PT, R4, 0x20, RZ ;  /* 0x0000002004067810 */ /* 0x000fe40007ffe0ff */
[----:B------:R-:W-:Y:S02]  /*17b0*/  LOP3.LUT R8, RZ, R4, RZ, 0x33, !PT ;  /* 0x00000004ff087212 */ /* 0x000fe400078e33ff */
[----:B------:R-:W0:Y:S01]  /*17c0*/  S2R R4, SR_LANEID ;  /* 0x0000000000047919 */ /* 0x000e220000000000 */
[----:B------:R-:W-:Y:S02]  /*17d0*/  ISETP.GT.U32.AND P0, PT, R6, R3, PT ;  /* 0x000000030600720c */ /* 0x000fe40003f04070 */
[----:B------:R-:W-:-:S04]  /*17e0*/  IADD3 R5, PT, PT, R3, R8, RZ ;  /* 0x0000000803057210 */ /* 0x000fc80007ffe0ff */
[----:B------:R-:W-:-:S05]  /*17f0*/  SEL R5, R5, 0x1f, P0 ;  /* 0x0000001f05057807 */ /* 0x000fca0000000000 */
[----:B------:R-:W1:Y:S04]  /*1800*/  SHFL.DOWN PT, R7, R21, 0x1, R5 ;  /* 0x0820000015077989 */ /* 0x000e6800000e0005 */
[----:B------:R-:W2:Y:S01]  /*1810*/  SHFL.DOWN PT, R6, R20, 0x1, R5 ;  /* 0x0820000014067989 */ /* 0x000ea200000e0005 */
[C---:B0-----:R-:W-:Y:S02]  /*1820*/  ISETP.GE.AND P0, PT, R4.reuse, R5, PT ;  /* 0x000000050400720c */ /* 0x041fe40003f06270 */
[C---:B------:R-:W-:Y:S02]  /*1830*/  IADD3 R10, PT, PT, R4.reuse, 0x2, RZ ;  /* 0x00000002040a7810 */ /* 0x040fe40007ffe0ff */
[----:B-1----:R-:W-:Y:S02]  /*1840*/  SEL R7, R7, RZ, !P0 ;  /* 0x000000ff07077207 */ /* 0x002fe40004000000 */
[----:B------:R-:W-:-:S02]  /*1850*/  ISETP.NE.AND P1, PT, R4, RZ, PT ;  /* 0x000000ff0400720c */ /* 0x000fc40003f25270 */
[----:B--2---:R-:W-:Y:S01]  /*1860*/  SEL R8, R6, 0x1, !P0 ;  /* 0x0000000106087807 */ /* 0x004fe20004000000 */
[----:B------:R-:W-:Y:S01]  /*1870*/  IMAD R9, R7, R20, RZ ;  /* 0x0000001407097224 */ /* 0x000fe200078e02ff */
[----:B------:R-:W-:-:S03]  /*1880*/  ISETP.GT.AND P0, PT, R10, R5, PT ;  /* 0x000000050a00720c */ /* 0x000fc60003f04270 */
[----:B------:R-:W-:-:S04]  /*1890*/  IMAD.WIDE.U32 R6, R8, R20, RZ ;  /* 0x0000001408067225 */ /* 0x000fc800078e00ff */
[----:B------:R-:W-:Y:S02]  /*18a0*/  IMAD R9, R21, R8, R9 ;  /* 0x0000000815097224 */ /* 0x000fe400078e0209 */
[----:B------:R-:W0:Y:S03]  /*18b0*/  @!P1 S2R R13, SR_CgaCtaId ;  /* 0x00000000000d9919 */ /* 0x000e260000008800 */
[----:B------:R-:W-:Y:S02]  /*18c0*/  IADD3 R12, PT, PT, R7, R9, RZ ;  /* 0x00000009070c7210 */ /* 0x000fe40007ffe0ff */
[----:B------:R-:W1:Y:S04]  /*18d0*/  SHFL.DOWN PT, R7, R6, 0x2, R5 ;  /* 0x0840000006077989 */ /* 0x000e6800000e0005 */
[----:B------:R-:W2:Y:S01]  /*18e0*/  SHFL.DOWN PT, R8, R12, 0x2, R5 ;  /* 0x084000000c087989 */ /* 0x000ea200000e0005 */
[----:B-1----:R-:W-:-:S02]  /*18f0*/  SEL R7, R7, 0x1, !P0 ;  /* 0x0000000107077807 */ /* 0x002fc40004000000 */
[----:B--2---:R-:W-:-:S05]  /*1900*/  SEL R9, R8, RZ, !P0 ;  /* 0x000000ff08097207 */ /* 0x004fca0004000000 */
[-C--:B------:R-:W-:Y:S02]  /*1910*/  IMAD R10, R9, R6.reuse, RZ ;  /* 0x00000006090a7224 */ /* 0x080fe400078e02ff */
[----:B------:R-:W-:Y:S01]  /*1920*/  IMAD.WIDE.U32 R8, R7, R6, RZ ;  /* 0x0000000607087225 */ /* 0x000fe200078e00ff */
[----:B------:R-:W-:-:S03]  /*1930*/  IADD3 R6, PT, PT, R4, 0x4, RZ ;  /* 0x0000000404067810 */ /* 0x000fc60007ffe0ff */
[----:B------:R-:W-:Y:S01]  /*1940*/  IMAD R7, R7, R12, R10 ;  /* 0x0000000c07077224 */ /* 0x000fe200078e020a */
[----:B------:R-:W-:-:S04]  /*1950*/  ISETP.GT.AND P0, PT, R6, R5, PT ;  /* 0x000000050600720c */ /* 0x000fc80003f04270 */
[----:B------:R-:W-:Y:S02]  /*1960*/  IADD3 R10, PT, PT, R9, R7, RZ ;  /* 0x00000007090a7210 */ /* 0x000fe40007ffe0ff */
[----:B------:R-:W-:Y:S04]  /*1970*/  SHFL.DOWN PT, R7, R8, 0x4, R5 ;  /* 0x0880000008077989 */ /* 0x000fe800000e0005 */
[----:B------:R-:W1:Y:S02]  /*1980*/  SHFL.DOWN PT, R9, R10, 0x4, R5 ;  /* 0x088000000a097989 */ /* 0x000e6400000e0005 */
[----:B-1----:R-:W-:Y:S02]  /*1990*/  SEL R11, R9, RZ, !P0 ;  /* 0x000000ff090b7207 */ /* 0x002fe40004000000 */
[----:B------:R-:W-:-:S03]  /*19a0*/  SEL R9, R7, 0x1, !P0 ;  /* 0x0000000107097807 */ /* 0x000fc60004000000 */
[-C--:B------:R-:W-:Y:S02]  /*19b0*/  IMAD R11, R11, R8.reuse, RZ ;  /* 0x000000080b0b7224 */ /* 0x080fe400078e02ff */
[C---:B------:R-:W-:Y:S01]  /*19c0*/  IMAD.WIDE.U32 R6, R9.reuse, R8, RZ ;  /* 0x0000000809067225 */ /* 0x040fe200078e00ff */
[C---:B------:R-:W-:Y:S02]  /*19d0*/  IADD3 R8, PT, PT, R4.reuse, 0x8, RZ ;  /* 0x0000000804087810 */ /* 0x040fe40007ffe0ff */
[----:B------:R-:W-:Y:S01]  /*19e0*/  IADD3 R4, PT, PT, R4, 0x10, RZ ;  /* 0x0000001004047810 */ /* 0x000fe20007ffe0ff */
[----:B------:R-:W-:Y:S01]  /*19f0*/  IMAD R11, R9, R10, R11 ;  /* 0x0000000a090b7224 */ /* 0x000fe200078e020b */
[----:B------:R-:W-:-:S04]  /*1a00*/  ISETP.GT.AND P0, PT, R8, R5, PT ;  /* 0x000000050800720c */ /* 0x000fc80003f04270 */
[----:B------:R-:W-:Y:S02]  /*1a10*/  IADD3 R12, PT, PT, R7, R11, RZ ;  /* 0x0000000b070c7210 */ /* 0x000fe40007ffe0ff */
[----:B------:R-:W1:Y:S01]  /*1a20*/  SHFL.DOWN PT, R7, R6, 0x8, R5 ;  /* 0x0900000006077989 */ /* 0x000e6200000e0005 */
[----:B------:R-:W-:-:S03]  /*1a30*/  @!P1 SHF.R.U32.HI R11, RZ, 0x2, R2 ;  /* 0x00000002ff0b9819 */ /* 0x000fc60000011602 */
[----:B------:R-:W2:Y:S01]  /*1a40*/  SHFL.DOWN PT, R9, R12, 0x8, R5 ;  /* 0x090000000c097989 */ /* 0x000ea200000e0005 */
[----:B------:R-:W-:Y:S02]  /*1a50*/  @!P1 LOP3.LUT R11, R11, 0xf8, RZ, 0xc0, !PT ;  /* 0x000000f80b0b9812 */ /* 0x000fe400078ec0ff */
[----:B-1----:R-:W-:Y:S02]  /*1a60*/  SEL R7, R7, 0x1, !P0 ;  /* 0x0000000107077807 */ /* 0x002fe40004000000 */
[----:B--2---:R-:W-:Y:S02]  /*1a70*/  SEL R9, R9, RZ, !P0 ;  /* 0x000000ff09097207 */ /* 0x004fe40004000000 */
[----:B------:R-:W-:-:S03]  /*1a80*/  ISETP.GT.AND P0, PT, R4, R5, PT ;  /* 0x000000050400720c */ /* 0x000fc60003f04270 */
[-C--:B------:R-:W-:Y:S02]  /*1a90*/  IMAD R10, R9, R6.reuse, RZ ;  /* 0x00000006090a7224 */ /* 0x080fe400078e02ff */
[----:B------:R-:W-:-:S04]  /*1aa0*/  IMAD.WIDE.U32 R8, R7, R6, RZ ;  /* 0x0000000607087225 */ /* 0x000fc800078e00ff */
[----:B------:R-:W-:Y:S01]  /*1ab0*/  IMAD R7, R7, R12, R10 ;  /* 0x0000000c07077224 */ /* 0x000fe200078e020a */
[----:B------:R-:W1:Y:S01]  /*1ac0*/  SHFL.DOWN PT, R6, R8, 0x10, R5 ;  /* 0x0a00000008067989 */ /* 0x000e6200000e0005 */
[----:B------:R-:W-:-:S03]  /*1ad0*/  @!P1 MOV R12, 0x400 ;  /* 0x00000400000c9802 */ /* 0x000fc60000000f00 */
[----:B------:R-:W-:Y:S02]  /*1ae0*/  IADD3 R10, PT, PT, R9, R7, RZ ;  /* 0x00000007090a7210 */ /* 0x000fe40007ffe0ff */
[----:B0-----:R-:W-:-:S03]  /*1af0*/  @!P1 LEA R12, R13, R12, 0x18 ;  /* 0x0000000c0d0c9211 */ /* 0x001fc600078ec0ff */
[----:B------:R-:W0:Y:S01]  /*1b00*/  SHFL.DOWN PT, R7, R10, 0x10, R5 ;  /* 0x0a0000000a077989 */ /* 0x000e2200000e0005 */
[----:B------:R-:W-:Y:S02]  /*1b10*/  @!P1 IADD3 R11, PT, PT, R11, R12, RZ ;  /* 0x0000000c0b0b9210 */ /* 0x000fe40007ffe0ff */
[----:B-1----:R-:W-:Y:S02]  /*1b20*/  SEL R9, R6, 0x1, !P0 ;  /* 0x0000000106097807 */ /* 0x002fe40004000000 */
[----:B0-----:R-:W-:Y:S02]  /*1b30*/  SEL R7, R7, RZ, !P0 ;  /* 0x000000ff07077207 */ /* 0x001fe40004000000 */
[----:B------:R-:W-:-:S03]  /*1b40*/  ISETP.NE.AND P0, PT, R2, RZ, PT ;  /* 0x000000ff0200720c */ /* 0x000fc60003f05270 */
[-C--:B------:R-:W-:Y:S02]  /*1b50*/  IMAD R4, R7, R8.reuse, RZ ;  /* 0x0000000807047224 */ /* 0x080fe400078e02ff */
[----:B------:R-:W-:-:S04]  /*1b60*/  IMAD.WIDE.U32 R6, R9, R8, RZ ;  /* 0x0000000809067225 */ /* 0x000fc800078e00ff */
[----:B------:R-:W-:Y:S01]  /*1b70*/  IMAD R9, R9, R10, R4 ;  /* 0x0000000a09097224 */ /* 0x000fe200078e0204 */
[----:B------:R-:W-:-:S04]  /*1b80*/  MOV R8, R6 ;  /* 0x0000000600087202 */ /* 0x000fc80000000f00 */
[----:B------:R-:W-:-:S05]  /*1b90*/  IADD3 R9, PT, PT, R7, R9, RZ ;  /* 0x0000000907097210 */ /* 0x000fca0007ffe0ff */
[----:B------:R0:W-:Y:S01]  /*1ba0*/  @!P1 STS.64 [R11+0x8], R8 ;  /* 0x000008080b009388 */ /* 0x0001e20000000a00 */
[----:B------:R-:W-:Y:S06]  /*1bb0*/  BAR.SYNC.DEFER_BLOCKING 0x0 ;  /* 0x0000000000007b1d */ /* 0x000fec0000010000 */
[----:B------:R-:W-:Y:S05]  /*1bc0*/  @P0 BRA `(.L_x_189) ;  /* 0x0000002000440947 */ /* 0x000fea0003800000 */
[----:B------:R-:W1:Y:S01]  /*1bd0*/  S2UR UR5, SR_CgaCtaId ;  /* 0x00000000000579c3 */ /* 0x000e620000008800 */
[----:B------:R-:W-:Y:S01]  /*1be0*/  UMOV UR4, 0x400 ;  /* 0x0000040000047882 */ /* 0x000fe20000000000 */
[----:B------:R-:W-:Y:S01]  /*1bf0*/  ISETP.GT.U32.AND P1, PT, R3, 0x20, PT ;  /* 0x000000200300780c */ /* 0x000fe20003f24070 */
[----:B-1----:R-:W-:-:S09]  /*1c00*/  ULEA UR4, UR5, UR4, 0x18 ;  /* 0x0000000405047291 */ /* 0x002fd2000f8ec0ff */
[----:B------:R-:W0:Y:S04]  /*1c10*/  LDS.128 R12, [UR4+0x10] ;  /* 0x00001004ff0c7984 */ /* 0x000e280008000c00 */
[----:B------:R-:W1:Y:S01]  /*1c20*/  LDS.128 R4, [UR4+0x20] ;  /* 0x00002004ff047984 */ /* 0x000e620008000c00 */
[----:B0-----:R-:W-:Y:S02]  /*1c30*/  SEL R11, R13, RZ, P1 ;  /* 0x000000ff0d0b7207 */ /* 0x001fe40000800000 */
[----:B------:R-:W-:Y:S02]  /*1c40*/  SEL R12, R12, 0x1, P1 ;  /* 0x000000010c0c7807 */ /* 0x000fe40000800000 */
[----:B------:R-:W-:Y:S01]  /*1c50*/  ISETP.GT.U32.AND P1, PT, R3, 0x40, PT ;  /* 0x000000400300780c */ /* 0x000fe20003f24070 */
[----:B------:R-:W-:-:S02]  /*1c60*/  IMAD R11, R11, R8, RZ ;  /* 0x000000080b0b7224 */ /* 0x000fc400078e02ff */
[----:B------:R-:W-:Y:S01]  /*1c70*/  IMAD.WIDE.U32 R16, R12, R8, RZ ;  /* 0x000000080c107225 */ /* 0x000fe200078e00ff */
[----:B------:R-:W-:Y:S02]  /*1c80*/  SEL R13, R14, 0x1, P1 ;  /* 0x000000010e0d7807 */ /* 0x000fe40000800000 */
[----:B------:R-:W-:Y:S01]  /*1c90*/  SEL R15, R15, RZ, P1 ;  /* 0x000000ff0f0f7207 */ /* 0x000fe20000800000 */
[----:B------:R-:W-:Y:S01]  /*1ca0*/  IMAD R11, R12, R9, R11 ;  /* 0x000000090c0b7224 */ /* 0x000fe200078e020b */
[----:B------:R-:W-:-:S04]  /*1cb0*/  ISETP.GT.U32.AND P1, PT, R3, 0x60, PT ;  /* 0x000000600300780c */ /* 0x000fc80003f24070 */
[----:B------:R-:W-:Y:S02]  /*1cc0*/  IADD3 R2, PT, PT, R17, R11, RZ ;  /* 0x0000000b11027210 */ /* 0x000fe40007ffe0ff */
[----:B------:R-:W0:Y:S01]  /*1cd0*/  LDS.128 R8, [UR4+0x30] ;  /* 0x00003004ff087984 */ /* 0x000e220008000c00 */
[----:B-1----:R-:W-:Y:S02]  /*1ce0*/  SEL R5, R5, RZ, P1 ;  /* 0x000000ff05057207 */ /* 0x002fe40000800000 */
[-C--:B------:R-:W-:Y:S02]  /*1cf0*/  IMAD R2, R2, R13.reuse, RZ ;  /* 0x0000000d02027224 */ /* 0x080fe400078e02ff */
[----:B------:R-:W-:-:S04]  /*1d00*/  IMAD.WIDE.U32 R12, R16, R13, RZ ;  /* 0x0000000d100c7225 */ /* 0x000fc800078e00ff */
[----:B------:R-:W-:Y:S01]  /*1d10*/  IMAD R17, R15, R16, R2 ;  /* 0x000000100f117224 */ /* 0x000fe200078e0202 */
[----:B------:R-:W-:Y:S02]  /*1d20*/  SEL R15, R4, 0x1, P1 ;  /* 0x00000001040f7807 */ /* 0x000fe40000800000 */
[----:B------:R-:W-:Y:S02]  /*1d30*/  ISETP.GT.U32.AND P1, PT, R3, 0x80, PT ;  /* 0x000000800300780c */ /* 0x000fe40003f24070 */
[----:B------:R-:W-:Y:S02]  /*1d40*/  IADD3 R2, PT, PT, R13, R17, RZ ;  /* 0x000000110d027210 */ /* 0x000fe40007ffe0ff */
[----:B------:R-:W-:-:S03]  /*1d50*/  SEL R13, R6, 0x1, P1 ;  /* 0x00000001060d7807 */ /* 0x000fc60000800000 */
[-C--:B------:R-:W-:Y:S02]  /*1d60*/  IMAD R2, R2, R15.reuse, RZ ;  /* 0x0000000f02027224 */ /* 0x080fe400078e02ff */
[----:B------:R-:W-:-:S04]  /*1d70*/  IMAD.WIDE.U32 R14, R12, R15, RZ ;  /* 0x0000000f0c0e7225 */ /* 0x000fc800078e00ff */
[----:B------:R-:W-:-:S05]  /*1d80*/  IMAD R5, R5, R12, R2 ;  /* 0x0000000c05057224 */ /* 0x000fca00078e0202 */
[----:B------:R-:W-:Y:S02]  /*1d90*/  IADD3 R2, PT, PT, R15, R5, RZ ;  /* 0x000000050f027210 */ /* 0x000fe40007ffe0ff */
[----:B------:R-:W1:Y:S01]  /*1da0*/  LDS.64 R4, [UR4+0x40] ;  /* 0x00004004ff047984 */ /* 0x000e620008000a00 */
[----:B------:R-:W-:Y:S01]  /*1db0*/  SEL R15, R7, RZ, P1 ;  /* 0x000000ff070f7207 */ /* 0x000fe20000800000 */
[----:B------:R-:W-:Y:S01]  /*1dc0*/  IMAD.WIDE.U32 R6, R14, R13, RZ ;  /* 0x0000000d0e067225 */ /* 0x000fe200078e00ff */
[----:B------:R-:W-:-:S03]  /*1dd0*/  ISETP.GT.U32.AND P1, PT, R3, 0xa0, PT ;  /* 0x000000a00300780c */ /* 0x000fc60003f24070 */
[----:B------:R-:W-:Y:S01]  /*1de0*/  IMAD R2, R2, R13, RZ ;  /* 0x0000000d02027224 */ /* 0x000fe200078e02ff */
[----:B0-----:R-:W-:-:S03]  /*1df0*/  SEL R13, R8, 0x1, P1 ;  /* 0x00000001080d7807 */ /* 0x001fc60000800000 */
[----:B------:R-:W-:-:S05]  /*1e00*/  IMAD R15, R15, R14, R2 ;  /* 0x0000000e0f0f7224 */ /* 0x000fca00078e0202 */
[----:B------:R-:W-:Y:S02]  /*1e10*/  IADD3 R2, PT, PT, R7, R15, RZ ;  /* 0x0000000f07027210 */ /* 0x000fe40007ffe0ff */
[----:B------:R-:W-:Y:S01]  /*1e20*/  SEL R7, R9, RZ, P1 ;  /* 0x000000ff09077207 */ /* 0x000fe20000800000 */
[----:B------:R-:W-:Y:S01]  /*1e30*/  IMAD.WIDE.U32 R8, R6, R13, RZ ;  /* 0x0000000d06087225 */ /* 0x000fe200078e00ff */
[----:B------:R-:W-:-:S03]  /*1e40*/  ISETP.GT.U32.AND P1, PT, R3, 0xc0, PT ;  /* 0x000000c00300780c */ /* 0x000fc60003f24070 */
[----:B------:R-:W-:Y:S01]  /*1e50*/  IMAD R2, R2, R13, RZ ;  /* 0x0000000d02027224 */ /* 0x000fe200078e02ff */
[----:B------:R-:W-:-:S03]  /*1e60*/  SEL R11, R11, RZ, P1 ;  /* 0x000000ff0b0b7207 */ /* 0x000fc60000800000 */
[----:B------:R-:W-:Y:S01]  /*1e70*/  IMAD R13, R7, R6, R2 ;  /* 0x00000006070d7224 */ /* 0x000fe200078e0202 */
[----:B------:R-:W-:Y:S02]  /*1e80*/  SEL R7, R10, 0x1, P1 ;  /* 0x000000010a077807 */ /* 0x000fe40000800000 */
[----:B------:R-:W-:Y:S02]  /*1e90*/  ISETP.GT.U32.AND P1, PT, R3, 0xe0, PT ;  /* 0x000000e00300780c */ /* 0x000fe40003f24070 */
[----:B------:R-:W-:-:S05]  /*1ea0*/  IADD3 R2, PT, PT, R9, R13, RZ ;  /* 0x0000000d09027210 */ /* 0x000fca0007ffe0ff */
[-C--:B------:R-:W-:Y:S02]  /*1eb0*/  IMAD R6, R2, R7.reuse, RZ ;  /* 0x0000000702067224 */ /* 0x080fe400078e02ff */
[----:B------:R-:W-:Y:S01]  /*1ec0*/  IMAD.WIDE.U32 R2, R8, R7, RZ ;  /* 0x0000000708027225 */ /* 0x000fe200078e00ff */
[----:B-1----:R-:W-:-:S03]  /*1ed0*/  SEL R9, R4, 0x1, P1 ;  /* 0x0000000104097807 */ /* 0x002fc60000800000 */
[----:B------:R-:W-:Y:S01]  /*1ee0*/  IMAD R11, R11, R8, R6 ;  /* 0x000000080b0b7224 */ /* 0x000fe200078e0206 */
[----:B------:R-:W-:-:S04]  /*1ef0*/  SEL R5, R5, RZ, P1 ;  /* 0x000000ff05057207 */ /* 0x000fc80000800000 */
[----:B------:R-:W-:-:S05]  /*1f00*/  IADD3 R4, PT, PT, R3, R11, RZ ;  /* 0x0000000b03047210 */ /* 0x000fca0007ffe0ff */
[-C--:B------:R-:W-:Y:S02]  /*1f10*/  IMAD R4, R4, R9.reuse, RZ ;  /* 0x0000000904047224 */ /* 0x080fe400078e02ff */
[----:B------:R-:W-:-:S04]  /*1f20*/  IMAD.WIDE.U32 R8, R2, R9, RZ ;  /* 0x0000000902087225 */ /* 0x000fc800078e00ff */
[----:B------:R-:W-:-:S05]  /*1f30*/  IMAD R5, R5, R2, R4 ;  /* 0x0000000205057224 */ /* 0x000fca00078e0204 */
[----:B------:R-:W-:Y:S01]  /*1f40*/  IADD3 R9, PT, PT, R9, R5, RZ ;  /* 0x0000000509097210 */ /* 0x000fe20007ffe0ff */
[----:B------:R-:W-:Y:S06]  /*1f50*/  BRA `(.L_x_189) ;  /* 0x0000001c00607947 */ /* 0x000fec0003800000 */
.L_x_174:
[----:B------:R-:W0:Y:S01]  /*1f60*/  S2R R2, SR_TID.X ;  /* 0x0000000000027919 */ /* 0x000e220000002100 */
[----:B------:R-:W1:Y:S02]  /*1f70*/  LDCU.64 UR4, c[0x0][0x380] ;  /* 0x00007000ff0477ac */ /* 0x000e640008000a00 */
[----:B-1----:R-:W-:Y:S02]  /*1f80*/  MOV R8, UR4 ;  /* 0x0000000400087c02 */ /* 0x002fe40008000f00 */
[----:B------:R-:W-:Y:S02]  /*1f90*/  MOV R9, UR5 ;  /* 0x0000000500097c02 */ /* 0x000fe40008000f00 */
[----:B0-----:R-:W-:-:S05]  /*1fa0*/  IADD3 R5, PT, PT, R11, R2, RZ ;  /* 0x000000020b057210 */ /* 0x001fca0007ffe0ff */
[----:B------:R-:W-:-:S05]  /*1fb0*/  IMAD.WIDE.U32 R4, R5, 0x8, R8 ;  /* 0x0000000805047825 */ /* 0x000fca00078e0008 */
[----:B------:R-:W2:Y:S04]  /*1fc0*/  LDG.E.64 R24, desc[UR8][R4.64] ;  /* 0x0000000804187981 */ /* 0x000ea8000c1e1b00 */
[----:B------:R-:W2:Y:S04]  /*1fd0*/  LDG.E.64 R12, desc[UR8][R4.64+0x800] ;  /* 0x00080008040c7981 */ /* 0x000ea8000c1e1b00 */
[----:B------:R-:W3:Y:S04]  /*1fe0*/  LDG.E.64 R14, desc[UR8][R4.64+0x1000] ;  /* 0x00100008040e7981 */ /* 0x000ee8000c1e1b00 */
[----:B------:R-:W4:Y:S04]  /*1ff0*/  LDG.E.64 R16, desc[UR8][R4.64+0x1800] ;  /* 0x0018000804107981 */ /* 0x000f28000c1e1b00 */
[----:B------:R-:W5:Y:S04]  /*2000*/  LDG.E.64 R18, desc[UR8][R4.64+0x2000] ;  /* 0x0020000804127981 */ /* 0x000f68000c1e1b00 */
[----:B------:R-:W5:Y:S04]  /*2010*/  LDG.E.64 R20, desc[UR8][R4.64+0x2800] ;  /* 0x0028000804147981 */ /* 0x000f68000c1e1b00 */
[----:B------:R-:W5:Y:S04]  /*2020*/  LDG.E.64 R22, desc[UR8][R4.64+0x3000] ;  /* 0x0030000804167981 */ /* 0x000f68000c1e1b00 */
[----:B------:R0:W5:Y:S01]  /*2030*/  LDG.E.64 R26, desc[UR8][R4.64+0x3800] ;  /* 0x00380008041a7981 */ /* 0x000162000c1e1b00 */
[----:B--2---:R-:W-:-:S04]  /*2040*/  IMAD R7, R25, R12, RZ ;  /* 0x0000000c19077224 */ /* 0x004fc800078e02ff */
[C---:B------:R-:W-:Y:S02]  /*2050*/  IMAD R29, R24.reuse, R13, R7 ;  /* 0x0000000d181d7224 */ /* 0x040fe400078e0207 */
[----:B------:R-:W-:-:S03]  /*2060*/  IMAD.WIDE.U32 R24, R24, R12, R24 ;  /* 0x0000000c18187225 */ /* 0x000fc600078e0018 */
        /* <DEDUP_REMOVED lines=8> */
[----:B0-----:R-:W-:-:S04]  /*20f0*/  IMAD.WIDE.U32 R4, R16, R7, R16 ;  /* 0x0000000710047225 */ /* 0x001fc800078e0010 */
        /* <DEDUP_REMOVED lines=19> */
[----:B------:R-:W-:Y:S01]  /*2230*/  ISETP.GE.U32.AND P0, PT, R3, R6, PT ;  /* 0x000000060300720c */ /* 0x000fe20003f06070 */
[----:B------:R-:W-:-:S04]  /*2240*/  IMAD.WIDE.U32 R4, R26, R7, R26 ;  /* 0x000000071a047225 */ /* 0x000fc800078e001a */
[----:B------:R-:W-:Y:S01]  /*2250*/  IMAD R27, R26, R25, R12 ;  /* 0x000000191a1b7224 */ /* 0x000fe200078e020c */
[----:B------:R-:W-:-:S04]  /*2260*/  IADD3 R24, P1, P2, R7, 0x1, R4 ;  /* 0x0000000107187810 */ /* 0x000fc80007a3e004 */
[----:B------:R-:W-:-:S04]  /*2270*/  IADD3 R4, PT, PT, R5, R27, RZ ;  /* 0x0000001b05047210 */ /* 0x000fc80007ffe0ff */
[----:B------:R-:W-:Y:S01]  /*2280*/  IADD3.X R25, PT, PT, R25, RZ, R4, P1, P2 ;  /* 0x000000ff19197210 */ /* 0x000fe20000fe4404 */
[----:B------:R-:W-:Y:S06]  /*2290*/  @!P0 BRA `(.L_x_190) ;  /* 0x0000001400208947 */ /* 0x000fec0003800000 */
[----:B------:R-:W-:Y:S01]  /*22a0*/  UIADD3 UR5, UPT, UPT, UR6, -0x800, URZ ;  /* 0xfffff80006057890 */ /* 0x000fe2000fffe0ff */
[-C--:B------:R-:W-:Y:S01]  /*22b0*/  LEA R5, R10, R11.reuse, 0xb ;  /* 0x0000000b0a057211 */ /* 0x080fe200078e58ff */
[----:B------:R-:W-:Y:S01]  /*22c0*/  UMOV UR4, URZ ;  /* 0x000000ff00047c82 */ /* 0x000fe20008000000 */
[----:B------:R-:W-:Y:S02]  /*22d0*/  LOP3.LUT R3, RZ, R2, RZ, 0x33, !PT ;  /* 0x00000002ff037212 */ /* 0x000fe400078e33ff */
[C---:B------:R-:W-:Y:S02]  /*22e0*/  IADD3 R7, PT, PT, R6.reuse, R11, RZ ;  /* 0x0000000b06077210 */ /* 0x040fe40007ffe0ff */
[----:B------:R-:W-:Y:S02]  /*22f0*/  ISETP.GT.U32.AND P0, PT, R5, UR5, PT ;  /* 0x0000000505007c0c */ /* 0x000fe4000bf04070 */
[----:B------:R-:W-:Y:S02]  /*2300*/  IADD3 R4, PT, PT, -R6, UR6, R3 ;  /* 0x0000000606047c10 */ /* 0x000fe4000fffe103 */
[----:B------:R-:W-:-:S02]  /*2310*/  IADD3 R3, PT, PT, R7, 0x800, R2 ;  /* 0x0000080007037810 */ /* 0x000fc40007ffe002 */
[----:B------:R-:W-:-:S07]  /*2320*/  IADD3 R4, PT, PT, -R11, R4, RZ ;  /* 0x000000040b047210 */ /* 0x000fce0007ffe1ff */
[----:B------:R-:W-:Y:S05]  /*2330*/  @P0 BRA `(.L_x_191) ;  /* 0x0000000000e40947 */ /* 0x000fea0003800000 */
[----:B------:R-:W0:Y:S01]  /*2340*/  LDC.64 R8, c[0x0][0x380] ;  /* 0x0000e000ff087b82 */ /* 0x000e220000000a00 */
[----:B------:R-:W1:Y:S01]  /*2350*/  LDCU UR6, c[0x0][0x3a8] ;  /* 0x00007500ff0677ac */ /* 0x000e620008000800 */
[----:B------:R-:W-:Y:S01]  /*2360*/  NOP ;  /* 0x0000000000007918 */ /* 0x000fe20000000000 */
.L_x_192:
[----:B------:R-:W-:-:S05]  /*2370*/  IADD3 R11, PT, PT, R2, R5, RZ ;  /* 0x00000005020b7210 */ /* 0x000fca0007ffe0ff */
[----:B0-----:R-:W-:-:S05]  /*2380*/  IMAD.WIDE.U32 R10, R11, 0x8, R8 ;  /* 0x000000080b0a7825 */ /* 0x001fca00078e0008 */
[----:B------:R-:W2:Y:S04]  /*2390*/  LDG.E.64 R12, desc[UR8][R10.64] ;  /* 0x000000080a0c7981 */ /* 0x000ea8000c1e1b00 */
[----:B------:R-:W3:Y:S04]  /*23a0*/  LDG.E.64 R14, desc[UR8][R10.64+0x800] ;  /* 0x000800080a0e7981 */ /* 0x000ee8000c1e1b00 */
[----:B------:R-:W4:Y:S04]  /*23b0*/  LDG.E.64 R16, desc[UR8][R10.64+0x1000] ;  /* 0x001000080a107981 */ /* 0x000f28000c1e1b00 */
        /* <DEDUP_REMOVED lines=14> */
[----:B------:R-:W4:Y:S04]  /*24a0*/  LDG.E.64 R12, desc[UR8][R10.64+0x3000] ;  /* 0x003000080a0c7981 */ /* 0x000f28000c1e1b00 */
[----:B------:R0:W4:Y:S01]  /*24b0*/  LDG.E.64 R24, desc[UR8][R10.64+0x3800] ;  /* 0x003800080a187981 */ /* 0x000122000c1e1b00 */
[----:B------:R-:W-:-:S05]  /*24c0*/  IADD3 R15, PT, PT, R15, R17, RZ ;  /* 0x000000110f0f7210 */ /* 0x000fca0007ffe0ff */
[----:B-----5:R-:W-:Y:S02]  /*24d0*/  IMAD R27, R15, R18, RZ ;  /* 0x000000120f1b7224 */ /* 0x020fe400078e02ff */
        /* <DEDUP_REMOVED lines=8> */
[----:B0-----:R-:W-:-:S04]  /*2560*/  IMAD.WIDE.U32 R10, R20, R14, R14 ;  /* 0x0000000e140a7225 */ /* 0x001fc800078e000e */
[----:B------:R-:W-:-:S05]  /*2570*/  IMAD R17, R21, R14, R17 ;  /* 0x0000000e15117224 */ /* 0x000fca00078e0211 */
[----:B------:R-:W-:-:S05]  /*2580*/  IADD3 R11, PT, PT, R11, R17, RZ ;  /* 0x000000110b0b7210 */ /* 0x000fca0007ffe0ff */
[----:B----4-:R-:W-:Y:S02]  /*2590*/  IMAD R17, R11, R12, RZ ;  /* 0x0000000c0b117224 */ /* 0x010fe400078e02ff */
[----:B------:R-:W-:Y:S01]  /*25a0*/  IMAD.WIDE.U32 R14, R12, R10, R10 ;  /* 0x0000000a0c0e7225 */ /* 0x000fe200078e000a */
[----:B-1----:R-:W-:-:S03]  /*25b0*/  IADD3 R11, PT, PT, -R5, UR6, RZ ;  /* 0x00000006050b7c10 */ /* 0x002fc6000fffe1ff */
[----:B------:R-:W-:Y:S01]  /*25c0*/  IMAD R17, R13, R10, R17 ;  /* 0x0000000a0d117224 */ /* 0x000fe200078e0211 */
[----:B------:R-:W-:-:S04]  /*25d0*/  ISETP.GE.U32.AND P0, PT, R11, R6, PT ;  /* 0x000000060b00720c */ /* 0x000fc80003f06070 */
[----:B------:R-:W-:-:S05]  /*25e0*/  IADD3 R15, PT, PT, R15, R17, RZ ;  /* 0x000000110f0f7210 */ /* 0x000fca0007ffe0ff */
[----:B------:R-:W-:Y:S02]  /*25f0*/  IMAD R13, R15, R24, RZ ;  /* 0x000000180f0d7224 */ /* 0x000fe400078e02ff */
[----:B------:R-:W-:-:S04]  /*2600*/  IMAD.WIDE.U32 R10, R24, R14, R14 ;  /* 0x0000000e180a7225 */ /* 0x000fc800078e000e */
[----:B------:R-:W-:Y:S01]  /*2610*/  IMAD R13, R25, R14, R13 ;  /* 0x0000000e190d7224 */ /* 0x000fe200078e020d */
[----:B------:R-:W-:-:S04]  /*2620*/  MOV R24, R10 ;  /* 0x0000000a00187202 */ /* 0x000fc80000000f00 */
[----:B------:R-:W-:Y:S01]  /*2630*/  IADD3 R25, PT, PT, R11, R13, RZ ;  /* 0x0000000d0b197210 */ /* 0x000fe20007ffe0ff */
[----:B------:R-:W-:Y:S06]  /*2640*/  @!P0 BRA `(.L_x_190) ;  /* 0x0000001000348947 */ /* 0x000fec0003800000 */
[----:B------:R-:W0:Y:S01]  /*2650*/  LDC R10, c[0x0][0x3ac] ;  /* 0x0000eb00ff0a7b82 */ /* 0x000e220000000800 */
[----:B------:R-:W-:Y:S01]  /*2660*/  UIADD3 UR4, UPT, UPT, UR4, 0x1, URZ ;  /* 0x0000000104047890 */ /* 0x000fe2000fffe0ff */
[C---:B------:R-:W-:Y:S02]  /*2670*/  IADD3 R7, PT, PT, R6.reuse, R7, RZ ;  /* 0x0000000706077210 */ /* 0x040fe40007ffe0ff */
[C---:B------:R-:W-:Y:S02]  /*2680*/  IADD3 R4, PT, PT, -R6.reuse, R4, RZ ;  /* 0x0000000406047210 */ /* 0x040fe40007ffe1ff */
[----:B------:R-:W-:Y:S02]  /*2690*/  IADD3 R3, PT, PT, R6, R3, RZ ;  /* 0x0000000306037210 */ /* 0x000fe40007ffe0ff */
[----:B0-----:R-:W-:-:S04]  /*26a0*/  LEA R5, R10, R5, 0xb ;  /* 0x000000050a057211 */ /* 0x001fc800078e58ff */
[----:B------:R-:W-:-:S13]  /*26b0*/  ISETP.GT.U32.AND P0, PT, R5, UR5, PT ;  /* 0x0000000505007c0c */ /* 0x000fda000bf04070 */
[----:B------:R-:W-:Y:S05]  /*26c0*/  @!P0 BRA `(.L_x_192) ;  /* 0xfffffffc00288947 */ /* 0x000fea000383ffff */
.L_x_191:
[----:B------:R-:W-:Y:S01]  /*26d0*/  IADD3 R11, PT, PT, -R5, UR6, RZ ;  /* 0x00000006050b7c10 */ /* 0x000fe2000fffe1ff */
[----:B------:R-:W-:Y:S03]  /*26e0*/  BSSY.RECONVERGENT B1, `(.L_x_190) ;  /* 0x0000103000017945 */ /* 0x000fe60003800200 */
[----:B------:R-:W-:-:S04]  /*26f0*/  ISETP.GE.AND P0, PT, R2, R11, PT ;  /* 0x0000000b0200720c */ /* 0x000fc80003f06270 */
[----:B------:R-:W-:-:S13]  /*2700*/  ISETP.GE.U32.OR P0, PT, R5, UR6, P0 ;  /* 0x0000000605007c0c */ /* 0x000fda0008706470 */
[----:B------:R-:W-:Y:S05]  /*2710*/  @P0 BRA `(.L_x_193) ;  /* 0x0000000c00fc0947 */ /* 0x000fea0003800000 */
[----:B------:R-:W-:Y:S01]  /*2720*/  SHF.L.U32 R13, R0, 0xb, RZ ;  /* 0x0000000b000d7819 */ /* 0x000fe200000006ff */
[----:B------:R-:W-:Y:S01]  /*2730*/  BSSY.RECONVERGENT B2, `(.L_x_194) ;  /* 0x0000086000027945 */ /* 0x000fe20003800200 */
[-C--:B------:R-:W-:Y:S02]  /*2740*/  LOP3.LUT R11, RZ, R2.reuse, RZ, 0x33, !PT ;  /* 0x00000002ff0b7212 */ /* 0x080fe400078e33ff */
[----:B------:R-:W-:Y:S02]  /*2750*/  IADD3 R6, PT, PT, R6, R13, RZ ;  /* 0x0000000d06067210 */ /* 0x000fe40007ffe0ff */
[----:B------:R-:W-:Y:S02]  /*2760*/  MOV R22, R2 ;  /* 0x0000000200167202 */ /* 0x000fe40000000f00 */
[----:B------:R-:W-:Y:S01]  /*2770*/  IADD3 R6, PT, PT, -R6, UR6, R11 ;  /* 0x0000000606067c10 */ /* 0x000fe2000fffe10b */
[----:B------:R-:W-:-:S04]  /*2780*/  IMAD R11, R10, UR4, RZ ;  /* 0x000000040a0b7c24 */ /* 0x000fc8000f8e02ff */
[----:B------:R-:W-:-:S05]  /*2790*/  IMAD R6, R11, -0x800, R6 ;  /* 0xfffff8000b067824 */ /* 0x000fca00078e0206 */
[C---:B------:R-:W-:Y:S02]  /*27a0*/  ISETP.GE.U32.AND P0, PT, R6.reuse, 0xf00, PT ;  /* 0x00000f000600780c */ /* 0x040fe40003f06070 */
[----:B------:R-:W-:-:S04]  /*27b0*/  LEA.HI R6, R6, 0x1, RZ, 0x18 ;  /* 0x0000000106067811 */ /* 0x000fc800078fc0ff */
[----:B------:R-:W-:-:S07]  /*27c0*/  LOP3.LUT R10, R6, 0xf, RZ, 0xc0, !PT ;  /* 0x0000000f060a7812 */ /* 0x000fce00078ec0ff */
[----:B------:R-:W-:Y:S05]  /*27d0*/  @!P0 BRA `(.L_x_195) ;  /* 0x0000000400ec8947 */ /* 0x000fea0003800000 */
[----:B------:R-:W-:Y:S01]  /*27e0*/  LEA.HI R11, R4, 0x1, RZ, 0x18 ;  /* 0x00000001040b7811 */ /* 0x000fe200078fc0ff */
[----:B------:R-:W-:Y:S01]  /*27f0*/  BSSY.RECONVERGENT B3, `(.L_x_196) ;  /* 0x0000078000037945 */ /* 0x000fe20003800200 */
[----:B------:R-:W-:Y:S02]  /*2800*/  LOP3.LUT R22, R2, 0x800, RZ, 0xfc, !PT ;  /* 0x0000080002167812 */ /* 0x000fe400078efcff */
[----:B------:R-:W-:-:S04]  /*2810*/  LOP3.LUT R11, R11, 0x1fffff0, RZ, 0xc0, !PT ;  /* 0x01fffff00b0b7812 */ /* 0x000fc800078ec0ff */
[----:B------:R-:W-:-:S07]  /*2820*/  IADD3 R11, PT, PT, -R11, RZ, RZ ;  /* 0x000000ff0b0b7210 */ /* 0x000fce0007ffe1ff */
.L_x_197:
[----:B------:R-:W-:-:S05]  /*2830*/  IADD3 R19, PT, PT, R3, -0x800, RZ ;  /* 0xfffff80003137810 */ /* 0x000fca0007ffe0ff */
[----:B------:R-:W-:Y:S01]  /*2840*/  IMAD.WIDE.U32 R18, R19, 0x8, R8 ;  /* 0x0000000813127825 */ /* 0x000fe200078e0008 */
[----:B------:R-:W-:-:S05]  /*2850*/  IADD3 R17, PT, PT, R3, -0x700, RZ ;  /* 0xfffff90003117810 */ /* 0x000fca0007ffe0ff */
[----:B------:R-:W2:Y:S01]  /*2860*/  LDG.E.64 R18, desc[UR8][R18.64] ;  /* 0x0000000812127981 */ /* 0x000ea2000c1e1b00 */
[----:B------:R-:W-:Y:S01]  /*2870*/  IMAD.WIDE.U32 R16, R17, 0x8, R8 ;  /* 0x0000000811107825 */ /* 0x000fe200078e0008 */
[----:B------:R-:W-:-:S05]  /*2880*/  IADD3 R15, PT, PT, R3, -0x600, RZ ;  /* 0xfffffa00030f7810 */ /* 0x000fca0007ffe0ff */
[----:B------:R-:W3:Y:S01]  /*2890*/  LDG.E.64 R16, desc[UR8][R16.64] ;  /* 0x0000000810107981 */ /* 0x000ee2000c1e1b00 */
[----:B------:R-:W-:Y:S01]  /*28a0*/  IMAD.WIDE.U32 R14, R15, 0x8, R8 ;  /* 0x000000080f0e7825 */ /* 0x000fe200078e0008 */
[----:B------:R-:W-:-:S05]  /*28b0*/  IADD3 R13, PT, PT, R3, -0x500, RZ ;  /* 0xfffffb00030d7810 */ /* 0x000fca0007ffe0ff */
[----:B------:R-:W4:Y:S01]  /*28c0*/  LDG.E.64 R14, desc[UR8][R14.64] ;  /* 0x000000080e0e7981 */ /* 0x000f22000c1e1b00 */
[----:B------:R-:W-:-:S06]  /*28d0*/  IMAD.WIDE.U32 R12, R13, 0x8, R8 ;  /* 0x000000080d0c7825 */ /* 0x000fcc00078e0008 */
[----:B------:R-:W5:Y:S01]  /*28e0*/  LDG.E.64 R12, desc[UR8][R12.64] ;  /* 0x000000080c0c7981 */ /* 0x000f62000c1e1b00 */
[----:B------:R-:W-:Y:S01]  /*28f0*/  IADD3 R23, PT, PT, R3, -0x400, RZ ;  /* 0xfffffc0003177810 */ /* 0x000fe20007ffe0ff */
[----:B--2---:R-:W-:Y:S02]  /*2900*/  IMAD R27, R25, R18, RZ ;  /* 0x00000012191b7224 */ /* 0x004fe400078e02ff */
[----:B------:R-:W-:-:S04]  /*2910*/  IMAD.WIDE.U32 R20, R18, R24, R24 ;  /* 0x0000001812147225 */ /* 0x000fc800078e0018 */
[----:B------:R-:W-:Y:S02]  /*2920*/  IMAD R27, R19, R24, R27 ;  /* 0x00000018131b7224 */ /* 0x000fe400078e021b */
[----:B------:R-:W-:-:S03]  /*2930*/  IMAD.WIDE.U32 R24, R23, 0x8, R8 ;  /* 0x0000000817187825 */ /* 0x000fc600078e0008 */
[----:B------:R-:W-:-:S03]  /*2940*/  IADD3 R21, PT, PT, R21, R27, RZ ;  /* 0x0000001b15157210 */ /* 0x000fc60007ffe0ff */
[----:B------:R-:W2:Y:S01]  /*2950*/  LDG.E.64 R24, desc[UR8][R24.64] ;  /* 0x0000000818187981 */ /* 0x000ea2000c1e1b00 */
[----:B------:R-:W-:Y:S01]  /*2960*/  IADD3 R23, PT, PT, R3, -0x300, RZ ;  /* 0xfffffd0003177810 */ /* 0x000fe20007ffe0ff */
[----:B---3--:R-:W-:Y:S02]  /*2970*/  IMAD R27, R21, R16, RZ ;  /* 0x00000010151b7224 */ /* 0x008fe400078e02ff */
[----:B------:R-:W-:-:S04]  /*2980*/  IMAD.WIDE.U32 R18, R16, R20, R20 ;  /* 0x0000001410127225 */ /* 0x000fc800078e0014 */
[----:B------:R-:W-:Y:S02]  /*2990*/  IMAD R27, R17, R20, R27 ;  /* 0x00000014111b7224 */ /* 0x000fe400078e021b */
[----:B------:R-:W-:-:S03]  /*29a0*/  IMAD.WIDE.U32 R20, R23, 0x8, R8 ;  /* 0x0000000817147825 */ /* 0x000fc600078e0008 */
[----:B------:R-:W-:-:S03]  /*29b0*/  IADD3 R19, PT, PT, R19, R27, RZ ;  /* 0x0000001b13137210 */ /* 0x000fc60007ffe0ff */
[----:B------:R-:W3:Y:S01]  /*29c0*/  LDG.E.64 R20, desc[UR8][R20.64] ;  /* 0x0000000814147981 */ /* 0x000ee2000c1e1b00 */
[----:B------:R-:W-:Y:S01]  /*29d0*/  IADD3 R23, PT, PT, R3, -0x200, RZ ;  /* 0xfffffe0003177810 */ /* 0x000fe20007ffe0ff */
[----:B----4-:R-:W-:Y:S02]  /*29e0*/  IMAD R27, R19, R14, RZ ;  /* 0x0000000e131b7224 */ /* 0x010fe400078e02ff */
[----:B------:R-:W-:-:S04]  /*29f0*/  IMAD.WIDE.U32 R16, R14, R18, R18 ;  /* 0x000000120e107225 */ /* 0x000fc800078e0012 */
[----:B------:R-:W-:Y:S02]  /*2a00*/  IMAD R27, R15, R18, R27 ;  /* 0x000000120f1b7224 */ /* 0x000fe400078e021b */
[----:B------:R-:W-:-:S03]  /*2a10*/  IMAD.WIDE.U32 R18, R23, 0x8, R8 ;  /* 0x0000000817127825 */ /* 0x000fc600078e0008 */
[----:B------:R-:W-:-:S03]  /*2a20*/  IADD3 R17, PT, PT, R17, R27, RZ ;  /* 0x0000001b11117210 */ /* 0x000fc60007ffe0ff */
[----:B------:R-:W4:Y:S01]  /*2a30*/  LDG.E.64 R18, desc[UR8][R18.64] ;  /* 0x0000000812127981 */ /* 0x000f22000c1e1b00 */
[----:B------:R-:W-:Y:S01]  /*2a40*/  IADD3 R23, PT, PT, R3, -0x100, RZ ;  /* 0xffffff0003177810 */ /* 0x000fe20007ffe0ff */
[----:B-----5:R-:W-:Y:S02]  /*2a50*/  IMAD R27, R17, R12, RZ ;  /* 0x0000000c111b7224 */ /* 0x020fe400078e02ff */
[----:B------:R-:W-:-:S04]  /*2a60*/  IMAD.WIDE.U32 R14, R12, R16, R16 ;  /* 0x000000100c0e7225 */ /* 0x000fc800078e0010 */
[----:B------:R-:W-:Y:S02]  /*2a70*/  IMAD R27, R13, R16, R27 ;  /* 0x000000100d1b7224 */ /* 0x000fe400078e021b */
[----:B------:R-:W-:-:S06]  /*2a80*/  IMAD.WIDE.U32 R16, R23, 0x8, R8 ;  /* 0x0000000817107825 */ /* 0x000fcc00078e0008 */
[----:B------:R-:W5:Y:S01]  /*2a90*/  LDG.E.64 R16, desc[UR8][R16.64] ;  /* 0x0000000810107981 */ /* 0x000f62000c1e1b00 */
[----:B------:R-:W-:-:S05]  /*2aa0*/  IADD3 R15, PT, PT, R15, R27, RZ ;  /* 0x0000001b0f0f7210 */ /* 0x000fca0007ffe0ff */
        /* <DEDUP_REMOVED lines=10> */
[----:B------:R-:W-:-:S03]  /*2b50*/  IMAD.WIDE.U32 R20, R23, 0x8, R8 ;  /* 0x0000000817147825 */ /* 0x000fc600078e0008 */
[----:B------:R-:W-:-:S03]  /*2b60*/  IADD3 R15, PT, PT, R15, R27, RZ ;  /* 0x0000001b0f0f7210 */ /* 0x000fc60007ffe0ff */
[----:B------:R-:W3:Y:S01]  /*2b70*/  LDG.E.64 R20, desc[UR8][R20.64] ;  /* 0x0000000814147981 */ /* 0x000ee2000c1e1b00 */
[----:B------:R-:W-:Y:S01]  /*2b80*/  IADD3 R23, PT, PT, R3, 0x200, RZ ;  /* 0x0000020003177810 */ /* 0x000fe20007ffe0ff */
[----:B----4-:R-:W-:Y:S02]  /*2b90*/  IMAD R27, R15, R18, RZ ;  /* 0x000000120f1b7224 */ /* 0x010fe400078e02ff */
[----:B------:R-:W-:-:S04]  /*2ba0*/  IMAD.WIDE.U32 R12, R18, R14, R14 ;  /* 0x0000000e120c7225 */ /* 0x000fc800078e000e */
[----:B------:R-:W-:Y:S02]  /*2bb0*/  IMAD R27, R19, R14, R27 ;  /* 0x0000000e131b7224 */ /* 0x000fe400078e021b */
[----:B------:R-:W-:-:S03]  /*2bc0*/  IMAD.WIDE.U32 R18, R23, 0x8, R8 ;  /* 0x0000000817127825 */ /* 0x000fc600078e0008 */
[----:B------:R-:W-:-:S03]  /*2bd0*/  IADD3 R13, PT, PT, R13, R27, RZ ;  /* 0x0000001b0d0d7210 */ /* 0x000fc60007ffe0ff */
[----:B------:R-:W4:Y:S01]  /*2be0*/  LDG.E.64 R18, desc[UR8][R18.64] ;  /* 0x0000000812127981 */ /* 0x000f22000c1e1b00 */
[----:B------:R-:W-:Y:S01]  /*2bf0*/  IADD3 R23, PT, PT, R3, 0x300, RZ ;  /* 0x0000030003177810 */ /* 0x000fe20007ffe0ff */
[----:B-----5:R-:W-:Y:S02]  /*2c00*/  IMAD R27, R13, R16, RZ ;  /* 0x000000100d1b7224 */ /* 0x020fe400078e02ff */
[----:B------:R-:W-:-:S04]  /*2c10*/  IMAD.WIDE.U32 R14, R16, R12, R12 ;  /* 0x0000000c100e7225 */ /* 0x000fc800078e000c */
[----:B------:R-:W-:Y:S02]  /*2c20*/  IMAD R27, R17, R12, R27 ;  /* 0x0000000c111b7224 */ /* 0x000fe400078e021b */
[----:B------:R-:W-:-:S06]  /*2c30*/  IMAD.WIDE.U32 R16, R23, 0x8, R8 ;  /* 0x0000000817107825 */ /* 0x000fcc00078e0008 */
[----:B------:R-:W5:Y:S01]  /*2c40*/  LDG.E.64 R16, desc[UR8][R16.64] ;  /* 0x0000000810107981 */ /* 0x000f62000c1e1b00 */
[----:B------:R-:W-:Y:S02]  /*2c50*/  IADD3 R15, PT, PT, R15, R27, RZ ;  /* 0x0000001b0f0f7210 */ /* 0x000fe40007ffe0ff */
[----:B------:R-:W-:-:S03]  /*2c60*/  IADD3 R23, PT, PT, R3, 0x400, RZ ;  /* 0x0000040003177810 */ /* 0x000fc60007ffe0ff */
        /* <DEDUP_REMOVED lines=27> */
[----:B------:R-:W-:Y:S02]  /*2e20*/  IADD3 R11, PT, PT, R11, 0x10, RZ ;  /* 0x000000100b0b7810 */ /* 0x000fe40007ffe0ff */
[----:B------:R-:W-:Y:S02]  /*2e30*/  IADD3 R22, PT, PT, R22, 0x1000, RZ ;  /* 0x0000100016167810 */ /* 0x000fe40007ffe0ff */
[----:B------:R-:W-:Y:S02]  /*2e40*/  ISETP.NE.AND P0, PT, R11, RZ, PT ;  /* 0x000000ff0b00720c */ /* 0x000fe40003f05270 */
        /* <DEDUP_REMOVED lines=18> */
[----:B------:R-:W-:Y:S05]  /*2f70*/  BSYNC.RECONVERGENT B3 ;  /* 0x0000000000037941 */ /* 0x000fea0003800200 */
.L_x_196:
[----:B------:R-:W-:-:S07]  /*2f80*/  IADD3 R22, PT, PT, R22, -0x800, RZ ;  /* 0xfffff80016167810 */ /* 0x000fce0007ffe0ff */
.L_x_195:
[----:B------:R-:W-:Y:S05]  /*2f90*/  BSYNC.RECONVERGENT B2 ;  /* 0x0000000000027941 */ /* 0x000fea0003800200 */
.L_x_194:
[----:B------:R-:W-:-:S13]  /*2fa0*/  ISETP.NE.AND P0, PT, R10, RZ, PT ;  /* 0x000000ff0a00720c */ /* 0x000fda0003f05270 */
[----:B------:R-:W-:Y:S05]  /*2fb0*/  @!P0 BRA `(.L_x_193) ;  /* 0x0000000400d48947 */ /* 0x000fea0003800000 */
[----:B------:R-:W-:Y:S01]  /*2fc0*/  ISETP.GE.U32.AND P0, PT, R10, 0x8, PT ;  /* 0x000000080a00780c */ /* 0x000fe20003f06070 */
[----:B------:R-:W-:Y:S01]  /*2fd0*/  BSSY.RECONVERGENT B2, `(.L_x_198) ;  /* 0x000003f000027945 */ /* 0x000fe20003800200 */
[----:B------:R-:W-:-:S04]  /*2fe0*/  LOP3.LUT R3, R6, 0x7, RZ, 0xc0, !PT ;  /* 0x0000000706037812 */ /* 0x000fc800078ec0ff */
[----:B------:R-:W-:-:S07]  /*2ff0*/  ISETP.NE.AND P1, PT, R3, RZ, PT ;  /* 0x000000ff0300720c */ /* 0x000fce0003f25270 */
[----:B------:R-:W-:Y:S06]  /*3000*/  @!P0 BRA `(.L_x_199) ;  /* 0x0000000000ec8947 */ /* 0x000fec0003800000 */
[----:B------:R-:W-:-:S05]  /*3010*/  IADD3 R23, PT, PT, R22, R5, RZ ;  /* 0x0000000516177210 */ /* 0x000fca0007ffe0ff */
[C---:B------:R-:W-:Y:S01]  /*3020*/  IMAD.WIDE.U32 R18, R23.reuse, 0x8, R8 ;  /* 0x0000000817127825 */ /* 0x040fe200078e0008 */
[----:B------:R-:W-:-:S05]  /*3030*/  IADD3 R21, PT, PT, R23, 0x100, RZ ;  /* 0x0000010017157810 */ /* 0x000fca0007ffe0ff */
[----:B------:R-:W2:Y:S01]  /*3040*/  LDG.E.64 R18, desc[UR8][R18.64] ;  /* 0x0000000812127981 */ /* 0x000ea2000c1e1b00 */
[----:B------:R-:W-:-:S06]  /*3050*/  IMAD.WIDE.U32 R20, R21, 0x8, R8 ;  /* 0x0000000815147825 */ /* 0x000fcc00078e0008 */
[----:B------:R-:W3:Y:S01]  /*3060*/  LDG.E.64 R20, desc[UR8][R20.64] ;  /* 0x0000000814147981 */ /* 0x000ee2000c1e1b00 */
[----:B------:R-:W-:-:S05]  /*3070*/  IADD3 R17, PT, PT, R23, 0x200, RZ ;  /* 0x0000020017117810 */ /* 0x000fca0007ffe0ff */
[----:B------:R-:W-:-:S06]  /*3080*/  IMAD.WIDE.U32 R16, R17, 0x8, R8 ;  /* 0x0000000811107825 */ /* 0x000fcc00078e0008 */
[----:B------:R-:W4:Y:S01]  /*3090*/  LDG.E.64 R16, desc[UR8][R16.64] ;  /* 0x0000000810107981 */ /* 0x000f22000c1e1b00 */
[----:B------:R-:W-:-:S05]  /*30a0*/  IADD3 R15, PT, PT, R23, 0x300, RZ ;  /* 0x00000300170f7810 */ /* 0x000fca0007ffe0ff */
[----:B------:R-:W-:Y:S01]  /*30b0*/  IMAD.WIDE.U32 R14, R15, 0x8, R8 ;  /* 0x000000080f0e7825 */ /* 0x000fe200078e0008 */
[----:B------:R-:W-:-:S05]  /*30c0*/  IADD3 R13, PT, PT, R23, 0x400, RZ ;  /* 0x00000400170d7810 */ /* 0x000fca0007ffe0ff */
[----:B------:R-:W5:Y:S01]  /*30d0*/  LDG.E.64 R14, desc[UR8][R14.64] ;  /* 0x000000080e0e7981 */ /* 0x000f62000c1e1b00 */
[----:B------:R-:W-:Y:S01]  /*30e0*/  IMAD.WIDE.U32 R12, R13, 0x8, R8 ;  /* 0x000000080d0c7825 */ /* 0x000fe200078e0008 */
[----:B------:R-:W-:Y:S02]  /*30f0*/  MOV R10, R24 ;  /* 0x00000018000a7202 */ /* 0x000fe40000000f00 */
[----:B------:R-:W-:-:S03]  /*3100*/  MOV R11, R25 ;  /* 0x00000019000b7202 */ /* 0x000fc60000000f00 */
[----:B------:R-:W5:Y:S01]  /*3110*/  LDG.E.64 R12, desc[UR8][R12.64] ;  /* 0x000000080c0c7981 */ /* 0x000f62000c1e1b00 */
[----:B--2---:R-:W-:Y:S02]  /*3120*/  IMAD R27, R25, R18, RZ ;  /* 0x00000012191b7224 */ /* 0x004fe400078e02ff */
[----:B------:R-:W-:-:S04]  /*3130*/  IMAD.WIDE.U32 R10, R18, R24, R10 ;  /* 0x00000018120a7225 */ /* 0x000fc800078e000a */
[----:B------:R-:W-:Y:S01]  /*3140*/  IMAD R27, R19, R24, R27 ;  /* 0x00000018131b7224 */ /* 0x000fe200078e021b */
[----:B------:R-:W-:-:S04]  /*3150*/  IADD3 R25, PT, PT, R23, 0x500, RZ ;  /* 0x0000050017197810 */ /* 0x000fc80007ffe0ff */
[----:B------:R-:W-:Y:S01]  /*3160*/  IADD3 R11, PT, PT, R11, R27, RZ ;  /* 0x0000001b0b0b7210 */ /* 0x000fe20007ffe0ff */
[----:B------:R-:W-:-:S04]  /*3170*/  IMAD.WIDE.U32 R24, R25, 0x8, R8 ;  /* 0x0000000819187825 */ /* 0x000fc800078e0008 */
[----:B---3--:R-:W-:Y:S02]  /*3180*/  IMAD R27, R11, R20, RZ ;  /* 0x000000140b1b7224 */ /* 0x008fe400078e02ff */
[----:B------:R-:W-:-:S04]  /*3190*/  IMAD.WIDE.U32 R18, R20, R10, R10 ;  /* 0x0000000a14127225 */ /* 0x000fc800078e000a */
[----:B------:R-:W-:Y:S02]  /*31a0*/  IMAD R27, R21, R10, R27 ;  /* 0x0000000a151b7224 */ /* 0x000fe400078e021b */
[----:B------:R-:W2:Y:S01]  /*31b0*/  LDG.E.64 R10, desc[UR8][R24.64] ;  /* 0x00000008180a7981 */ /* 0x000ea2000c1e1b00 */
[----:B------:R-:W-:-:S05]  /*31c0*/  IADD3 R21, PT, PT, R23, 0x600, RZ ;  /* 0x0000060017157810 */ /* 0x000fca0007ffe0ff */
[----:B------:R-:W-:Y:S01]  /*31d0*/  IMAD.WIDE.U32 R20, R21, 0x8, R8 ;  /* 0x0000000815147825 */ /* 0x000fe200078e0008 */
[----:B------:R-:W-:Y:S02]  /*31e0*/  IADD3 R19, PT, PT, R19, R27, RZ ;  /* 0x0000001b13137210 */ /* 0x000fe40007ffe0ff */
[----:B------:R-:W-:-:S03]  /*31f0*/  IADD3 R23, PT, PT, R23, 0x700, RZ ;  /* 0x0000070017177810 */ /* 0x000fc60007ffe0ff */
[----:B------:R-:W3:Y:S01]  /*3200*/  LDG.E.64 R20, desc[UR8][R20.64] ;  /* 0x0000000814147981 */ /* 0x000ee2000c1e1b00 */
[----:B----4-:R-:W-:Y:S02]  /*3210*/  IMAD R29, R19, R16, RZ ;  /* 0x00000010131d7224 */ /* 0x010fe400078e02ff */
[----:B------:R-:W-:-:S04]  /*3220*/  IMAD.WIDE.U32 R26, R16, R18, R18 ;  /* 0x00000012101a7225 */ /* 0x000fc800078e0012 */
[----:B------:R-:W-:Y:S02]  /*3230*/  IMAD R29, R17, R18, R29 ;  /* 0x00000012111d7224 */ /* 0x000fe400078e021d */
[----:B------:R-:W-:-:S06]  /*3240*/  IMAD.WIDE.U32 R18, R23, 0x8, R8 ;  /* 0x0000000817127825 */ /* 0x000fcc00078e0008 */
[----:B------:R-:W4:Y:S01]  /*3250*/  LDG.E.64 R18, desc[UR8][R18.64] ;  /* 0x0000000812127981 */ /* 0x000f22000c1e1b00 */
        /* <DEDUP_REMOVED lines=8> */
[----:B------:R-:W-:Y:S02]  /*32e0*/  IADD3 R15, PT, PT, R15, R23, RZ ;  /* 0x000000170f0f7210 */ /* 0x000fe40007ffe0ff */
[----:B------:R-:W-:-:S03]  /*32f0*/  IADD3 R22, PT, PT, R22, 0x800, RZ ;  /* 0x0000080016167810 */ /* 0x000fc60007ffe0ff */
        /* <DEDUP_REMOVED lines=11> */
[----:B------:R-:W-:-:S07]  /*33b0*/  IADD3 R25, PT, PT, R25, R13, RZ ;  /* 0x0000000d19197210 */ /* 0x000fce0007ffe0ff */
.L_x_199:
[----:B------:R-:W-:Y:S05]  /*33c0*/  BSYNC.RECONVERGENT B2 ;  /* 0x0000000000027941 */ /* 0x000fea0003800200 */
.L_x_198:
[----:B------:R-:W-:Y:S05]  /*33d0*/  @!P1 BRA `(.L_x_193) ;  /* 0x0000000000cc9947 */ /* 0x000fea0003800000 */
[----:B------:R-:W-:Y:S01]  /*33e0*/  ISETP.GE.U32.AND P0, PT, R3, 0x4, PT ;  /* 0x000000040300780c */ /* 0x000fe20003f06070 */
[----:B------:R-:W-:Y:S01]  /*33f0*/  BSSY.RECONVERGENT B2, `(.L_x_200) ;  /* 0x0000020000027945 */ /* 0x000fe20003800200 */
[----:B------:R-:W-:-:S11]  /*3400*/  LOP3.LUT P1, RZ, R6, 0x3, RZ, 0xc0, !PT ;  /* 0x0000000306ff7812 */ /* 0x000fd6000782c0ff */
[----:B------:R-:W-:Y:S05]  /*3410*/  @!P0 BRA `(.L_x_201) ;  /* 0x0000000000748947 */ /* 0x000fea0003800000 */
[----:B------:R-:W-:-:S05]  /*3420*/  IADD3 R5, PT, PT, R22, R5, RZ ;  /* 0x0000000516057210 */ /* 0x000fca0007ffe0ff */
[C---:B------:R-:W-:Y:S01]  /*3430*/  IMAD.WIDE.U32 R16, R5.reuse, 0x8, R8 ;  /* 0x0000000805107825 */ /* 0x040fe200078e0008 */
[----:B------:R-:W-:-:S05]  /*3440*/  IADD3 R15, PT, PT, R5, 0x100, RZ ;  /* 0x00000100050f7810 */ /* 0x000fca0007ffe0ff */
        /* <DEDUP_REMOVED lines=26> */
.L_x_201:
[----:B------:R-:W-:Y:S05]  /*35f0*/  BSYNC.RECONVERGENT B2 ;  /* 0x0000000000027941 */ /* 0x000fea0003800200 */
.L_x_200:
[----:B------:R-:W-:Y:S05]  /*3600*/  @!P1 BRA `(.L_x_193) ;  /* 0x0000000000409947 */ /* 0x000fea0003800000 */
[----:B------:R-:W-:Y:S02]  /*3610*/  LOP3.LUT R3, R4, 0xffff, RZ, 0xc0, !PT ;  /* 0x0000ffff04037812 */ /* 0x000fe400078ec0ff */
[----:B------:R-:W-:Y:S02]  /*3620*/  IADD3 R11, PT, PT, R22, R7, RZ ;  /* 0x00000007160b7210 */ /* 0x000fe40007ffe0ff */
[----:B------:R-:W-:-:S04]  /*3630*/  LEA.HI R3, R3, 0x1, RZ, 0x18 ;  /* 0x0000000103037811 */ /* 0x000fc800078fc0ff */
[----:B------:R-:W-:-:S04]  /*3640*/  LOP3.LUT R3, R3, 0x3, RZ, 0xc0, !PT ;  /* 0x0000000303037812 */ /* 0x000fc800078ec0ff */
[----:B------:R-:W-:-:S07]  /*3650*/  IADD3 R3, PT, PT, -R3, RZ, RZ ;  /* 0x000000ff03037210 */ /* 0x000fce0007ffe1ff */
.L_x_202:
[----:B------:R-:W-:-:S06]  /*3660*/  IMAD.WIDE.U32 R4, R11, 0x8, R8 ;  /* 0x000000080b047825 */ /* 0x000fcc00078e0008 */
        /* <DEDUP_REMOVED lines=10> */
.L_x_193:
[----:B------:R-:W-:Y:S05]  /*3710*/  BSYNC.RECONVERGENT B1 ;  /* 0x0000000000017941 */ /* 0x000fea0003800200 */
.L_x_190:
        /* <DEDUP_REMOVED lines=16> */
[----:B--2---:R-:W-:-:S03]  /*3820*/  SEL R5, R5, RZ, !P0 ;  /* 0x000000ff05057207 */ /* 0x004fc60004000000 */
[----:B------:R-:W-:Y:S01]  /*3830*/  IMAD.WIDE.U32 R6, R3, R4, RZ ;  /* 0x0000000403067225 */ /* 0x000fe200078e00ff */
[----:B------:R-:W-:-:S03]  /*3840*/  ISETP.GT.AND P0, PT, R11, 0x1b, PT ;  /* 0x0000001b0b00780c */ /* 0x000fc60003f04270 */
[----:B------:R-:W-:-:S04]  /*3850*/  IMAD R5, R5, R4, RZ ;  /* 0x0000000405057224 */ /* 0x000fc800078e02ff */
[----:B------:R-:W-:Y:S02]  /*3860*/  IMAD R5, R3, R8, R5 ;  /* 0x0000000803057224 */ /* 0x000fe400078e0205 */
[----:B------:R-:W1:Y:S03]  /*3870*/  SHFL.DOWN PT, R3, R6, 0x4, 0x1f ;  /* 0x08801f0006037f89 */ /* 0x000e6600000e0000 */
[----:B------:R-:W-:Y:S02]  /*3880*/  IADD3 R12, PT, PT, R7, R5, RZ ;  /* 0x00000005070c7210 */ /* 0x000fe40007ffe0ff */
[----:B------:R-:W-:-:S03]  /*3890*/  @!P1 SHF.R.U32.HI R7, RZ, 0x2, R2 ;  /* 0x00000002ff079819 */ /* 0x000fc60000011602 */
[----:B------:R-:W2:Y:S01]  /*38a0*/  SHFL.DOWN PT, R5, R12, 0x4, 0x1f ;  /* 0x08801f000c057f89 */ /* 0x000ea200000e0000 */
[----:B------:R-:W-:Y:S02]  /*38b0*/  @!P1 LOP3.LUT R7, R7, 0xf8, RZ, 0xc0, !PT ;  /* 0x000000f807079812 */ /* 0x000fe400078ec0ff */
[----:B-1----:R-:W-:-:S05]  /*38c0*/  SEL R3, R3, 0x1, !P0 ;  /* 0x0000000103037807 */ /* 0x002fca0004000000 */
[----:B------:R-:W-:Y:S01]  /*38d0*/  IMAD.WIDE.U32 R8, R3, R6, RZ ;  /* 0x0000000603087225 */ /* 0x000fe200078e00ff */
[----:B--2---:R-:W-:Y:S02]  /*38e0*/  SEL R5, R5, RZ, !P0 ;  /* 0x000000ff05057207 */ /* 0x004fe40004000000 */
[----:B------:R-:W-:-:S03]  /*38f0*/  ISETP.GT.AND P0, PT, R11, 0x17, PT ;  /* 0x000000170b00780c */ /* 0x000fc60003f04270 */
[----:B------:R-:W-:-:S04]  /*3900*/  IMAD R5, R5, R6, RZ ;  /* 0x0000000605057224 */ /* 0x000fc800078e02ff */
[----:B------:R-:W-:Y:S02]  /*3910*/  IMAD R5, R3, R12, R5 ;  /* 0x0000000c03057224 */ /* 0x000fe400078e0205 */
[----:B------:R-:W1:Y:S03]  /*3920*/  SHFL.DOWN PT, R3, R8, 0x8, 0x1f ;  /* 0x09001f0008037f89 */ /* 0x000e6600000e0000 */
[----:B------:R-:W-:-:S05]  /*3930*/  IADD3 R10, PT, PT, R9, R5, RZ ;  /* 0x00000005090a7210 */ /* 0x000fca0007ffe0ff */
[----:B------:R-:W2:Y:S01]  /*3940*/  SHFL.DOWN PT, R4, R10, 0x8, 0x1f ;  /* 0x09001f000a047f89 */ /* 0x000ea200000e0000 */
[----:B-1----:R-:W-:Y:S02]  /*3950*/  SEL R3, R3, 0x1, !P0 ;  /* 0x0000000103037807 */ /* 0x002fe40004000000 */
[----:B--2---:R-:W-:Y:S02]  /*3960*/  SEL R5, R4, RZ, !P0 ;  /* 0x000000ff04057207 */ /* 0x004fe40004000000 */
[----:B------:R-:W-:-:S03]  /*3970*/  ISETP.GT.AND P0, PT, R11, 0xf, PT ;  /* 0x0000000f0b00780c */ /* 0x000fc60003f04270 */
[-C--:B------:R-:W-:Y:S02]  /*3980*/  IMAD R6, R5, R8.reuse, RZ ;  /* 0x0000000805067224 */ /* 0x080fe400078e02ff */
[----:B------:R-:W-:-:S04]  /*3990*/  IMAD.WIDE.U32 R4, R3, R8, RZ ;  /* 0x0000000803047225 */ /* 0x000fc800078e00ff */
[----:B------:R-:W-:Y:S01]  /*39a0*/  IMAD R3, R3, R10, R6 ;  /* 0x0000000a03037224 */ /* 0x000fe200078e0206 */
[----:B------:R-:W-:-:S04]  /*39b0*/  @!P1 MOV R10, 0x400 ;  /* 0x00000400000a9802 */ /* 0x000fc80000000f00 */
[----:B------:R-:W-:Y:S02]  /*39c0*/  IADD3 R6, PT, PT, R5, R3, RZ ;  /* 0x0000000305067210 */ /* 0x000fe40007ffe0ff */
[----:B------:R-:W1:Y:S01]  /*39d0*/  SHFL.DOWN PT, R3, R4, 0x10, 0x1f ;  /* 0x0a001f0004037f89 */ /* 0x000e6200000e0000 */
[----:B0-----:R-:W-:-:S03]  /*39e0*/  @!P1 LEA R10, R13, R10, 0x18 ;  /* 0x0000000a0d0a9211 */ /* 0x001fc600078ec0ff */
[----:B------:R-:W0:Y:S01]  /*39f0*/  SHFL.DOWN PT, R5, R6, 0x10, 0x1f ;  /* 0x0a001f0006057f89 */ /* 0x000e2200000e0000 */
[----:B------:R-:W-:Y:S02]  /*3a00*/  @!P1 IADD3 R7, PT, PT, R7, R10, RZ ;  /* 0x0000000a07079210 */ /* 0x000fe40007ffe0ff */
[----:B-1----:R-:W-:Y:S02]  /*3a10*/  SEL R3, R3, 0x1, !P0 ;  /* 0x0000000103037807 */ /* 0x002fe40004000000 */
[----:B0-----:R-:W-:-:S03]  /*3a20*/  SEL R5, R5, RZ, !P0 ;  /* 0x000000ff05057207 */ /* 0x001fc60004000000 */
[----:B------:R-:W-:Y:S01]  /*3a30*/  IMAD.WIDE.U32 R8, R3, R4, RZ ;  /* 0x0000000403087225 */ /* 0x000fe200078e00ff */
[----:B------:R-:W-:-:S03]  /*3a40*/  ISETP.NE.AND P0, PT, R2, RZ, PT ;  /* 0x000000ff0200720c */ /* 0x000fc60003f05270 */
[----:B------:R-:W-:-:S04]  /*3a50*/  IMAD R5, R5, R4, RZ ;  /* 0x0000000405057224 */ /* 0x000fc800078e02ff */
        /* <DEDUP_REMOVED lines=9> */
[----:B--2---:R-:W1:Y:S01]  /*3af0*/  LDS.128 R4, [UR4+0x20] ;  /* 0x00002004ff047984 */ /* 0x004e620008000c00 */
        /* <DEDUP_REMOVED lines=30> */
.L_x_189:
[----:B------:R-:W-:Y:S05]  /*3ce0*/  BSYNC.RECONVERGENT B0 ;  /* 0x0000000000007941 */ /* 0x000fea0003800200 */
.L_x_173:
[----:B------:R-:W-:Y:S05]  /*3cf0*/  @P0 EXIT ;  /* 0x000000000000094d */ /* 0x000fea0003800000 */
[----:B-1----:R-:W1:Y:S02]  /*3d00*/  LDC.64 R2, c[0x0][0x388] ;  /* 0x0000e200ff027b82 */ /* 0x002e640000000a00 */
[----:B-1----:R-:W-:-:S05]  /*3d10*/  IMAD.WIDE.U32 R2, R0, 0x8, R2 ;  /* 0x0000000800027825 */ /* 0x002fca00078e0002 */
[----:B------:R-:W-:Y:S01]  /*3d20*/  STG.E.64 desc[UR8][R2.64], R8 ;  /* 0x0000000802007986 */ /* 0x000fe2000c101b08 */
[----:B------:R-:W-:Y:S05]  /*3d30*/  EXIT ;  /* 0x000000000000794d */ /* 0x000fea0003800000 */
.L_x_203:
        /* <DEDUP_REMOVED lines=12> */
.L_x_1069:


//--------------------- .text._ZN3cub18CUB_300001_SM_10006detail6reduce28DeviceReduceSingleTileKernelINS2_10policy_hubImj11mul_functorImEE10Policy1000EN6thrust24THRUST_300001_SM_1000_NS6detail15normal_iteratorINSA_10device_ptrImEEEEPmjS6_mm11inc_functorImEEEvT0_T1_T2_T3_T4_T6_ --------------------------
	.section	.text._ZN3cub18CUB_300001_SM_10006detail6reduce28DeviceReduceSingleTileKernelINS2_10policy_hubImj11mul_functorImEE10Policy1000EN6thrust24THRUST_300001_SM_1000_NS6detail15normal_iteratorINSA_10device_ptrImEEEEPmjS6_mm11inc_functorImEEEvT0_T1_T2_T3_T4_T6_,"ax",@progbits
	.align	128
        .global         _ZN3cub18CUB_300001_SM_10006detail6reduce28DeviceReduceSingleTileKernelINS2_10policy_hubImj11mul_functorImEE10Policy1000EN6thrust24THRUST_300001_SM_1000_NS6detail15normal_iteratorINSA_10device_ptrImEEEEPmjS6_mm11inc_functorImEEEvT0_T1_T2_T3_T4_T6_
        .type           _ZN3cub18CUB_300001_SM_10006detail6reduce28DeviceReduceSingleTileKernelINS2_10policy_hubImj11mul_functorImEE10Policy1000EN6thrust24THRUST_300001_SM_1000_NS6detail15normal_iteratorINSA_10device_ptrImEEEEPmjS6_mm11inc_functorImEEEvT0_T1_T2_T3_T4_T6_,@function
        .size           _ZN3cub18CUB_300001_SM_10006detail6reduce28DeviceReduceSingleTileKernelINS2_10policy_hubImj11mul_functorImEE10Policy1000EN6thrust24THRUST_300001_SM_1000_NS6detail15normal_iteratorINSA_10device_ptrImEEEEPmjS6_mm11inc_functorImEEEvT0_T1_T2_T3_T4_T6_,(.L_x_1070 - _ZN3cub18CUB_300001_SM_10006detail6reduce28DeviceReduceSingleTileKernelINS2_10policy_hubImj11mul_functorImEE10Policy1000EN6thrust24THRUST_300001_SM_1000_NS6detail15normal_iteratorINSA_10device_ptrImEEEEPmjS6_mm11inc_functorImEEEvT0_T1_T2_T3_T4_T6_)
        .other          _ZN3cub18CUB_300001_SM_10006detail6reduce28DeviceReduceSingleTileKernelINS2_10policy_hubImj11mul_functorImEE10Policy1000EN6thrust24THRUST_300001_SM_1000_NS6detail15normal_iteratorINSA_10device_ptrImEEEEPmjS6_mm11inc_functorImEEEvT0_T1_T2_T3_T4_T6_,@"STO_CUDA_ENTRY STV_DEFAULT"
_ZN3cub18CUB_300001_SM_10006detail6reduce28DeviceReduceSingleTileKernelINS2_10policy_hubImj11mul_functorImEE10Policy1000EN6thrust24THRUST_300001_SM_1000_NS6detail15normal_iteratorINSA_10device_ptrImEEEEPmjS6_mm11inc_functorImEEEvT0_T1_T2_T3_T4_T6_:
.text._ZN3cub18CUB_300001_SM_10006detail6reduce28DeviceReduceSingleTileKernelINS2_10policy_hubImj11mul_functorImEE10Policy1000EN6thrust24THRUST_300001_SM_1000_NS6detail15normal_iteratorINSA_10device_ptrImEEEEPmjS6_mm11inc_functorImEEEvT0_T1_T2_T3_T4_T6_:
        /* <DEDUP_REMOVED lines=13> */
.L_x_204:
[----:B------:R-:W-:Y:S01]  /*00d0*/  ISETP.GT.U32.AND P0, PT, R2, 0x7ff, PT ;  /* 0x000007ff0200780c */ /* 0x000fe20003f04070 */
[----:B------:R-:W-:-:S12]  /*00e0*/  BSSY.RECONVERGENT B0, `(.L_x_205) ;  /* 0x000037d000007945 */ /* 0x000fd80003800200 */
        /* <DEDUP_REMOVED lines=13> */
.L_x_208:
[----:B------:R-:W-:Y:S05]  /*01c0*/  BSYNC.RECONVERGENT B1 ;  /* 0x0000000000017941 */ /* 0x000fea0003800200 */
.L_x_207:
        /* <DEDUP_REMOVED lines=17> */
.L_x_213:
        /* <DEDUP_REMOVED lines=87> */
.L_x_212:
[----:B------:R-:W-:Y:S05]  /*0850*/  BSYNC.RECONVERGENT B2 ;  /* 0x0000000000027941 */ /* 0x000fea0003800200 */
.L_x_211:
[----:B------:R-:W-:Y:S05]  /*0860*/  @!P0 BRA `(.L_x_210) ;  /* 0x0000000400888947 */ /* 0x000fea0003800000 */
[----:B------:R-:W-:Y:S01]  /*0870*/  ISETP.GE.U32.AND P0, PT, R42, 0x8, PT ;  /* 0x000000082a00780c */ /* 0x000fe20003f06070 */
[----:B------:R-:W-:Y:S01]  /*0880*/  BSSY.RECONVERGENT B2, `(.L_x_214) ;  /* 0x000002f000027945 */ /* 0x000fe20003800200 */
[----:B------:R-:W-:-:S04]  /*0890*/  LOP3.LUT R4, R5, 0x7, RZ, 0xc0, !PT ;  /* 0x0000000705047812 */ /* 0x000fc800078ec0ff */
[----:B------:R-:W-:-:S07]  /*08a0*/  ISETP.NE.AND P1, PT, R4, RZ, PT ;  /* 0x000000ff0400720c */ /* 0x000fce0003f25270 */
[----:B------:R-:W-:Y:S06]  /*08b0*/  @!P0 BRA `(.L_x_215) ;  /* 0x0000000000ac8947 */ /* 0x000fec0003800000 */
[----:B------:R-:W0:Y:S02]  /*08c0*/  LDC.64 R6, c[0x0][0x380] ;  /* 0x0000e000ff067b82 */ /* 0x000e240000000a00 */
[----:B0-----:R-:W-:-:S05]  /*08d0*/  IMAD.WIDE.U32 R24, R3, 0x8, R6 ;  /* 0x0000000803187825 */ /* 0x001fca00078e0006 */
        /* <DEDUP_REMOVED lines=41> */
.L_x_215:
[----:B------:R-:W-:Y:S05]  /*0b70*/  BSYNC.RECONVERGENT B2 ;  /* 0x0000000000027941 */ /* 0x000fea0003800200 */
.L_x_214:
        /* <DEDUP_REMOVED lines=29> */
.L_x_217:
[----:B------:R-:W-:Y:S05]  /*0d50*/  BSYNC.RECONVERGENT B2 ;  /* 0x0000000000027941 */ /* 0x000fea0003800200 */
.L_x_216:
[----:B------:R-:W-:Y:S05]  /*0d60*/  @!P1 BRA `(.L_x_210) ;  /* 0x0000000000489947 */ /* 0x000fea0003800000 */
[----:B------:R-:W0:Y:S02]  /*0d70*/  LDC.64 R4, c[0x0][0x380] ;  /* 0x0000e000ff047b82 */ /* 0x000e240000000a00 */
[----:B0-----:R-:W-:Y:S01]  /*0d80*/  IMAD.WIDE.U32 R4, R3, 0x8, R4 ;  /* 0x0000000803047825 */ /* 0x001fe200078e0004 */
[----:B------:R-:W-:Y:S02]  /*0d90*/  IADD3 R3, PT, PT, -R6, RZ, RZ ;  /* 0x000000ff06037210 */ /* 0x000fe40007ffe1ff */
[----:B------:R-:W-:Y:S02]  /*0da0*/  MOV R8, R4 ;  /* 0x0000000400087202 */ /* 0x000fe40000000f00 */
[----:B------:R-:W-:-:S07]  /*0db0*/  MOV R9, R5 ;  /* 0x0000000500097202 */ /* 0x000fce0000000f00 */
.L_x_218:
        /* <DEDUP_REMOVED lines=13> */
.L_x_210:
[----:B------:R-:W-:Y:S05]  /*0e90*/  BSYNC.RECONVERGENT B1 ;  /* 0x0000000000017941 */ /* 0x000fea0003800200 */
.L_x_209:
        /* <DEDUP_REMOVED lines=39> */
[----:B------:R-:W-:Y:S01]  /*1110*/  IMAD R7, R3, R6, R7 ;  /* 0x0000000603077224 */ /* 0x000fe200078e0207 */
[----:B------:R-:W0:Y:S04]  /*1120*/  SHFL.DOWN PT, R2, R4, 0x10, 0x1f ;  /* 0x0a001f0004027f89 */ /* 0x000e2800000e0000 */
[----:B------:R-:W-:Y:S01]  /*1130*/  IADD3 R8, PT, PT, R5, R7, RZ ;  /* 0x0000000705087210 */ /* 0x000fe20007ffe0ff */
[----:B------:R-:W1:Y:S04]  /*1140*/  @!P1 S2R R6, SR_CgaCtaId ;  /* 0x0000000000069919 */ /* 0x000e680000008800 */
[----:B------:R-:W2:Y:S01]  /*1150*/  SHFL.DOWN PT, R3, R8, 0x10, 0x1f ;  /* 0x0a001f0008037f89 */ /* 0x000ea200000e0000 */
[----:B0-----:R-:W-:-:S02]  /*1160*/  SEL R7, R2, 0x1, !P0 ;  /* 0x0000000102077807 */ /* 0x001fc40004000000 */
[----:B------:R-:W-:-:S04]  /*1170*/  @!P1 SHF.R.U32.HI R2, RZ, 0x2, R0 ;  /* 0x00000002ff029819 */ /* 0x000fc80000011600 */
[----:B------:R-:W-:Y:S02]  /*1180*/  @!P1 LOP3.LUT R2, R2, 0xf8, RZ, 0xc0, !PT ;  /* 0x000000f802029812 */ /* 0x000fe400078ec0ff */
[----:B--2---:R-:W-:Y:S02]  /*1190*/  SEL R3, R3, RZ, !P0 ;  /* 0x000000ff03037207 */ /* 0x004fe40004000000 */
[----:B------:R-:W-:-:S03]  /*11a0*/  ISETP.NE.AND P0, PT, R0, RZ, PT ;  /* 0x000000ff0000720c */ /* 0x000fc60003f05270 */
[-C--:B------:R-:W-:Y:S01]  /*11b0*/  IMAD R9, R3, R4.reuse, RZ ;  /* 0x0000000403097224 */ /* 0x080fe200078e02ff */
[----:B------:R-:W-:Y:S01]  /*11c0*/  @!P1 MOV R3, 0x400 ;  /* 0x0000040000039802 */ /* 0x000fe20000000f00 */
[----:B------:R-:W-:-:S03]  /*11d0*/  IMAD.WIDE.U32 R4, R7, R4, RZ ;  /* 0x0000000407047225 */ /* 0x000fc600078e00ff */
[----:B-1----:R-:W-:Y:S01]  /*11e0*/  @!P1 LEA R3, R6, R3, 0x18 ;  /* 0x0000000306039211 */ /* 0x002fe200078ec0ff */
[----:B------:R-:W-:-:S03]  /*11f0*/  IMAD R9, R7, R8, R9 ;  /* 0x0000000807097224 */ /* 0x000fc600078e0209 */
[----:B------:R-:W-:Y:S02]  /*1200*/  @!P1 IADD3 R3, PT, PT, R2, R3, RZ ;  /* 0x0000000302039210 */ /* 0x000fe40007ffe0ff */
        /* <DEDUP_REMOVED lines=37> */
[----:B------:R-:W-:Y:S01]  /*1460*/  IMAD R5, R3, R4, R5 ;  /* 0x0000000403057224 */ /* 0x000fe200078e0205 */
[----:B------:R-:W-:-:S04]  /*1470*/  MOV R4, R6 ;  /* 0x0000000600047202 */ /* 0x000fc80000000f00 */
[----:B------:R-:W-:Y:S01]  /*1480*/  IADD3 R5, PT, PT, R7, R5, RZ ;  /* 0x0000000507057210 */ /* 0x000fe20007ffe0ff */
[----:B------:R-:W-:Y:S06]  /*1490*/  BRA `(.L_x_220) ;  /* 0x0000002400047947 */ /* 0x000fec0003800000 */
.L_x_219:
        /* <DEDUP_REMOVED lines=23> */
[----:B--2---:R-:W-:-:S03]  /*1610*/  SEL R7, R7, RZ, !P0 ;  /* 0x000000ff07077207 */ /* 0x004fc60004000000 */
[----:B------:R-:W-:-:S04]  /*1620*/  IMAD.WIDE.U32 R8, R5, R6, RZ ;  /* 0x0000000605087225 */ /* 0x000fc800078e00ff */
[----:B------:R-:W-:-:S04]  /*1630*/  IMAD R7, R7, R6, RZ ;  /* 0x0000000607077224 */ /* 0x000fc800078e02ff */
[----:B------:R-:W-:Y:S02]  /*1640*/  IMAD R7, R5, R10, R7 ;  /* 0x0000000a05077224 */ /* 0x000fe400078e0207 */
[----:B------:R-:W1:Y:S03]  /*1650*/  SHFL.DOWN PT, R5, R8, 0x4, R4 ;  /* 0x0880000008057989 */ /* 0x000e6600000e0004 */
[----:B------:R-:W-:Y:S02]  /*1660*/  IADD3 R11, PT, PT, R9, R7, RZ ;  /* 0x00000007090b7210 */ /* 0x000fe40007ffe0ff */
[----:B------:R-:W-:-:S03]  /*1670*/  IADD3 R9, PT, PT, R3, 0x4, RZ ;  /* 0x0000000403097810 */ /* 0x000fc60007ffe0ff */
[----:B------:R-:W2:Y:S01]  /*1680*/  SHFL.DOWN PT, R7, R11, 0x4, R4 ;  /* 0x088000000b077989 */ /* 0x000ea200000e0004 */
[-C--:B------:R-:W-:Y:S02]  /*1690*/  ISETP.GT.AND P0, PT, R9, R4.reuse, PT ;  /* 0x000000040900720c */ /* 0x080fe40003f04270 */
[C---:B------:R-:W-:Y:S02]  /*16a0*/  IADD3 R9, PT, PT, R3.reuse, 0x8, RZ ;  /* 0x0000000803097810 */ /* 0x040fe40007ffe0ff */
[----:B------:R-:W-:Y:S02]  /*16b0*/  IADD3 R3, PT, PT, R3, 0x10, RZ ;  /* 0x0000001003037810 */ /* 0x000fe40007ffe0ff */
[----:B-1----:R-:W-:Y:S02]  /*16c0*/  SEL R5, R5, 0x1, !P0 ;  /* 0x0000000105057807 */ /* 0x002fe40004000000 */
[----:B--2---:R-:W-:Y:S02]  /*16d0*/  SEL R7, R7, RZ, !P0 ;  /* 0x000000ff07077207 */ /* 0x004fe40004000000 */
[----:B------:R-:W-:-:S03]  /*16e0*/  ISETP.GT.AND P0, PT, R9, R4, PT ;  /* 0x000000040900720c */ /* 0x000fc60003f04270 */
[-C--:B------:R-:W-:Y:S02]  /*16f0*/  IMAD R10, R7, R8.reuse, RZ ;  /* 0x00000008070a7224 */ /* 0x080fe400078e02ff */
[----:B------:R-:W-:-:S04]  /*1700*/  IMAD.WIDE.U32 R6, R5, R8, RZ ;  /* 0x0000000805067225 */ /* 0x000fc800078e00ff */
[----:B------:R-:W-:Y:S01]  /*1710*/  IMAD R5, R5, R11, R10 ;  /* 0x0000000b05057224 */ /* 0x000fe200078e020a */
[----:B------:R-:W-:-:S04]  /*1720*/  @!P1 MOV R11, 0x400 ;  /* 0x00000400000b9802 */ /* 0x000fc80000000f00 */
[----:B------:R-:W-:Y:S02]  /*1730*/  IADD3 R10, PT, PT, R7, R5, RZ ;  /* 0x00000005070a7210 */ /* 0x000fe40007ffe0ff */
[----:B------:R-:W1:Y:S01]  /*1740*/  SHFL.DOWN PT, R5, R6, 0x8, R4 ;  /* 0x0900000006057989 */ /* 0x000e6200000e0004 */
[----:B0-----:R-:W-:-:S03]  /*1750*/  @!P1 LEA R12, R12, R11, 0x18 ;  /* 0x0000000b0c0c9211 */ /* 0x001fc600078ec0ff */
[----:B------:R-:W0:Y:S01]  /*1760*/  SHFL.DOWN PT, R7, R10, 0x8, R4 ;  /* 0x090000000a077989 */ /* 0x000e2200000e0004 */
[----:B-1----:R-:W-:Y:S02]  /*1770*/  SEL R5, R5, 0x1, !P0 ;  /* 0x0000000105057807 */ /* 0x002fe40004000000 */
[----:B0-----:R-:W-:-:S03]  /*1780*/  SEL R7, R7, RZ, !P0 ;  /* 0x000000ff07077207 */ /* 0x001fc60004000000 */
[----:B------:R-:W-:Y:S01]  /*1790*/  IMAD.WIDE.U32 R8, R5, R6, RZ ;  /* 0x0000000605087225 */ /* 0x000fe200078e00ff */
[----:B------:R-:W-:Y:S02]  /*17a0*/  ISETP.GT.AND P0, PT, R3, R4, PT ;  /* 0x000000040300720c */ /* 0x000fe40003f04270 */
[----:B------:R-:W-:Y:S01]  /*17b0*/  @!P1 SHF.R.U32.HI R3, RZ, 0x2, R0 ;  /* 0x00000002ff039819 */ /* 0x000fe20000011600 */
[----:B------:R-:W-:-:S03]  /*17c0*/  IMAD R7, R7, R6, RZ ;  /* 0x0000000607077224 */ /* 0x000fc600078e02ff */
[----:B------:R-:W-:Y:S01]  /*17d0*/  @!P1 LOP3.LUT R3, R3, 0xf8, RZ, 0xc0, !PT ;  /* 0x000000f803039812 */ /* 0x000fe200078ec0ff */
[----:B------:R-:W-:Y:S02]  /*17e0*/  IMAD R7, R5, R10, R7 ;  /* 0x0000000a05077224 */ /* 0x000fe400078e0207 */
[----:B------:R-:W0:Y:S01]  /*17f0*/  SHFL.DOWN PT, R5, R8, 0x10, R4 ;  /* 0x0a00000008057989 */ /* 0x000e2200000e0004 */
[----:B------:R-:W-:Y:S02]  /*1800*/  @!P1 IADD3 R3, PT, PT, R3, R12, RZ ;  /* 0x0000000c03039210 */ /* 0x000fe40007ffe0ff */
[----:B------:R-:W-:-:S05]  /*1810*/  IADD3 R9, PT, PT, R9, R7, RZ ;  /* 0x0000000709097210 */ /* 0x000fca0007ffe0ff */
[----:B------:R-:W1:Y:S01]  /*1820*/  SHFL.DOWN PT, R7, R9, 0x10, R4 ;  /* 0x0a00000009077989 */ /* 0x000e6200000e0004 */
[----:B0-----:R-:W-:Y:S02]  /*1830*/  SEL R5, R5, 0x1, !P0 ;  /* 0x0000000105057807 */ /* 0x001fe40004000000 */
[----:B-1----:R-:W-:Y:S02]  /*1840*/  SEL R7, R7, RZ, !P0 ;  /* 0x000000ff07077207 */ /* 0x002fe40004000000 */
        /* <DEDUP_REMOVED lines=18> */
[----:B------:R-:W-:-:S04]  /*1970*/  IMAD R3, R3, R4, RZ ;  /* 0x0000000403037224 */ /* 0x000fc800078e02ff */
[----:B------:R-:W-:Y:S01]  /*1980*/  IMAD R5, R12, R5, R3 ;  /* 0x000000050c057224 */ /* 0x000fe200078e0203 */
[----:B------:R-:W-:Y:S01]  /*1990*/  SEL R3, R14, 0x1, P1 ;  /* 0x000000010e037807 */ /* 0x000fe20000800000 */
[----:B------:R-:W-:-:S05]  /*19a0*/  IMAD.WIDE.U32 R12, R12, R4, RZ ;  /* 0x000000040c0c7225 */ /* 0x000fca00078e00ff */
[----:B------:R-:W-:Y:S02]  /*19b0*/  IADD3 R0, PT, PT, R13, R5, RZ ;  /* 0x000000050d007210 */ /* 0x000fe40007ffe0ff */
[----:B------:R-:W0:Y:S01]  /*19c0*/  LDS.128 R4, [UR4+0x30] ;  /* 0x00003004ff047984 */ /* 0x000e220008000c00 */
[----:B------:R-:W-:Y:S01]  /*19d0*/  SEL R13, R15, RZ, P1 ;  /* 0x000000ff0f0d7207 */ /* 0x000fe20000800000 */
[----:B------:R-:W-:Y:S01]  /*19e0*/  IMAD.WIDE.U32 R14, R12, R3, RZ ;  /* 0x000000030c0e7225 */ /* 0x000fe200078e00ff */
[----:B------:R-:W-:-:S03]  /*19f0*/  ISETP.GT.U32.AND P1, PT, R2, 0x60, PT ;  /* 0x000000600200780c */ /* 0x000fc60003f24070 */
[----:B------:R-:W-:Y:S01]  /*1a00*/  IMAD R0, R0, R3, RZ ;  /* 0x0000000300007224 */ /* 0x000fe200078e02ff */
[----:B-1----:R-:W-:-:S03]  /*1a10*/  SEL R9, R9, RZ, P1 ;  /* 0x000000ff09097207 */ /* 0x002fc60000800000 */
        /* <DEDUP_REMOVED lines=21> */
[----:B------:R-:W-:Y:S02]  /*1b70*/  SEL R3, R6, 0x1, P1 ;  /* 0x0000000106037807 */ /* 0x000fe40000800000 */
[----:B------:R-:W-:Y:S01]  /*1b80*/  SEL R7, R7, RZ, P1 ;  /* 0x000000ff07077207 */ /* 0x000fe20000800000 */
[----:B------:R-:W-:Y:S01]  /*1b90*/  IMAD R11, R11, R10, R0 ;  /* 0x0000000a0b0b7224 */ /* 0x000fe200078e0200 */
[----:B------:R-:W-:-:S04]  /*1ba0*/  ISETP.GT.U32.AND P1, PT, R2, 0xe0, PT ;  /* 0x000000e00200780c */ /* 0x000fc80003f24070 */
        /* <DEDUP_REMOVED lines=12> */
.L_x_206:
[----:B------:R-:W0:Y:S01]  /*1c70*/  S2R R0, SR_TID.X ;  /* 0x0000000000007919 */ /* 0x000e220000002100 */
[----:B------:R-:W1:Y:S02]  /*1c80*/  LDCU.64 UR4, c[0x0][0x380] ;  /* 0x00007000ff0477ac */ /* 0x000e640008000a00 */
[----:B-1----:R-:W-:Y:S02]  /*1c90*/  MOV R6, UR4 ;  /* 0x0000000400067c02 */ /* 0x002fe40008000f00 */
[----:B------:R-:W-:-:S03]  /*1ca0*/  MOV R7, UR5 ;  /* 0x0000000500077c02 */ /* 0x000fc60008000f00 */
        /* <DEDUP_REMOVED lines=9> */
[----:B------:R-:W-:Y:S01]  /*1d40*/  UMOV UR4, 0x800 ;  /* 0x0000080000047882 */ /* 0x000fe20000000000 */
        /* <DEDUP_REMOVED lines=26> */
[----:B------:R-:W-:Y:S01]  /*1ef0*/  IADD3 R15, PT, PT, R2, -0x800, RZ ;  /* 0xfffff800020f7810 */ /* 0x000fe20007ffe0ff */
[----:B------:R-:W-:-:S04]  /*1f00*/  IMAD.WIDE.U32 R10, R8, R3, R8 ;  /* 0x00000003080a7225 */ /* 0x000fc800078e0008 */
[----:B------:R-:W-:Y:S01]  /*1f10*/  IMAD R12, R8, R13, R12 ;  /* 0x0000000d080c7224 */ /* 0x000fe200078e020c */
[----:B------:R-:W-:-:S04]  /*1f20*/  IADD3 R3, P0, PT, R3, R10, RZ ;  /* 0x0000000a03037210 */ /* 0x000fc80007f1e0ff */
[----:B------:R-:W-:Y:S01]  /*1f30*/  IADD3.X R11, PT, PT, R13, R11, R12, P0, !PT ;  /* 0x0000000b0d0b7210 */ /* 0x000fe200007fe40c */
[-C--:B------:R-:W-:Y:S01]  /*1f40*/  IMAD R10, R5, R3.reuse, RZ ;  /* 0x00000003050a7224 */ /* 0x080fe200078e02ff */
[----:B------:R-:W-:Y:S01]  /*1f50*/  ISETP.GE.U32.AND P0, PT, R15, 0x800, PT ;  /* 0x000008000f00780c */ /* 0x000fe20003f06070 */
[----:B------:R-:W-:-:S04]  /*1f60*/  IMAD.WIDE.U32 R8, R4, R3, R4 ;  /* 0x0000000304087225 */ /* 0x000fc800078e0004 */
[----:B------:R-:W-:Y:S01]  /*1f70*/  IMAD R5, R4, R11, R10 ;  /* 0x0000000b04057224 */ /* 0x000fe200078e020a */
[----:B------:R-:W-:-:S04]  /*1f80*/  IADD3 R40, P1, P2, R3, 0x1, R8 ;  /* 0x0000000103287810 */ /* 0x000fc80007a3e008 */
[----:B------:R-:W-:-:S04]  /*1f90*/  IADD3 R8, PT, PT, R9, R5, RZ ;  /* 0x0000000509087210 */ /* 0x000fc80007ffe0ff */
[----:B------:R-:W-:Y:S01]  /*1fa0*/  IADD3.X R41, PT, PT, R11, RZ, R8, P1, P2 ;  /* 0x000000ff0b297210 */ /* 0x000fe20000fe4408 */
[----:B------:R-:W-:Y:S06]  /*1fb0*/  @!P0 BRA `(.L_x_221) ;  /* 0x0000000000d08947 */ /* 0x000fec0003800000 */
[----:B------:R-:W0:Y:S01]  /*1fc0*/  LDC R14, c[0x0][0x390] ;  /* 0x0000e400ff0e7b82 */ /* 0x000e220000000800 */
[----:B------:R-:W-:-:S07]  /*1fd0*/  UMOV UR4, 0x800 ;  /* 0x0000080000047882 */ /* 0x000fce0000000000 */
[----:B------:R-:W1:Y:S02]  /*1fe0*/  LDC.64 R6, c[0x0][0x380] ;  /* 0x0000e000ff067b82 */ /* 0x000e640000000a00 */
.L_x_223:
[----:B------:R-:W-:-:S05]  /*1ff0*/  IADD3 R21, PT, PT, R0, UR4, RZ ;  /* 0x0000000400157c10 */ /* 0x000fca000fffe0ff */
[----:B-1----:R-:W-:-:S05]  /*2000*/  IMAD.WIDE.U32 R20, R21, 0x8, R6 ;  /* 0x0000000815147825 */ /* 0x002fca00078e0006 */
        /* <DEDUP_REMOVED lines=33> */
[----:B------:R-:W-:Y:S01]  /*2220*/  IMAD.WIDE.U32 R8, R2, R10, R10 ;  /* 0x0000000a02087225 */ /* 0x000fe200078e000a */
[----:B0-----:R-:W-:-:S03]  /*2230*/  MOV R2, R14 ;  /* 0x0000000e00027202 */ /* 0x001fc60000000f00 */
[----:B------:R-:W-:Y:S01]  /*2240*/  IMAD R13, R3, R10, R13 ;  /* 0x0000000a030d7224 */ /* 0x000fe200078e020d */
[----:B------:R-:W-:-:S04]  /*2250*/  IADD3 R10, PT, PT, R2, -UR4, RZ ;  /* 0x80000004020a7c10 */ /* 0x000fc8000fffe0ff */
[----:B------:R-:W-:Y:S02]  /*2260*/  ISETP.GE.U32.AND P0, PT, R10, 0x800, PT ;  /* 0x000008000a00780c */ /* 0x000fe40003f06070 */
[----:B------:R-:W-:-:S05]  /*2270*/  IADD3 R9, PT, PT, R9, R13, RZ ;  /* 0x0000000d09097210 */ /* 0x000fca0007ffe0ff */
[----:B------:R-:W-:Y:S02]  /*2280*/  IMAD R3, R9, R4, RZ ;  /* 0x0000000409037224 */ /* 0x000fe400078e02ff */
[----:B------:R-:W-:-:S04]  /*2290*/  IMAD.WIDE.U32 R40, R4, R8, R8 ;  /* 0x0000000804287225 */ /* 0x000fc800078e0008 */
[----:B------:R-:W-:-:S05]  /*22a0*/  IMAD R3, R5, R8, R3 ;  /* 0x0000000805037224 */ /* 0x000fca00078e0203 */
[----:B------:R-:W-:Y:S01]  /*22b0*/  IADD3 R41, PT, PT, R41, R3, RZ ;  /* 0x0000000329297210 */ /* 0x000fe20007ffe0ff */
[----:B------:R-:W-:Y:S06]  /*22c0*/  @!P0 BRA `(.L_x_222) ;  /* 0x0000001000048947 */ /* 0x000fec0003800000 */
[----:B------:R-:W-:-:S06]  /*22d0*/  UIADD3 UR4, UPT, UPT, UR4, 0x800, URZ ;  /* 0x0000080004047890 */ /* 0x000fcc000fffe0ff */
[----:B------:R-:W-:-:S13]  /*22e0*/  ISETP.LT.U32.AND P0, PT, R15, UR4, PT ;  /* 0x000000040f007c0c */ /* 0x000fda000bf01070 */
[----:B------:R-:W-:Y:S05]  /*22f0*/  @!P0 BRA `(.L_x_223) ;  /* 0xfffffffc003c8947 */ /* 0x000fea000383ffff */
.L_x_221:
[----:B------:R-:W-:Y:S01]  /*2300*/  IADD3 R3, PT, PT, R2, -UR4, RZ ;  /* 0x8000000402037c10 */ /* 0x000fe2000fffe0ff */
[----:B------:R-:W-:Y:S03]  /*2310*/  BSSY.RECONVERGENT B1, `(.L_x_222) ;  /* 0x00000fc000017945 */ /* 0x000fe60003800200 */
[----:B------:R-:W-:-:S04]  /*2320*/  ISETP.GE.AND P0, PT, R0, R3, PT ;  /* 0x000000030000720c */ /* 0x000fc80003f06270 */
[----:B------:R-:W-:-:S13]  /*2330*/  ISETP.LE.U32.OR P0, PT, R2, UR4, P0 ;  /* 0x0000000402007c0c */ /* 0x000fda0008703470 */
[----:B------:R-:W-:Y:S05]  /*2340*/  @P0 BRA `(.L_x_224) ;  /* 0x0000000c00e00947 */ /* 0x000fea0003800000 */
[-C--:B------:R-:W-:Y:S01]  /*2350*/  LOP3.LUT R3, RZ, R0.reuse, RZ, 0x33, !PT ;  /* 0x00000000ff037212 */ /* 0x080fe200078e33ff */
[----:B------:R-:W-:Y:S03]  /*2360*/  BSSY.RECONVERGENT B2, `(.L_x_225) ;  /* 0x0000083000027945 */ /* 0x000fe60003800200 */
[----:B------:R-:W-:Y:S02]  /*2370*/  IADD3 R3, PT, PT, R2, -UR4, R3 ;  /* 0x8000000402037c10 */ /* 0x000fe4000fffe003 */
[----:B------:R-:W-:Y:S02]  /*2380*/  MOV R2, R0 ;  /* 0x0000000000027202 */ /* 0x000fe40000000f00 */
[C---:B------:R-:W-:Y:S02]  /*2390*/  ISETP.GE.U32.AND P0, PT, R3.reuse, 0xf00, PT ;  /* 0x00000f000300780c */ /* 0x040fe40003f06070 */
[----:B------:R-:W-:-:S04]  /*23a0*/  LEA.HI R4, R3, 0x1, RZ, 0x18 ;  /* 0x0000000103047811 */ /* 0x000fc800078fc0ff */
[----:B------:R-:W-:-:S07]  /*23b0*/  LOP3.LUT R5, R4, 0xf, RZ, 0xc0, !PT ;  /* 0x0000000f04057812 */ /* 0x000fce00078ec0ff */
[----:B------:R-:W-:Y:S05]  /*23c0*/  @!P0 BRA `(.L_x_226) ;  /* 0x0000000400f08947 */ /* 0x000fea0003800000 */
[----:B------:R-:W-:Y:S01]  /*23d0*/  LOP3.LUT R3, R4, 0x1fffff0, RZ, 0xc0, !PT ;  /* 0x01fffff004037812 */ /* 0x000fe200078ec0ff */
[----:B------:R-:W-:Y:S01]  /*23e0*/  BSSY.RECONVERGENT B3, `(.L_x_227) ;  /* 0x0000079000037945 */ /* 0x000fe20003800200 */
[C---:B------:R-:W-:Y:S02]  /*23f0*/  LOP3.LUT R2, R0.reuse, 0x800, RZ, 0xfc, !PT ;  /* 0x0000080000027812 */ /* 0x040fe400078efcff */
[----:B------:R-:W-:Y:S02]  /*2400*/  IADD3 R42, PT, PT, R0, UR4, RZ ;  /* 0x00000004002a7c10 */ /* 0x000fe4000fffe0ff */
[----:B------:R-:W-:-:S07]  /*2410*/  IADD3 R3, PT, PT, -R3, RZ, RZ ;  /* 0x000000ff03037210 */ /* 0x000fce0007ffe1ff */
.L_x_228:
        /* <DEDUP_REMOVED lines=45> */
[----:B------:R-:W-:-:S06]  /*26f0*/  IMAD.WIDE.U32 R38, R39, 0x8, R6 ;  /* 0x0000000827267825 */ /* 0x000fcc00078e0006 */
[----:B------:R-:W5:Y:S01]  /*2700*/  LDG.E.64 R38, desc[UR6][R38.64] ;  /* 0x0000000626267981 */ /* 0x000f62000c1e1b00 */
[----:B------:R-:W-:Y:S02]  /*2710*/  IADD3 R3, PT, PT, R3, 0x10, RZ ;  /* 0x0000001003037810 */ /* 0x000fe40007ffe0ff */
[----:B------:R-:W-:Y:S02]  /*2720*/  IADD3 R2, PT, PT, R2, 0x1000, RZ ;  /* 0x0000100002027810 */ /* 0x000fe40007ffe0ff */
[----:B------:R-:W-:Y:S02]  /*2730*/  ISETP.NE.AND P0, PT, R3, RZ, PT ;  /* 0x000000ff0300720c */ /* 0x000fe40003f05270 */
[----:B------:R-:W-:Y:S01]  /*2740*/  IADD3 R42, PT, PT, R42, 0x1000, RZ ;  /* 0x000010002a2a7810 */ /* 0x000fe20007ffe0ff */
        /* <DEDUP_REMOVED lines=66> */
[----:B------:R-:W-:Y:S05]  /*2b70*/  BSYNC.RECONVERGENT B3 ;  /* 0x0000000000037941 */ /* 0x000fea0003800200 */
.L_x_227:
[----:B------:R-:W-:-:S07]  /*2b80*/  IADD3 R2, PT, PT, R2, -0x800, RZ ;  /* 0xfffff80002027810 */ /* 0x000fce0007ffe0ff */
.L_x_226:
[----:B------:R-:W-:Y:S05]  /*2b90*/  BSYNC.RECONVERGENT B2 ;  /* 0x0000000000027941 */ /* 0x000fea0003800200 */
.L_x_225:
[----:B------:R-:W-:-:S13]  /*2ba0*/  ISETP.NE.AND P0, PT, R5, RZ, PT ;  /* 0x000000ff0500720c */ /* 0x000fda0003f05270 */
[----:B------:R-:W-:Y:S05]  /*2bb0*/  @!P0 BRA `(.L_x_224) ;  /* 0x0000000400c48947 */ /* 0x000fea0003800000 */
[----:B------:R-:W-:Y:S01]  /*2bc0*/  ISETP.GE.U32.AND P0, PT, R5, 0x8, PT ;  /* 0x000000080500780c */ /* 0x000fe20003f06070 */
[----:B------:R-:W-:Y:S01]  /*2bd0*/  BSSY.RECONVERGENT B2, `(.L_x_229) ;  /* 0x000003d000027945 */ /* 0x000fe20003800200 */
[----:B------:R-:W-:-:S04]  /*2be0*/  LOP3.LUT R3, R4, 0x7, RZ, 0xc0, !PT ;  /* 0x0000000704037812 */ /* 0x000fc800078ec0ff */
[----:B------:R-:W-:-:S07]  /*2bf0*/  ISETP.NE.AND P1, PT, R3, RZ, PT ;  /* 0x000000ff0300720c */ /* 0x000fce0003f25270 */
[----:B------:R-:W-:Y:S06]  /*2c00*/  @!P0 BRA `(.L_x_230) ;  /* 0x0000000000e48947 */ /* 0x000fec0003800000 */
[----:B------:R-:W-:-:S05]  /*2c10*/  IADD3 R5, PT, PT, R2, UR4, RZ ;  /* 0x0000000402057c10 */ /* 0x000fca000fffe0ff */
        /* <DEDUP_REMOVED lines=56> */
.L_x_230:
[----:B------:R-:W-:Y:S05]  /*2fa0*/  BSYNC.RECONVERGENT B2 ;  /* 0x0000000000027941 */ /* 0x000fea0003800200 */
.L_x_229:
        /* <DEDUP_REMOVED lines=35> */
.L_x_232:
[----:B------:R-:W-:Y:S05]  /*31e0*/  BSYNC.RECONVERGENT B2 ;  /* 0x0000000000027941 */ /* 0x000fea0003800200 */
.L_x_231:
[----:B------:R-:W-:Y:S05]  /*31f0*/  @!P1 BRA `(.L_x_224) ;  /* 0x0000000000349947 */ /* 0x000fea0003800000 */
[----:B------:R-:W-:Y:S02]  /*3200*/  IADD3 R9, PT, PT, R2, UR4, RZ ;  /* 0x0000000402097c10 */ /* 0x000fe4000fffe0ff */
[----:B------:R-:W-:-:S07]  /*3210*/  IADD3 R8, PT, PT, -R4, RZ, RZ ;  /* 0x000000ff04087210 */ /* 0x000fce0007ffe1ff */
.L_x_233:
        /* <DEDUP_REMOVED lines=11> */
.L_x_224:
[----:B------:R-:W-:Y:S05]  /*32d0*/  BSYNC.RECONVERGENT B1 ;  /* 0x0000000000017941 */ /* 0x000fea0003800200 */
.L_x_222:
        /* <DEDUP_REMOVED lines=31> */
[----:B------:R-:W1:Y:S01]  /*34d0*/  SHFL.DOWN PT, R3, R2, 0x8, 0x1f ;  /* 0x09001f0002037f89 */ /* 0x000e6200000e0000 */
[----:B------:R-:W-:-:S03]  /*34e0*/  @!P1 SHF.R.U32.HI R7, RZ, 0x2, R0 ;  /* 0x00000002ff079819 */ /* 0x000fc60000011600 */
[----:B------:R-:W2:Y:S01]  /*34f0*/  SHFL.DOWN PT, R5, R8, 0x8, 0x1f ;  /* 0x09001f0008057f89 */ /* 0x000ea200000e0000 */
[----:B------:R-:W-:Y:S02]  /*3500*/  @!P1 LOP3.LUT R7, R7, 0xf8, RZ, 0xc0, !PT ;  /* 0x000000f807079812 */ /* 0x000fe400078ec0ff */
[----:B-1----:R-:W-:Y:S02]  /*3510*/  SEL R3, R3, 0x1, !P0 ;  /* 0x0000000103037807 */ /* 0x002fe40004000000 */
[----:B--2---:R-:W-:Y:S02]  /*3520*/  SEL R5, R5, RZ, !P0 ;  /* 0x000000ff05057207 */ /* 0x004fe40004000000 */
[----:B------:R-:W-:-:S03]  /*3530*/  ISETP.GT.AND P0, PT, R10, 0xf, PT ;  /* 0x0000000f0a00780c */ /* 0x000fc60003f04270 */
[-C--:B------:R-:W-:Y:S02]  /*3540*/  IMAD R6, R5, R2.reuse, RZ ;  /* 0x0000000205067224 */ /* 0x080fe400078e02ff */
[----:B------:R-:W-:-:S04]  /*3550*/  IMAD.WIDE.U32 R4, R3, R2, RZ ;  /* 0x0000000203047225 */ /* 0x000fc800078e00ff */
[----:B------:R-:W-:Y:S01]  /*3560*/  IMAD R3, R3, R8, R6 ;  /* 0x0000000803037224 */ /* 0x000fe200078e0206 */
[----:B------:R-:W-:Y:S01]  /*3570*/  SHFL.DOWN PT, R2, R4, 0x10, 0x1f ;  /* 0x0a001f0004027f89 */ /* 0x000fe200000e0000 */
[----:B------:R-:W-:-:S03]  /*3580*/  @!P1 MOV R8, 0x400 ;  /* 0x0000040000089802 */ /* 0x000fc60000000f00 */
[----:B------:R-:W-:Y:S02]  /*3590*/  IADD3 R6, PT, PT, R5, R3, RZ ;  /* 0x0000000305067210 */ /* 0x000fe40007ffe0ff */
[----:B0-----:R-:W-:-:S03]  /*35a0*/  @!P1 LEA R8, R9, R8, 0x18 ;  /* 0x0000000809089211 */ /* 0x001fc600078ec0ff */
[----:B------:R-:W0:Y:S01]  /*35b0*/  SHFL.DOWN PT, R3, R6, 0x10, 0x1f ;  /* 0x0a001f0006037f89 */ /* 0x000e2200000e0000 */
[----:B------:R-:W-:Y:S02]  /*35c0*/  @!P1 IADD3 R7, PT, PT, R7, R8, RZ ;  /* 0x0000000807079210 */ /* 0x000fe40007ffe0ff */
[----:B0-----:R-:W-:Y:S02]  /*35d0*/  SEL R5, R3, RZ, !P0 ;  /* 0x000000ff03057207 */ /* 0x001fe40004000000 */
[----:B------:R-:W-:Y:S02]  /*35e0*/  SEL R3, R2, 0x1, !P0 ;  /* 0x0000000102037807 */ /* 0x000fe40004000000 */
[----:B------:R-:W-:Y:S01]  /*35f0*/  ISETP.NE.AND P0, PT, R0, RZ, PT ;  /* 0x000000ff0000720c */ /* 0x000fe20003f05270 */
        /* <DEDUP_REMOVED lines=11> */
[----:B------:R-:W1:Y:S01]  /*36b0*/  LDS.128 R8, [UR4+0x20] ;  /* 0x00002004ff087984 */ /* 0x000e620008000c00 */
[-C--:B0-----:R-:W-:Y:S02]  /*36c0*/  IMAD R0, R13, R4.reuse, RZ ;  /* 0x000000040d007224 */ /* 0x081fe400078e02ff */
[----:B------:R-:W-:-:S04]  /*36d0*/  IMAD.WIDE.U32 R2, R12, R4, RZ ;  /* 0x000000040c027225 */ /* 0x000fc800078e00ff */
[----:B--2---:R-:W-:Y:S02]  /*36e0*/  IMAD R5, R12, R5, R0 ;  /* 0x000000050c057224 */ /* 0x004fe400078e0200 */
        /* <DEDUP_REMOVED lines=27> */
[----:B------:R-:W-:-:S07]  /*38a0*/  IADD3 R5, PT, PT, R7, R5, RZ ;  /* 0x0000000507057210 */ /* 0x000fce0007ffe0ff */
.L_x_220:
[----:B------:R-:W-:Y:S05]  /*38b0*/  BSYNC.RECONVERGENT B0 ;  /* 0x0000000000007941 */ /* 0x000fea0003800200 */
.L_x_205:
[----:B------:R-:W-:Y:S05]  /*38c0*/  @P0 EXIT ;  /* 0x000000000000094d */ /* 0x000fea0003800000 */
[----:B------:R-:W0:Y:S01]  /*38d0*/  LDCU.64 UR4, c[0x0][0x398] ;  /* 0x00007300ff0477ac */ /* 0x000e220008000a00 */
[----:B--2---:R-:W2:Y:S01]  /*38e0*/  LDC.64 R6, c[0x0][0x388] ;  /* 0x0000e200ff067b82 */ /* 0x004ea20000000a00 */
[----:B01----:R-:W-:Y:S02]  /*38f0*/  IMAD R5, R5, UR4, RZ ;  /* 0x0000000405057c24 */ /* 0x003fe4000f8e02ff */
[----:B------:R-:W-:-:S04]  /*3900*/  IMAD.WIDE.U32 R2, R4, UR4, RZ ;  /* 0x0000000404027c25 */ /* 0x000fc8000f8e00ff */
[----:B------:R-:W-:-:S05]  /*3910*/  IMAD R5, R4, UR5, R5 ;  /* 0x0000000504057c24 */ /* 0x000fca000f8e0205 */
[----:B------:R-:W-:-:S05]  /*3920*/  IADD3 R3, PT, PT, R3, R5, RZ ;  /* 0x0000000503037210 */ /* 0x000fca0007ffe0ff */
[----:B--2---:R-:W-:Y:S01]  /*3930*/  STG.E.64 desc[UR6][R6.64], R2 ;  /* 0x0000000206007986 */ /* 0x004fe2000c101b06 */
[----:B------:R-:W-:Y:S05]  /*3940*/  EXIT ;  /* 0x000000000000794d */ /* 0x000fea0003800000 */
.L_x_234:
        /* <DEDUP_REMOVED lines=11> */
.L_x_1070:


//--------------------- .text._ZN3cub18CUB_300001_SM_10006detail6reduce18DeviceReduceKernelINS2_10policy_hubIdy11max_functorIdEE10Policy1000EN6thrust24THRUST_300001_SM_1000_NS6detail15normal_iteratorINSA_10device_ptrIdEEEEyS6_dN4cuda3std3__410__identityEEEvT0_PT3_T1_NS0_13GridEvenShareISN_EET2_T4_ --------------------------
	.section	.text._ZN3cub18CUB_300001_SM_10006detail6reduce18DeviceReduceKernelINS2_10policy_hubIdy11max_functorIdEE10Policy1000EN6thrust24THRUST_300001_SM_1000_NS6detail15normal_iteratorINSA_10device_ptrIdEEEEyS6_dN4cuda3std3__410__identityEEEvT0_PT3_T1_NS0_13GridEvenShareISN_EET2_T4_,"ax",@progbits
	.align	128
        .global         _ZN3cub18CUB_300001_SM_10006detail6reduce18DeviceReduceKernelINS2_10policy_hubIdy11max_functorIdEE10Policy1000EN6thrust24THRUST_300001_SM_1000_NS6detail15normal_iteratorINSA_10device_ptrIdEEEEyS6_dN4cuda3std3__410__identityEEEvT0_PT3_T1_NS0_13GridEvenShareISN_EET2_T4_
        .type           _ZN3cub18CUB_300001_SM_10006detail6reduce18DeviceReduceKernelINS2_10policy_hubIdy11max_functorIdEE10Policy1000EN6thrust24THRUST_300001_SM_1000_NS6detail15normal_iteratorINSA_10device_ptrIdEEEEyS6_dN4cuda3std3__410__identityEEEvT0_PT3_T1_NS0_13GridEvenShareISN_EET2_T4_,@function
        .size           _ZN3cub18CUB_300001_SM_10006detail6reduce18DeviceReduceKernelINS2_10policy_hubIdy11max_functorIdEE10Policy1000EN6thrust24THRUST_300001_SM_1000_NS6detail15normal_iteratorINSA_10device_ptrIdEEEEyS6_dN4cuda3std3__410__identityEEEvT0_PT3_T1_NS0_13GridEvenShareISN_EET2_T4_,(.L_x_1071 - _ZN3cub18CUB_300001_SM_10006detail6reduce18DeviceReduceKernelINS2_10policy_hubIdy11max_functorIdEE10Policy1000EN6thrust24THRUST_300001_SM_1000_NS6detail15normal_iteratorINSA_10device_ptrIdEEEEyS6_dN4cuda3std3__410__identityEEEvT0_PT3_T1_NS0_13GridEvenShareISN_EET2_T4_)
        .other          _ZN3cub18CUB_300001_SM_10006detail6reduce18DeviceReduceKernelINS2_10policy_hubIdy11max_functorIdEE10Policy1000EN6thrust24THRUST_300001_SM_1000_NS6detail15normal_iteratorINSA_10device_ptrIdEEEEyS6_dN4cuda3std3__410__identityEEEvT0_PT3_T1_NS0_13GridEvenShareISN_EET2_T4_,@"STO_CUDA_ENTRY STV_DEFAULT"
_ZN3cub18CUB_300001_SM_10006detail6reduce18DeviceReduceKernelINS2_10policy_hubIdy11max_functorIdEE10Policy1000EN6thrust24THRUST_300001_SM_1000_NS6detail15normal_iteratorINSA_10device_ptrIdEEEEyS6_dN4cuda3std3__410__identityEEEvT0_PT3_T1_NS0_13GridEvenShareISN_EET2_T4_:
.text._ZN3cub18CUB_300001_SM_10006detail6reduce18DeviceReduceKernelINS2_10policy_hubIdy11max_functorIdEE10Policy1000EN6thrust24THRUST_300001_SM_1000_NS6detail15normal_iteratorINSA_10device_ptrIdEEEEyS6_dN4cuda3std3__410__identityEEEvT0_PT3_T1_NS0_13GridEvenShareISN_EET2_T4_:
[----:B------:R-:W-:Y:S08]  /*0000*/  LDC R1, c[0x0][0x37c] ;  /* 0x0000df00ff017b82 */ /* 0x000ff00000000800 */
[----:B------:R-:W0:Y:S01]  /*0010*/  S2UR UR16, SR_CTAID.X ;  /* 0x00000000001079c3 */ /* 0x000e220000002500 */
[----:B------:R-:W1:Y:S01]  /*0020*/  LDCU.64 UR8, c[0x0][0x3b8] ;  /* 0x00007700ff0877ac */ /* 0x000e620008000a00 */
[----:B------:R-:W-:Y:S01]  /*0030*/  BSSY.RECONVERGENT B0, `(.L_x_235) ;  /* 0x000030b000007945 */ /* 0x000fe20003800200 */
[----:B------:R-:W2:Y:S01]  /*0040*/  LDCU UR5, c[0x0][0x3c0] ;  /* 0x00007800ff0577ac */ /* 0x000ea20008000800 */
[----:B------:R-:W3:Y:S01]  /*0050*/  LDCU.64 UR14, c[0x0][0x358] ;  /* 0x00006b00ff0e77ac */ /* 0x000ee20008000a00 */
[----:B-1----:R-:W-:-:S02]  /*0060*/  IMAD.U32 R4, RZ, RZ, UR8 ;  /* 0x00000008ff047e24 */ /* 0x002fc4000f8e00ff */
[----:B------:R-:W-:Y:S01]  /*0070*/  IMAD.U32 R3, RZ, RZ, UR9 ;  /* 0x00000009ff037e24 */ /* 0x000fe2000f8e00ff */
        /* <DEDUP_REMOVED lines=9> */
[----:B------:R-:W-:Y:S01]  /*0110*/  VIADD R3, R4, -UR7 ;  /* 0x8000000704037c36 */ /* 0x000fe20008000000 */
[----:B------:R-:W-:Y:S01]  /*0120*/  BSSY.RECONVERGENT B1, `(.L_x_237) ;  /* 0x000000a000017945 */ /* 0x000fe20003800200 */
[----:B------:R-:W-:-:S03]  /*0130*/  CS2R R10, SRZ ;  /* 0x00000000000a7805 */ /* 0x000fc6000001ff00 */
[----:B0-----:R-:W-:Y:S01]  /*0140*/  ISETP.GE.AND P0, PT, R0, R3, PT ;  /* 0x000000030000720c */ /* 0x001fe20003f06270 */
[----:B------:R-:W-:-:S12]  /*0150*/  IMAD.MOV.U32 R2, RZ, RZ, R0 ;  /* 0x000000ffff027224 */ /* 0x000fd800078e0000 */
[----:B------:R-:W-:Y:S05]  /*0160*/  @P0 BRA `(.L_x_238) ;  /* 0x0000000000140947 */ /* 0x000fea0003800000 */
[----:B------:R-:W0:Y:S01]  /*0170*/  LDC.64 R10, c[0x0][0x380] ;  /* 0x0000e000ff0a7b82 */ /* 0x000e220000000a00 */
[----:B------:R-:W-:-:S04]  /*0180*/  VIADD R5, R0, UR7 ;  /* 0x0000000700057c36 */ /* 0x000fc80008000000 */
[----:B0-----:R-:W-:-:S06]  /*0190*/  IMAD.WIDE.U32 R10, R5, 0x8, R10 ;  /* 0x00000008050a7825 */ /* 0x001fcc00078e000a */
[----:B------:R-:W5:Y:S01]  /*01a0*/  LDG.E.64 R10, desc[UR14][R10.64] ;  /* 0x0000000e0a0a7981 */ /* 0x000f62000c1e1b00 */
[----:B------:R-:W-:-:S07]  /*01b0*/  VIADD R2, R0, 0x100 ;  /* 0x0000010000027836 */ /* 0x000fce0000000000 */
.L_x_238:
[----:B------:R-:W-:Y:S05]  /*01c0*/  BSYNC.RECONVERGENT B1 ;  /* 0x0000000000017941 */ /* 0x000fea0003800200 */
.L_x_237:
        /* <DEDUP_REMOVED lines=14> */
[----:B------:R-:W-:-:S04]  /*02b0*/  UIMAD.WIDE.U32 UR4, UR16, 0x4000, URZ ;  /* 0x00004000100478a5 */ /* 0x000fc8000f8e00ff */
[----:B------:R-:W-:Y:S02]  /*02c0*/  IMAD.MOV R26, RZ, RZ, -R26 ;  /* 0x000000ffff1a7224 */ /* 0x000fe400078e0a1a */
[----:B------:R-:W-:Y:S02]  /*02d0*/  LOP3.LUT R6, R6, UR4, RZ, 0xfc, !PT ;  /* 0x0000000406067c12 */ /* 0x000fe4000f8efcff */
[----:B------:R-:W-:Y:S02]  /*02e0*/  LOP3.LUT R7, R7, UR5, RZ, 0xfc, !PT ;  /* 0x0000000507077c12 */ /* 0x000fe4000f8efcff */
[----:B0-----:R-:W-:-:S04]  /*02f0*/  IADD3 R6, P1, PT, R6, UR8, RZ ;  /* 0x0000000806067c10 */ /* 0x001fc8000ff3e0ff */
[----:B------:R-:W-:-:S04]  /*0300*/  IADD3 R6, P2, PT, R6, 0x4000, RZ ;  /* 0x0000400006067810 */ /* 0x000fc80007f5e0ff */
[----:B------:R-:W-:-:S09]  /*0310*/  IADD3.X R7, PT, PT, RZ, UR9, R7, P2, P1 ;  /* 0x00000009ff077c10 */ /* 0x000fd200097e2407 */
.L_x_243:
[----:B------:R-:W2:Y:S04]  /*0320*/  LDG.E.64 R8, desc[UR14][R6.64+-0x4000] ;  /* 0xffc0000e06087981 */ /* 0x000ea8000c1e1b00 */
[----:B------:R-:W3:Y:S04]  /*0330*/  LDG.E.64 R12, desc[UR14][R6.64+-0x3800] ;  /* 0xffc8000e060c7981 */ /* 0x000ee8000c1e1b00 */
[----:B------:R-:W4:Y:S04]  /*0340*/  LDG.E.64 R14, desc[UR14][R6.64+-0x3000] ;  /* 0xffd0000e060e7981 */ /* 0x000f28000c1e1b00 */
[----:B------:R-:W4:Y:S04]  /*0350*/  LDG.E.64 R16, desc[UR14][R6.64+-0x2800] ;  /* 0xffd8000e06107981 */ /* 0x000f28000c1e1b00 */
[----:B------:R-:W4:Y:S04]  /*0360*/  LDG.E.64 R18, desc[UR14][R6.64+-0x2000] ;  /* 0xffe0000e06127981 */ /* 0x000f28000c1e1b00 */
[----:B------:R-:W4:Y:S04]  /*0370*/  LDG.E.64 R20, desc[UR14][R6.64+-0x1800] ;  /* 0xffe8000e06147981 */ /* 0x000f28000c1e1b00 */
[----:B------:R-:W4:Y:S04]  /*0380*/  LDG.E.64 R22, desc[UR14][R6.64+-0x1000] ;  /* 0xfff0000e06167981 */ /* 0x000f28000c1e1b00 */
[----:B------:R-:W4:Y:S01]  /*0390*/  LDG.E.64 R24, desc[UR14][R6.64+-0x800] ;  /* 0xfff8000e06187981 */ /* 0x000f22000c1e1b00 */
[----:B--2--5:R-:W-:-:S06]  /*03a0*/  DSETP.GEU.AND P1, PT, R10, R8, PT ;  /* 0x000000080a00722a */ /* 0x024fcc0003f2e000 */
[----:B------:R-:W-:Y:S02]  /*03b0*/  FSEL R10, R8, R10, !P1 ;  /* 0x0000000a080a7208 */ /* 0x000fe40004800000 */
[----:B------:R-:W-:Y:S02]  /*03c0*/  FSEL R11, R9, R11, !P1 ;  /* 0x0000000b090b7208 */ /* 0x000fe40004800000 */
[----:B------:R-:W2:Y:S04]  /*03d0*/  LDG.E.64 R8, desc[UR14][R6.64] ;  /* 0x0000000e06087981 */ /* 0x000ea8000c1e1b00 */
[----:B---3--:R-:W-:-:S06]  /*03e0*/  DSETP.GEU.AND P1, PT, R10, R12, PT ;  /* 0x0000000c0a00722a */ /* 0x008fcc0003f2e000 */
[----:B------:R-:W-:Y:S02]  /*03f0*/  FSEL R12, R12, R10, !P1 ;  /* 0x0000000a0c0c7208 */ /* 0x000fe40004800000 */
[----:B------:R-:W-:Y:S02]  /*0400*/  FSEL R13, R13, R11, !P1 ;  /* 0x0000000b0d0d7208 */ /* 0x000fe40004800000 */
[----:B------:R-:W3:Y:S04]  /*0410*/  LDG.E.64 R10, desc[UR14][R6.64+0x800] ;  /* 0x0008000e060a7981 */ /* 0x000ee8000c1e1b00 */
[----:B----4-:R-:W-:-:S06]  /*0420*/  DSETP.GEU.AND P1, PT, R12, R14, PT ;  /* 0x0000000e0c00722a */ /* 0x010fcc0003f2e000 */
[----:B------:R-:W-:Y:S02]  /*0430*/  FSEL R14, R14, R12, !P1 ;  /* 0x0000000c0e0e7208 */ /* 0x000fe40004800000 */
[----:B------:R-:W-:Y:S02]  /*0440*/  FSEL R15, R15, R13, !P1 ;  /* 0x0000000d0f0f7208 */ /* 0x000fe40004800000 */
[----:B------:R-:W4:Y:S04]  /*0450*/  LDG.E.64 R12, desc[UR14][R6.64+0x1000] ;  /* 0x0010000e060c7981 */ /* 0x000f28000c1e1b00 */
[----:B------:R-:W-:-:S06]  /*0460*/  DSETP.GEU.AND P1, PT, R14, R16, PT ;  /* 0x000000100e00722a */ /* 0x000fcc0003f2e000 */
        /* <DEDUP_REMOVED lines=18> */
[----:B------:R0:W4:Y:S01]  /*0590*/  LDG.E.64 R24, desc[UR14][R6.64+0x3800] ;  /* 0x0038000e06187981 */ /* 0x000122000c1e1b00 */
[----:B------:R-:W-:-:S05]  /*05a0*/  VIADD R26, R26, 0x10 ;  /* 0x000000101a1a7836 */ /* 0x000fca0000000000 */
[----:B------:R-:W-:Y:S02]  /*05b0*/  ISETP.NE.AND P2, PT, R26, RZ, PT ;  /* 0x000000ff1a00720c */ /* 0x000fe40003f45270 */
[----:B0-----:R-:W-:Y:S01]  /*05c0*/  IADD3 R6, P3, PT, R6, 0x8000, RZ ;  /* 0x0000800006067810 */ /* 0x001fe20007f7e0ff */
[----:B------:R-:W-:-:S04]  /*05d0*/  VIADD R2, R2, 0x1000 ;  /* 0x0000100002027836 */ /* 0x000fc80000000000 */
[----:B------:R-:W-:Y:S01]  /*05e0*/  IMAD.X R7, RZ, RZ, R7, P3 ;  /* 0x000000ffff077224 */ /* 0x000fe200018e0607 */
[----:B--2---:R-:W-:-:S06]  /*05f0*/  DSETP.GEU.AND P1, PT, R22, R8, PT ;  /* 0x000000081600722a */ /* 0x004fcc0003f2e000 */
[----:B------:R-:W-:Y:S02]  /*0600*/  FSEL R8, R8, R22, !P1 ;  /* 0x0000001608087208 */ /* 0x000fe40004800000 */
[----:B------:R-:W-:-:S06]  /*0610*/  FSEL R9, R9, R23, !P1 ;  /* 0x0000001709097208 */ /* 0x000fcc0004800000 */
[----:B---3--:R-:W-:-:S06]  /*0620*/  DSETP.GEU.AND P1, PT, R8, R10, PT ;  /* 0x0000000a0800722a */ /* 0x008fcc0003f2e000 */
[----:B------:R-:W-:Y:S02]  /*0630*/  FSEL R8, R10, R8, !P1 ;  /* 0x000000080a087208 */ /* 0x000fe40004800000 */
[----:B------:R-:W-:-:S06]  /*0640*/  FSEL R9, R11, R9, !P1 ;  /* 0x000000090b097208 */ /* 0x000fcc0004800000 */
[----:B----4-:R-:W-:-:S06]  /*0650*/  DSETP.GEU.AND P1, PT, R8, R12, PT ;  /* 0x0000000c0800722a */ /* 0x010fcc0003f2e000 */
[----:B------:R-:W-:Y:S02]  /*0660*/  FSEL R8, R12, R8, !P1 ;  /* 0x000000080c087208 */ /* 0x000fe40004800000 */
[----:B------:R-:W-:-:S06]  /*0670*/  FSEL R9, R13, R9, !P1 ;  /* 0x000000090d097208 */ /* 0x000fcc0004800000 */
[----:B------:R-:W-:-:S06]  /*0680*/  DSETP.GEU.AND P1, PT, R8, R14, PT ;  /* 0x0000000e0800722a */ /* 0x000fcc0003f2e000 */
        /* <DEDUP_REMOVED lines=13> */
[----:B------:R-:W-:Y:S01]  /*0760*/  FSEL R11, R25, R9, !P1 ;  /* 0x00000009190b7208 */ /* 0x000fe20004800000 */
[----:B------:R-:W-:Y:S06]  /*0770*/  @P2 BRA `(.L_x_243) ;  /* 0xfffffff800e82947 */ /* 0x000fec000383ffff */
.L_x_242:
[----:B------:R-:W-:Y:S05]  /*0780*/  BSYNC.RECONVERGENT B2 ;  /* 0x0000000000027941 */ /* 0x000fea0003800200 */
.L_x_241:
        /* <DEDUP_REMOVED lines=19> */
[----:B------:R-:W-:Y:S01]  /*08c0*/  VIADD R2, R2, 0x800 ;  /* 0x0000080002027836 */ /* 0x000fe20000000000 */
[----:B--2--5:R-:W-:-:S06]  /*08d0*/  DSETP.GEU.AND P1, PT, R10, R20, PT ;  /* 0x000000140a00722a */ /* 0x024fcc0003f2e000 */
        /* <DEDUP_REMOVED lines=22> */
[----:B------:R-:W-:-:S07]  /*0a40*/  FSEL R11, R23, R7, !P1 ;  /* 0x00000007170b7208 */ /* 0x000fce0004800000 */
.L_x_245:
[----:B------:R-:W-:Y:S05]  /*0a50*/  BSYNC.RECONVERGENT B2 ;  /* 0x0000000000027941 */ /* 0x000fea0003800200 */
.L_x_244:
        /* <DEDUP_REMOVED lines=27> */
[----:B------:R-:W-:-:S07]  /*0c10*/  FSEL R11, R17, R9, !P1 ;  /* 0x00000009110b7208 */ /* 0x000fce0004800000 */
.L_x_247:
[----:B------:R-:W-:Y:S05]  /*0c20*/  BSYNC.RECONVERGENT B2 ;  /* 0x0000000000027941 */ /* 0x000fea0003800200 */
.L_x_246:
[----:B------:R-:W-:Y:S05]  /*0c30*/  @!P0 BRA `(.L_x_240) ;  /* 0x0000000000348947 */ /* 0x000fea0003800000 */
[----:B------:R-:W0:Y:S01]  /*0c40*/  LDC.64 R6, c[0x0][0x380] ;  /* 0x0000e000ff067b82 */ /* 0x000e220000000a00 */
[----:B------:R-:W-:Y:S02]  /*0c50*/  IMAD.U32 R5, RZ, RZ, UR16 ;  /* 0x00000010ff057e24 */ /* 0x000fe4000f8e00ff */
[----:B------:R-:W-:Y:S02]  /*0c60*/  IMAD.MOV R8, RZ, RZ, -R4 ;  /* 0x000000ffff087224 */ /* 0x000fe400078e0a04 */
[----:B0-----:R-:W-:-:S07]  /*0c70*/  IMAD.WIDE.U32 R4, R5, 0x4000, R6 ;  /* 0x0000400005047825 */ /* 0x001fce00078e0006 */
.L_x_248:
[----:B------:R-:W-:-:S06]  /*0c80*/  IMAD.WIDE R6, R2, 0x8, R4 ;  /* 0x0000000802067825 */ /* 0x000fcc00078e0204 */
[----:B------:R-:W2:Y:S01]  /*0c90*/  LDG.E.64 R6, desc[UR14][R6.64] ;  /* 0x0000000e06067981 */ /* 0x000ea2000c1e1b00 */
[----:B------:R-:W-:Y:S02]  /*0ca0*/  VIADD R8, R8, 0x1 ;  /* 0x0000000108087836 */ /* 0x000fe40000000000 */
[----:B------:R-:W-:-:S03]  /*0cb0*/  VIADD R2, R2, 0x100 ;  /* 0x0000010002027836 */ /* 0x000fc60000000000 */
[----:B------:R-:W-:Y:S01]  /*0cc0*/  ISETP.NE.AND P1, PT, R8, RZ, PT ;  /* 0x000000ff0800720c */ /* 0x000fe20003f25270 */
[----:B--2--5:R-:W-:-:S06]  /*0cd0*/  DSETP.GEU.AND P0, PT, R10, R6, PT ;  /* 0x000000060a00722a */ /* 0x024fcc0003f0e000 */
[----:B------:R-:W-:Y:S02]  /*0ce0*/  FSEL R10, R6, R10, !P0 ;  /* 0x0000000a060a7208 */ /* 0x000fe40004000000 */
[----:B------:R-:W-:-:S04]  /*0cf0*/  FSEL R11, R7, R11, !P0 ;  /* 0x0000000b070b7208 */ /* 0x000fc80004000000 */
[----:B------:R-:W-:Y:S05]  /*0d00*/  @P1 BRA `(.L_x_248) ;  /* 0xfffffffc00dc1947 */ /* 0x000fea000383ffff */
.L_x_240:
[----:B------:R-:W-:Y:S05]  /*0d10*/  BSYNC.RECONVERGENT B1 ;  /* 0x0000000000017941 */ /* 0x000fea0003800200 */
.L_x_239:
[----:B------:R-:W-:-:S13]  /*0d20*/  ISETP.GE.AND P0, PT, R3, 0x100, PT ;  /* 0x000001000300780c */ /* 0x000fda0003f06270 */
[----:B------:R-:W-:Y:S05]  /*0d30*/  @!P0 BRA `(.L_x_249) ;  /* 0x00000004002c8947 */ /* 0x000fea0003800000 */
[----:B------:R-:W0:Y:S01]  /*0d40*/  S2R R9, SR_LANEID ;  /* 0x0000000000097919 */ /* 0x000e220000000000 */
[----:B-----5:R-:W-:Y:S04]  /*0d50*/  SHFL.DOWN PT, R2, R10, 0x1, 0x1f ;  /* 0x08201f000a027f89 */ /* 0x020fe800000e0000 */
[----:B------:R-:W1:Y:S02]  /*0d60*/  SHFL.DOWN PT, R3, R11, 0x1, 0x1f ;  /* 0x08201f000b037f89 */ /* 0x000e6400000e0000 */
[----:B-1----:R-:W-:Y:S01]  /*0d70*/  DSETP.GEU.AND P1, PT, R10, R2, PT ;  /* 0x000000020a00722a */ /* 0x002fe20003f2e000 */
[C---:B0-----:R-:W-:Y:S02]  /*0d80*/  ISETP.GT.AND P0, PT, R9.reuse, 0x1e, PT ;  /* 0x0000001e0900780c */ /* 0x041fe40003f04270 */
[----:B------:R-:W-:-:S03]  /*0d90*/  ISETP.NE.AND P2, PT, R9, RZ, PT ;  /* 0x000000ff0900720c */ /* 0x000fc60003f45270 */
[----:B------:R-:W-:Y:S02]  /*0da0*/  FSEL R5, R2, R10, !P1 ;  /* 0x0000000a02057208 */ /* 0x000fe40004800000 */
[----:B------:R-:W-:Y:S02]  /*0db0*/  FSEL R3, R3, R11, !P1 ;  /* 0x0000000b03037208 */ /* 0x000fe40004800000 */
[----:B------:R-:W-:Y:S02]  /*0dc0*/  FSEL R2, R10, R5, P0 ;  /* 0x000000050a027208 */ /* 0x000fe40000000000 */
[----:B------:R-:W-:Y:S02]  /*0dd0*/  FSEL R3, R11, R3, P0 ;  /* 0x000000030b037208 */ /* 0x000fe40000000000 */
[----:B------:R-:W-:Y:S01]  /*0de0*/  ISETP.GT.AND P0, PT, R9, 0x1d, PT ;  /* 0x0000001d0900780c */ /* 0x000fe20003f04270 */
[----:B------:R-:W-:Y:S01]  /*0df0*/  SHFL.DOWN PT, R4, R2, 0x2, 0x1f ;  /* 0x08401f0002047f89 */ /* 0x000fe200000e0000 */
[----:B------:R-:W-:-:S02]  /*0e00*/  @!P2 MOV R7, 0x400 ;  /* 0x000004000007a802 */ /* 0x000fc40000000f00 */
[----:B------:R-:W-:Y:S01]  /*0e10*/  @!P2 SHF.R.U32.HI R6, RZ, 0x2, R0 ;  /* 0x00000002ff06a819 */ /* 0x000fe20000011600 */
[----:B------:R-:W0:Y:S01]  /*0e20*/  SHFL.DOWN PT, R5, R3, 0x2, 0x1f ;  /* 0x08401f0003057f89 */ /* 0x000e2200000e0000 */
[----:B------:R-:W1:Y:S01]  /*0e30*/  @!P2 S2R R8, SR_CgaCtaId ;  /* 0x000000000008a919 */ /* 0x000e620000008800 */
[----:B0-----:R-:W-:-:S06]  /*0e40*/  DSETP.GEU.AND P1, PT, R2, R4, PT ;  /* 0x000000040200722a */ /* 0x001fcc0003f2e000 */
[----:B------:R-:W-:Y:S02]  /*0e50*/  @!P0 FSEL R2, R4, R2, !P1 ;  /* 0x0000000204028208 */ /* 0x000fe40004800000 */
[----:B------:R-:W-:Y:S02]  /*0e60*/  @!P0 FSEL R3, R5, R3, !P1 ;  /* 0x0000000305038208 */ /* 0x000fe40004800000 */
[----:B------:R-:W-:Y:S01]  /*0e70*/  ISETP.GT.AND P0, PT, R9, 0x1b, PT ;  /* 0x0000001b0900780c */ /* 0x000fe20003f04270 */
[----:B------:R-:W-:Y:S01]  /*0e80*/  SHFL.DOWN PT, R4, R2, 0x4, 0x1f ;  /* 0x08801f0002047f89 */ /* 0x000fe200000e0000 */
[----:B-1----:R-:W-:Y:S02]  /*0e90*/  @!P2 LEA R11, R8, R7, 0x18 ;  /* 0x00000007080ba211 */ /* 0x002fe400078ec0ff */
[----:B------:R-:W-:Y:S01]  /*0ea0*/  @!P2 LOP3.LUT R8, R6, 0xf8, RZ, 0xc0, !PT ;  /* 0x000000f80608a812 */ /* 0x000fe200078ec0ff */
[----:B------:R-:W0:Y:S04]  /*0eb0*/  SHFL.DOWN PT, R5, R3, 0x4, 0x1f ;  /* 0x08801f0003057f89 */ /* 0x000e2800000e0000 */
[----:B------:R-:W-:Y:S01]  /*0ec0*/  @!P2 IMAD.IADD R11, R8, 0x1, R11 ;  /* 0x00000001080ba824 */ /* 0x000fe200078e020b */
[----:B0-----:R-:W-:-:S06]  /*0ed0*/  DSETP.GEU.AND P1, PT, R2, R4, PT ;  /* 0x000000040200722a */ /* 0x001fcc0003f2e000 */
[----:B------:R-:W-:Y:S02]  /*0ee0*/  @!P0 FSEL R2, R4, R2, !P1 ;  /* 0x0000000204028208 */ /* 0x000fe40004800000 */
[----:B------:R-:W-:Y:S02]  /*0ef0*/  @!P0 FSEL R3, R5, R3, !P1 ;  /* 0x0000000305038208 */ /* 0x000fe40004800000 */
[----:B------:R-:W-:Y:S01]  /*0f00*/  ISETP.GT.AND P0, PT, R9, 0x17, PT ;  /* 0x000000170900780c */ /* 0x000fe20003f04270 */
[----:B------:R-:W-:Y:S04]  /*0f10*/  SHFL.DOWN PT, R4, R2, 0x8, 0x1f ;  /* 0x09001f0002047f89 */ /* 0x000fe800000e0000 */
[----:B------:R-:W0:Y:S02]  /*0f20*/  SHFL.DOWN PT, R5, R3, 0x8, 0x1f ;  /* 0x09001f0003057f89 */ /* 0x000e2400000e0000 */
[----:B0-----:R-:W-:-:S06]  /*0f30*/  DSETP.GEU.AND P1, PT, R2, R4, PT ;  /* 0x000000040200722a */ /* 0x001fcc0003f2e000 */
[----:B------:R-:W-:Y:S02]  /*0f40*/  @!P0 FSEL R2, R4, R2, !P1 ;  /* 0x0000000204028208 */ /* 0x000fe40004800000 */
[----:B------:R-:W-:Y:S02]  /*0f50*/  @!P0 FSEL R3, R5, R3, !P1 ;  /* 0x0000000305038208 */ /* 0x000fe40004800000 */
[----:B------:R-:W-:Y:S01]  /*0f60*/  ISETP.GT.AND P1, PT, R9, 0xf, PT ;  /* 0x0000000f0900780c */ /* 0x000fe20003f24270 */
[----:B------:R-:W-:Y:S04]  /*0f70*/  SHFL.DOWN PT, R4, R2, 0x10, 0x1f ;  /* 0x0a001f0002047f89 */ /* 0x000fe800000e0000 */
[----:B------:R-:W0:Y:S02]  /*0f80*/  SHFL.DOWN PT, R5, R3, 0x10, 0x1f ;  /* 0x0a001f0003057f89 */ /* 0x000e2400000e0000 */
[----:B0-----:R-:W-:-:S06]  /*0f90*/  DSETP.GEU.AND P0, PT, R2, R4, PT ;  /* 0x000000040200722a */ /* 0x001fcc0003f0e000 */
[----:B------:R-:W-:Y:S02]  /*0fa0*/  FSEL R6, R4, R2, !P0 ;  /* 0x0000000204067208 */ /* 0x000fe40004000000 */
[----:B------:R-:W-:Y:S02]  /*0fb0*/  FSEL R7, R5, R3, !P0 ;  /* 0x0000000305077208 */ /* 0x000fe40004000000 */
[----:B------:R-:W-:Y:S02]  /*0fc0*/  ISETP.NE.AND P0, PT, R0, RZ, PT ;  /* 0x000000ff0000720c */ /* 0x000fe40003f05270 */
[----:B------:R-:W-:Y:S01]  /*0fd0*/  FSEL R4, R2, R6, P1 ;  /* 0x0000000602047208 */ /* 0x000fe20000800000 */
[----:B------:R1:W-:Y:S01]  /*0fe0*/  @!P2 STS.64 [R11+0x8], R6 ;  /* 0x000008060b00a388 */ /* 0x0003e20000000a00 */
[----:B------:R-:W-:Y:S01]  /*0ff0*/  FSEL R5, R3, R7, P1 ;  /* 0x0000000703057208 */ /* 0x000fe20000800000 */
[----:B------:R-:W-:Y:S08]  /*1000*/  BAR.SYNC.DEFER_BLOCKING 0x0 ;  /* 0x0000000000007b1d */ /* 0x000ff00000010000 */
[----:B------:R-:W-:Y:S05]  /*1010*/  @P0 BRA `(.L_x_250) ;  /* 0x0000002000300947 */ /* 0x000fea0003800000 */
[----:B------:R-:W0:Y:S01]  /*1020*/  S2UR UR5, SR_CgaCtaId ;  /* 0x00000000000579c3 */ /* 0x000e220000008800 */
[----:B------:R-:W-:Y:S02]  /*1030*/  UMOV UR4, 0x400 ;  /* 0x0000040000047882 */ /* 0x000fe40000000000 */
[----:B0-----:R-:W-:-:S09]  /*1040*/  ULEA UR4, UR5, UR4, 0x18 ;  /* 0x0000000405047291 */ /* 0x001fd2000f8ec0ff */
[----:B------:R-:W0:Y:S04]  /*1050*/  LDS.128 R12, [UR4+0x10] ;  /* 0x00001004ff0c7984 */ /* 0x000e280008000c00 */
[----:B-1----:R-:W1:Y:S01]  /*1060*/  LDS.128 R8, [UR4+0x20] ;  /* 0x00002004ff087984 */ /* 0x002e620008000c00 */
[----:B0-----:R-:W-:-:S06]  /*1070*/  DSETP.GEU.AND P1, PT, R4, R12, PT ;  /* 0x0000000c0400722a */ /* 0x001fcc0003f2e000 */
[----:B------:R-:W-:Y:S02]  /*1080*/  FSEL R2, R12, R4, !P1 ;  /* 0x000000040c027208 */ /* 0x000fe40004800000 */
[----:B------:R-:W-:Y:S02]  /*1090*/  FSEL R3, R13, R5, !P1 ;  /* 0x000000050d037208 */ /* 0x000fe40004800000 */
[----:B------:R-:W0:Y:S04]  /*10a0*/  LDS.128 R4, [UR4+0x30] ;  /* 0x00003004ff047984 */ /* 0x000e280008000c00 */
[----:B------:R-:W-:-:S06]  /*10b0*/  DSETP.GEU.AND P1, PT, R2, R14, PT ;  /* 0x0000000e0200722a */ /* 0x000fcc0003f2e000 */
[----:B------:R-:W-:Y:S02]  /*10c0*/  FSEL R2, R14, R2, !P1 ;  /* 0x000000020e027208 */ /* 0x000fe40004800000 */
[----:B------:R-:W-:-:S06]  /*10d0*/  FSEL R3, R15, R3, !P1 ;  /* 0x000000030f037208 */ /* 0x000fcc0004800000 */
[----:B-1----:R-:W-:-:S06]  /*10e0*/  DSETP.GEU.AND P1, PT, R2, R8, PT ;  /* 0x000000080200722a */ /* 0x002fcc0003f2e000 */
[----:B------:R-:W-:Y:S02]  /*10f0*/  FSEL R8, R8, R2, !P1 ;  /* 0x0000000208087208 */ /* 0x000fe40004800000 */
[----:B------:R-:W-:Y:S02]  /*1100*/  FSEL R9, R9, R3, !P1 ;  /* 0x0000000309097208 */ /* 0x000fe40004800000 */
[----:B------:R-:W1:Y:S04]  /*1110*/  LDS.64 R2, [UR4+0x40] ;  /* 0x00004004ff027984 */ /* 0x000e680008000a00 */
[----:B------:R-:W-:-:S06]  /*1120*/  DSETP.GEU.AND P1, PT, R8, R10, PT ;  /* 0x0000000a0800722a */ /* 0x000fcc0003f2e000 */
[----:B------:R-:W-:Y:S02]  /*1130*/  FSEL R8, R10, R8, !P1 ;  /* 0x000000080a087208 */ /* 0x000fe40004800000 */
[----:B------:R-:W-:-:S06]  /*1140*/  FSEL R9, R11, R9, !P1 ;  /* 0x000000090b097208 */ /* 0x000fcc0004800000 */
[----:B0-----:R-:W-:-:S06]  /*1150*/  DSETP.GEU.AND P1, PT, R8, R4, PT ;  /* 0x000000040800722a */ /* 0x001fcc0003f2e000 */
[----:B------:R-:W-:Y:S02]  /*1160*/  FSEL R4, R4, R8, !P1 ;  /* 0x0000000804047208 */ /* 0x000fe40004800000 */
[----:B------:R-:W-:-:S06]  /*1170*/  FSEL R5, R5, R9, !P1 ;  /* 0x0000000905057208 */ /* 0x000fcc0004800000 */
[----:B------:R-:W-:-:S06]  /*1180*/  DSETP.GEU.AND P1, PT, R4, R6, PT ;  /* 0x000000060400722a */ /* 0x000fcc0003f2e000 */
[----:B------:R-:W-:Y:S02]  /*1190*/  FSEL R4, R6, R4, !P1 ;  /* 0x0000000406047208 */ /* 0x000fe40004800000 */
[----:B------:R-:W-:-:S06]  /*11a0*/  FSEL R5, R7, R5, !P1 ;  /* 0x0000000507057208 */ /* 0x000fcc0004800000 */
[----:B-1----:R-:W-:-:S06]  /*11b0*/  DSETP.GEU.AND P1, PT, R4, R2, PT ;  /* 0x000000020400722a */ /* 0x002fcc0003f2e000 */
[----:B------:R-:W-:Y:S02]  /*11c0*/  FSEL R4, R2, R4, !P1 ;  /* 0x0000000402047208 */ /* 0x000fe40004800000 */
[----:B------:R-:W-:Y:S01]  /*11d0*/  FSEL R5, R3, R5, !P1 ;  /* 0x0000000503057208 */ /* 0x000fe20004800000 */
[----:B------:R-:W-:Y:S06]  /*11e0*/  BRA `(.L_x_250) ;  /* 0x0000001c00bc7947 */ /* 0x000fec0003800000 */
.L_x_249:
[----:B------:R-:W-:-:S05]  /*11f0*/  LOP3.LUT R2, R0, 0x3e0, RZ, 0xc0, !PT ;  /* 0x000003e000027812 */ /* 0x000fca00078ec0ff */
[----:B------:R-:W-:Y:S01]  /*1200*/  VIADD R4, R2, 0x20 ;  /* 0x0000002002047836 */ /* 0x000fe20000000000 */
[----:B------:R-:W-:-:S04]  /*1210*/  LOP3.LUT R2, RZ, R2, RZ, 0x33, !PT ;  /* 0x00000002ff027212 */ /* 0x000fc800078e33ff */
[----:B------:R-:W-:Y:S01]  /*1220*/  ISETP.GT.AND P0, PT, R4, R3, PT ;  /* 0x000000030400720c */ /* 0x000fe20003f04270 */
[----:B------:R-:W-:-:S05]  /*1230*/  IMAD.IADD R2, R3, 0x1, R2 ;  /* 0x0000000103027824 */ /* 0x000fca00078e0202 */
[----:B------:R-:W-:Y:S02]  /*1240*/  SEL R5, R2, 0x1f, P0 ;  /* 0x0000001f02057807 */ /* 0x000fe40000000000 */
[----:B------:R-:W0:Y:S03]  /*1250*/  S2R R2, SR_LANEID ;  /* 0x0000000000027919 */ /* 0x000e260000000000 */
[----:B-----5:R-:W-:Y:S04]  /*1260*/  SHFL.DOWN PT, R6, R10, 0x1, R5 ;  /* 0x082000000a067989 */ /* 0x020fe800000e0005 */
[----:B------:R-:W1:Y:S02]  /*1270*/  SHFL.DOWN PT, R7, R11, 0x1, R5 ;  /* 0x082000000b077989 */ /* 0x000e6400000e0005 */
[----:B-1----:R-:W-:Y:S01]  /*1280*/  DSETP.GEU.AND P1, PT, R10, R6, PT ;  /* 0x000000060a00722a */ /* 0x002fe20003f2e000 */
[----:B0-----:R-:W-:-:S05]  /*1290*/  ISETP.GE.AND P0, PT, R2, R5, PT ;  /* 0x000000050200720c */ /* 0x001fca0003f06270 */
[-C--:B------:R-:W-:Y:S01]  /*12a0*/  FSEL R9, R6, R10.reuse, !P1 ;  /* 0x0000000a06097208 */ /* 0x080fe20004800000 */
[----:B------:R-:W-:Y:S01]  /*12b0*/  VIADD R6, R2, 0x2 ;  /* 0x0000000202067836 */ /* 0x000fe20000000000 */
[-C--:B------:R-:W-:Y:S02]  /*12c0*/  FSEL R7, R7, R11.reuse, !P1 ;  /* 0x0000000b07077208 */ /* 0x080fe40004800000 */
[----:B------:R-:W-:Y:S02]  /*12d0*/  FSEL R4, R9, R10, !P0 ;  /* 0x0000000a09047208 */ /* 0x000fe40004000000 */
[----:B------:R-:W-:Y:S02]  /*12e0*/  FSEL R7, R7, R11, !P0 ;  /* 0x0000000b07077208 */ /* 0x000fe40004000000 */
[----:B------:R-:W-:Y:S01]  /*12f0*/  ISETP.GT.AND P0, PT, R6, R5, PT ;  /* 0x000000050600720c */ /* 0x000fe20003f04270 */
[----:B------:R-:W-:Y:S01]  /*1300*/  SHFL.DOWN PT, R8, R4, 0x2, R5 ;  /* 0x0840000004087989 */ /* 0x000fe200000e0005 */
[----:B------:R-:W-:-:S03]  /*1310*/  IMAD.MOV.U32 R6, RZ, RZ, R4 ;  /* 0x000000ffff067224 */ /* 0x000fc600078e0004 */
[----:B------:R-:W0:Y:S03]  /*1320*/  SHFL.DOWN PT, R9, R7, 0x2, R5 ;  /* 0x0840000007097989 */ /* 0x000e2600000e0005 */
[----:B0-----:R-:W-:Y:S01]  /*1330*/  DSETP.GEU.AND P1, PT, R6, R8, PT ;  /* 0x000000080600722a */ /* 0x001fe20003f2e000 */
[----:B------:R-:W-:-:S05]  /*1340*/  VIADD R6, R2, 0x4 ;  /* 0x0000000402067836 */ /* 0x000fca0000000000 */
[----:B------:R-:W-:Y:S02]  /*1350*/  @!P0 FSEL R4, R8, R4, !P1 ;  /* 0x0000000408048208 */ /* 0x000fe40004800000 */
[----:B------:R-:W-:Y:S02]  /*1360*/  @!P0 FSEL R7, R9, R7, !P1 ;  /* 0x0000000709078208 */ /* 0x000fe40004800000 */
        /* <DEDUP_REMOVED lines=10> */
[----:B------:R-:W-:Y:S01]  /*1410*/  IMAD.MOV.U32 R6, RZ, RZ, R4 ;  /* 0x000000ffff067224 */ /* 0x000fe200078e0004 */
[C---:B------:R-:W-:Y:S01]  /*1420*/  ISETP.NE.AND P0, PT, R2.reuse, RZ, PT ;  /* 0x000000ff0200720c */ /* 0x040fe20003f05270 */
[----:B------:R-:W-:Y:S01]  /*1430*/  VIADD R2, R2, 0x10 ;  /* 0x0000001002027836 */ /* 0x000fe20000000000 */
[----:B------:R-:W0:Y:S11]  /*1440*/  SHFL.DOWN PT, R9, R7, 0x8, R5 ;  /* 0x0900000007097989 */ /* 0x000e3600000e0005 */
[----:B------:R-:W1:Y:S01]  /*1450*/  @!P0 S2R R11, SR_CgaCtaId ;  /* 0x00000000000b8919 */ /* 0x000e620000008800 */
[----:B0-----:R-:W-:Y:S01]  /*1460*/  DSETP.GEU.AND P2, PT, R6, R8, PT ;  /* 0x000000080600722a */ /* 0x001fe20003f4e000 */
[----:B------:R-:W-:-:S05]  /*1470*/  @!P0 MOV R6, 0x400 ;  /* 0x0000040000068802 */ /* 0x000fca0000000f00 */
[----:B------:R-:W-:Y:S02]  /*1480*/  @!P1 FSEL R4, R8, R4, !P2 ;  /* 0x0000000408049208 */ /* 0x000fe40005000000 */
[----:B------:R-:W-:Y:S02]  /*1490*/  @!P1 FSEL R7, R9, R7, !P2 ;  /* 0x0000000709079208 */ /* 0x000fe40005000000 */
[----:B------:R-:W-:Y:S01]  /*14a0*/  ISETP.GT.AND P1, PT, R2, R5, PT ;  /* 0x000000050200720c */ /* 0x000fe20003f24270 */
[----:B------:R-:W-:Y:S01]  /*14b0*/  SHFL.DOWN PT, R8, R4, 0x10, R5 ;  /* 0x0a00000004087989 */ /* 0x000fe200000e0005 */
[----:B------:R-:W-:-:S03]  /*14c0*/  @!P0 SHF.R.U32.HI R2, RZ, 0x2, R0 ;  /* 0x00000002ff028819 */ /* 0x000fc60000011600 */
[----:B------:R0:W2:Y:S01]  /*14d0*/  SHFL.DOWN PT, R9, R7, 0x10, R5 ;  /* 0x0a00000007097989 */ /* 0x0000a200000e0005 */
[----:B------:R-:W-:Y:S02]  /*14e0*/  @!P0 LOP3.LUT R2, R2, 0xf8, RZ, 0xc0, !PT ;  /* 0x000000f802028812 */ /* 0x000fe400078ec0ff */
[----:B-1----:R-:W-:-:S05]  /*14f0*/  @!P0 LEA R11, R11, R6, 0x18 ;  /* 0x000000060b0b8211 */ /* 0x002fca00078ec0ff */
[----:B------:R-:W-:Y:S02]  /*1500*/  @!P0 IMAD.IADD R11, R2, 0x1, R11 ;  /* 0x00000001020b8824 */ /* 0x000fe400078e020b */
[----:B0-----:R-:W-:-:S06]  /*1510*/  IMAD.MOV.U32 R5, RZ, RZ, R7 ;  /* 0x000000ffff057224 */ /* 0x001fcc00078e0007 */
[----:B--2---:R-:W-:-:S06]  /*1520*/  DSETP.GEU.AND P2, PT, R4, R8, PT ;  /* 0x000000080400722a */ /* 0x004fcc0003f4e000 */
[----:B------:R-:W-:Y:S02]  /*1530*/  @!P1 FSEL R7, R9, R7, !P2 ;  /* 0x0000000709079208 */ /* 0x000fe40005000000 */
[----:B------:R-:W-:-:S03]  /*1540*/  @!P1 FSEL R4, R8, R4, !P2 ;  /* 0x0000000408049208 */ /* 0x000fc60005000000 */
[----:B------:R-:W-:-:S05]  /*1550*/  IMAD.MOV.U32 R5, RZ, RZ, R7 ;  /* 0x000000ffff057224 */ /* 0x000fca00078e0007 */
[----:B------:R1:W-:Y:S01]  /*1560*/  @!P0 STS.64 [R11+0x8], R4 ;  /* 0x000008040b008388 */ /* 0x0003e20000000a00 */
[----:B------:R-:W-:Y:S01]  /*1570*/  BAR.SYNC.DEFER_BLOCKING 0x0 ;  /* 0x0000000000007b1d */ /* 0x000fe20000010000 */
[----:B------:R-:W-:-:S13]  /*1580*/  ISETP.NE.AND P0, PT, R0, RZ, PT ;  /* 0x000000ff0000720c */ /* 0x000fda0003f05270 */
[----:B-1----:R-:W-:Y:S05]  /*1590*/  @P0 BRA `(.L_x_250) ;  /* 0x0000001800d00947 */ /* 0x002fea0003800000 */
[----:B------:R-:W0:Y:S01]  /*15a0*/  S2UR UR5, SR_CgaCtaId ;  /* 0x00000000000579c3 */ /* 0x000e220000008800 */
[----:B------:R-:W-:Y:S01]  /*15b0*/  UMOV UR4, 0x400 ;  /* 0x0000040000047882 */ /* 0x000fe20000000000 */
[----:B------:R-:W-:Y:S01]  /*15c0*/  ISETP.GT.AND P2, PT, R3, 0x20, PT ;  /* 0x000000200300780c */ /* 0x000fe20003f44270 */
[----:B0-----:R-:W-:-:S09]  /*15d0*/  ULEA UR4, UR5, UR4, 0x18 ;  /* 0x0000000405047291 */ /* 0x001fd2000f8ec0ff */
[----:B------:R-:W0:Y:S04]  /*15e0*/  LDS.128 R12, [UR4+0x10] ;  /* 0x00001004ff0c7984 */ /* 0x000e280008000c00 */
[----:B------:R-:W1:Y:S01]  /*15f0*/  LDS.128 R8, [UR4+0x20] ;  /* 0x00002004ff087984 */ /* 0x000e620008000c00 */
[----:B0-----:R-:W-:-:S06]  /*1600*/  DSETP.GEU.AND P1, PT, R4, R12, PT ;  /* 0x0000000c0400722a */ /* 0x001fcc0003f2e000 */
[-C--:B------:R-:W-:Y:S02]  /*1610*/  FSEL R7, R12, R4.reuse, !P1 ;  /* 0x000000040c077208 */ /* 0x080fe40004800000 */
[-C--:B------:R-:W-:Y:S02]  /*1620*/  FSEL R13, R13, R5.reuse, !P1 ;  /* 0x000000050d0d7208 */ /* 0x080fe40004800000 */
[----:B------:R-:W-:Y:S02]  /*1630*/  FSEL R0, R7, R4, P2 ;  /* 0x0000000407007208 */ /* 0x000fe40001000000 */
[----:B------:R-:W-:Y:S02]  /*1640*/  ISETP.GT.AND P1, PT, R3, 0x40, PT ;  /* 0x000000400300780c */ /* 0x000fe40003f24270 */
[----:B------:R-:W-:Y:S01]  /*1650*/  FSEL R13, R13, R5, P2 ;  /* 0x000000050d0d7208 */ /* 0x000fe20001000000 */
[----:B------:R-:W-:Y:S01]  /*1660*/  IMAD.MOV.U32 R12, RZ, RZ, R0 ;  /* 0x000000ffff0c7224 */ /* 0x000fe200078e0000 */
[----:B------:R-:W-:Y:S01]  /*1670*/  ISETP.GT.AND P2, PT, R3, 0x60, PT ;  /* 0x000000600300780c */ /* 0x000fe20003f44270 */
[----:B------:R-:W0:Y:S04]  /*1680*/  LDS.128 R4, [UR4+0x30] ;  /* 0x00003004ff047984 */ /* 0x000e280008000c00 */
[----:B------:R-:W-:-:S06]  /*1690*/  DSETP.GEU.AND P3, PT, R12, R14, PT ;  /* 0x0000000e0c00722a */ /* 0x000fcc0003f6e000 */
[----:B------:R-:W-:Y:S02]  /*16a0*/  @P1 FSEL R0, R14, R0, !P3 ;  /* 0x000000000e001208 */ /* 0x000fe40005800000 */
[----:B------:R-:W-:Y:S02]  /*16b0*/  @P1 FSEL R13, R15, R13, !P3 ;  /* 0x0000000d0f0d1208 */ /* 0x000fe40005800000 */
[----:B------:R-:W-:Y:S01]  /*16c0*/  ISETP.GT.AND P1, PT, R3, 0x80, PT ;  /* 0x000000800300780c */ /* 0x000fe20003f24270 */
[----:B------:R-:W-:-:S06]  /*16d0*/  IMAD.MOV.U32 R12, RZ, RZ, R0 ;  /* 0x000000ffff0c7224 */ /* 0x000fcc00078e0000 */
[----:B-1----:R-:W-:-:S06]  /*16e0*/  DSETP.GEU.AND P3, PT, R12, R8, PT ;  /* 0x000000080c00722a */ /* 0x002fcc0003f6e000 */
[----:B------:R-:W-:Y:S02]  /*16f0*/  @P2 FSEL R0, R8, R0, !P3 ;  /* 0x0000000008002208 */ /* 0x000fe40005800000 */
[----:B------:R-:W-:Y:S02]  /*1700*/  @P2 FSEL R13, R9, R13, !P3 ;  /* 0x0000000d090d2208 */ /* 0x000fe40005800000 */
[----:B------:R-:W-:Y:S01]  /*1710*/  ISETP.GT.AND P2, PT, R3, 0xa0, PT ;  /* 0x000000a00300780c */ /* 0x000fe20003f44270 */
[----:B------:R-:W-:Y:S01]  /*1720*/  IMAD.MOV.U32 R12, RZ, RZ, R0 ;  /* 0x000000ffff0c7224 */ /* 0x000fe200078e0000 */
[----:B------:R-:W1:Y:S05]  /*1730*/  LDS.64 R8, [UR4+0x40] ;  /* 0x00004004ff087984 */ /* 0x000e6a0008000a00 */
[----:B------:R-:W-:-:S06]  /*1740*/  DSETP.GEU.AND P3, PT, R12, R10, PT ;  /* 0x0000000a0c00722a */ /* 0x000fcc0003f6e000 */
[----:B------:R-:W-:Y:S02]  /*1750*/  @P1 FSEL R0, R10, R0, !P3 ;  /* 0x000000000a001208 */ /* 0x000fe40005800000 */
[----:B------:R-:W-:Y:S02]  /*1760*/  @P1 FSEL R13, R11, R13, !P3 ;  /* 0x0000000d0b0d1208 */ /* 0x000fe40005800000 */
[----:B------:R-:W-:Y:S01]  /*1770*/  ISETP.GT.AND P1, PT, R3, 0xc0, PT ;  /* 0x000000c00300780c */ /* 0x000fe20003f24270 */
[----:B------:R-:W-:Y:S02]  /*1780*/  IMAD.MOV.U32 R10, RZ, RZ, R0 ;  /* 0x000000ffff0a7224 */ /* 0x000fe400078e0000 */
[----:B------:R-:W-:-:S06]  /*1790*/  IMAD.MOV.U32 R11, RZ, RZ, R13 ;  /* 0x000000ffff0b7224 */ /* 0x000fcc00078e000d */
[----:B0-----:R-:W-:-:S06]  /*17a0*/  DSETP.GEU.AND P3, PT, R10, R4, PT ;  /* 0x000000040a00722a */ /* 0x001fcc0003f6e000 */
[----:B------:R-:W-:Y:S02]  /*17b0*/  @P2 FSEL R0, R4, R0, !P3 ;  /* 0x0000000004002208 */ /* 0x000fe40005800000 */
[----:B------:R-:W-:Y:S02]  /*17c0*/  @P2 FSEL R13, R5, R13, !P3 ;  /* 0x0000000d050d2208 */ /* 0x000fe40005800000 */
[----:B------:R-:W-:Y:S01]  /*17d0*/  ISETP.GT.AND P2, PT, R3, 0xe0, PT ;  /* 0x000000e00300780c */ /* 0x000fe20003f44270 */
[----:B------:R-:W-:Y:S02]  /*17e0*/  IMAD.MOV.U32 R4, RZ, RZ, R0 ;  /* 0x000000ffff047224 */ /* 0x000fe400078e0000 */
[----:B------:R-:W-:-:S06]  /*17f0*/  IMAD.MOV.U32 R5, RZ, RZ, R13 ;  /* 0x000000ffff057224 */ /* 0x000fcc00078e000d */
[----:B------:R-:W-:-:S06]  /*1800*/  DSETP.GEU.AND P3, PT, R4, R6, PT ;  /* 0x000000060400722a */ /* 0x000fcc0003f6e000 */
[----:B------:R-:W-:Y:S02]  /*1810*/  @P1 FSEL R0, R6, R0, !P3 ;  /* 0x0000000006001208 */ /* 0x000fe40005800000 */
[----:B------:R-:W-:-:S03]  /*1820*/  @P1 FSEL R13, R7, R13, !P3 ;  /* 0x0000000d070d1208 */ /* 0x000fc60005800000 */
[----:B------:R-:W-:Y:S02]  /*1830*/  IMAD.MOV.U32 R2, RZ, RZ, R0 ;  /* 0x000000ffff027224 */ /* 0x000fe400078e0000 */
[----:B------:R-:W-:-:S06]  /*1840*/  IMAD.MOV.U32 R3, RZ, RZ, R13 ;  /* 0x000000ffff037224 */ /* 0x000fcc00078e000d */
[----:B-1----:R-:W-:-:S06]  /*1850*/  DSETP.GEU.AND P1, PT, R2, R8, PT ;  /* 0x000000080200722a */ /* 0x002fcc0003f2e000 */
[----:B------:R-:W-:Y:S02]  /*1860*/  @P2 FSEL R0, R8, R0, !P1 ;  /* 0x0000000008002208 */ /* 0x000fe40004800000 */
[----:B------:R-:W-:-:S03]  /*1870*/  @P2 FSEL R13, R9, R13, !P1 ;  /* 0x0000000d090d2208 */ /* 0x000fc60004800000 */
[----:B------:R-:W-:Y:S02]  /*1880*/  IMAD.MOV.U32 R4, RZ, RZ, R0 ;  /* 0x000000ffff047224 */ /* 0x000fe400078e0000 */
[----:B------:R-:W-:Y:S01]  /*1890*/  IMAD.MOV.U32 R5, RZ, RZ, R13 ;  /* 0x000000ffff057224 */ /* 0x000fe200078e000d */
[----:B------:R-:W-:Y:S06]  /*18a0*/  BRA `(.L_x_250) ;  /* 0x00000018000c7947 */ /* 0x000fec0003800000 */
.L_x_236:
[----:B------:R-:W0:Y:S01]  /*18b0*/  S2R R0, SR_TID.X ;  /* 0x0000000000007919 */ /* 0x000e220000002100 */
[----:B------:R-:W1:Y:S01]  /*18c0*/  LDC.64 R6, c[0x0][0x380] ;  /* 0x0000e000ff067b82 */ /* 0x000e620000000a00 */
[----:B0-----:R-:W-:-:S04]  /*18d0*/  VIADD R23, R0, UR7 ;  /* 0x0000000700177c36 */ /* 0x001fc80008000000 */
        /* <DEDUP_REMOVED lines=18> */
[----:B-----5:R-:W-:-:S06]  /*1a00*/  DSETP.GEU.AND P0, PT, R14, R12, PT ;  /* 0x0000000c0e00722a */ /* 0x020fcc0003f0e000 */
[----:B------:R-:W-:Y:S02]  /*1a10*/  FSEL R12, R12, R14, !P0 ;  /* 0x0000000e0c0c7208 */ /* 0x000fe40004000000 */
[----:B------:R-:W-:-:S06]  /*1a20*/  FSEL R13, R13, R15, !P0 ;  /* 0x0000000f0d0d7208 */ /* 0x000fcc0004000000 */
[----:B------:R-:W-:-:S06]  /*1a30*/  DSETP.GEU.AND P0, PT, R12, R10, PT ;  /* 0x0000000a0c00722a */ /* 0x000fcc0003f0e000 */
[----:B------:R-:W-:Y:S02]  /*1a40*/  FSEL R10, R10, R12, !P0 ;  /* 0x0000000c0a0a7208 */ /* 0x000fe40004000000 */
[----:B------:R-:W-:-:S06]  /*1a50*/  FSEL R11, R11, R13, !P0 ;  /* 0x0000000d0b0b7208 */ /* 0x000fcc0004000000 */
[----:B------:R-:W-:-:S06]  /*1a60*/  DSETP.GEU.AND P0, PT, R10, R8, PT ;  /* 0x000000080a00722a */ /* 0x000fcc0003f0e000 */
[----:B------:R-:W-:Y:S02]  /*1a70*/  FSEL R8, R8, R10, !P0 ;  /* 0x0000000a08087208 */ /* 0x000fe40004000000 */
[----:B------:R-:W-:Y:S02]  /*1a80*/  FSEL R9, R9, R11, !P0 ;  /* 0x0000000b09097208 */ /* 0x000fe40004000000 */
[----:B------:R-:W-:-:S04]  /*1a90*/  ISETP.GE.U32.AND P0, PT, R5, UR5, PT ;  /* 0x0000000505007c0c */ /* 0x000fc8000bf06070 */
[----:B------:R-:W-:Y:S01]  /*1aa0*/  ISETP.GE.U32.AND.EX P0, PT, R2, UR4, PT, P0 ;  /* 0x0000000402007c0c */ /* 0x000fe2000bf06100 */
[----:B------:R-:W-:-:S06]  /*1ab0*/  DSETP.GEU.AND P1, PT, R8, R6, PT ;  /* 0x000000060800722a */ /* 0x000fcc0003f2e000 */
[----:B------:R-:W-:Y:S02]  /*1ac0*/  FSEL R10, R6, R8, !P1 ;  /* 0x00000008060a7208 */ /* 0x000fe40004800000 */
[----:B------:R-:W-:-:S04]  /*1ad0*/  FSEL R11, R7, R9, !P1 ;  /* 0x00000009070b7208 */ /* 0x000fc80004800000 */
[----:B------:R-:W-:Y:S05]  /*1ae0*/  @!P0 BRA `(.L_x_251) ;  /* 0x0000001000408947 */ /* 0x000fea0003800000 */
[----:B------:R-:W-:Y:S01]  /*1af0*/  UIADD3 UR8, UP0, UPT, UR5, UR7, URZ ;  /* 0x0000000705087290 */ /* 0x000fe2000ff1e0ff */
[----:B------:R-:W-:Y:S01]  /*1b00*/  IADD3 R27, P1, PT, R4, -0x800, RZ ;  /* 0xfffff800041b7810 */ /* 0x000fe20007f3e0ff */
[----:B------:R-:W0:Y:S01]  /*1b10*/  LDCU.64 UR12, c[0x0][0x380] ;  /* 0x00007000ff0c77ac */ /* 0x000e220008000a00 */
[----:B------:R-:W-:Y:S02]  /*1b20*/  LOP3.LUT R5, RZ, R0, RZ, 0x33, !PT ;  /* 0x00000000ff057212 */ /* 0x000fe400078e33ff */
[----:B------:R-:W-:Y:S01]  /*1b30*/  IADD3.X R26, PT, PT, R3, -0x1, RZ, P1, !PT ;  /* 0xffffffff031a7810 */ /* 0x000fe20000ffe4ff */
[----:B------:R-:W-:Y:S01]  /*1b40*/  UIADD3.X UR9, UPT, UPT, URZ, UR4, URZ, UP0, !UPT ;  /* 0x00000004ff097290 */ /* 0x000fe200087fe4ff */
[----:B------:R-:W-:Y:S01]  /*1b50*/  ISETP.LT.U32.AND P0, PT, R27, UR8, PT ;  /* 0x000000081b007c0c */ /* 0x000fe2000bf01070 */
[----:B------:R-:W-:Y:S01]  /*1b60*/  UMOV UR6, UR5 ;  /* 0x0000000500067c82 */ /* 0x000fe20008000000 */
[----:B------:R-:W-:Y:S01]  /*1b70*/  IADD3 R9, P2, PT, R0, UR8, RZ ;  /* 0x0000000800097c10 */ /* 0x000fe2000ff5e0ff */
[----:B------:R-:W-:Y:S01]  /*1b80*/  UMOV UR4, URZ ;  /* 0x000000ff00047c82 */ /* 0x000fe20008000000 */
[----:B------:R-:W-:Y:S01]  /*1b90*/  IADD3 R5, PT, PT, R4, -UR5, R5 ;  /* 0x8000000504057c10 */ /* 0x000fe2000fffe005 */
[----:B------:R-:W-:Y:S01]  /*1ba0*/  IMAD.U32 R7, RZ, RZ, UR9 ;  /* 0x00000009ff077e24 */ /* 0x000fe2000f8e00ff */
[----:B------:R-:W-:Y:S01]  /*1bb0*/  UMOV UR10, UR8 ;  /* 0x00000008000a7c82 */ /* 0x000fe20008000000 */
[----:B------:R-:W-:-:S03]  /*1bc0*/  IMAD.X R0, RZ, RZ, UR9, P2 ;  /* 0x00000009ff007e24 */ /* 0x000fc600090e06ff */
[----:B------:R-:W-:Y:S02]  /*1bd0*/  ISETP.GT.U32.AND.EX P0, PT, R7, R26, PT, P0 ;  /* 0x0000001a0700720c */ /* 0x000fe40003f04100 */
[----:B0-----:R-:W-:-:S04]  /*1be0*/  LEA R8, P1, R9, UR12, 0x3 ;  /* 0x0000000c09087c11 */ /* 0x001fc8000f8218ff */
[----:B------:R-:W-:Y:S02]  /*1bf0*/  IADD3 R8, P2, PT, R8, 0x4000, RZ ;  /* 0x0000400008087810 */ /* 0x000fe40007f5e0ff */
[----:B------:R-:W-:Y:S01]  /*1c00*/  LEA.HI.X R9, R9, UR13, R0, 0x3, P1 ;  /* 0x0000000d09097c11 */ /* 0x000fe200088f1c00 */
[----:B------:R-:W-:Y:S01]  /*1c10*/  VIADD R0, R5, -UR7 ;  /* 0x8000000705007c36 */ /* 0x000fe20008000000 */
[----:B------:R-:W-:-:S03]  /*1c20*/  UMOV UR7, UR9 ;  /* 0x0000000900077c82 */ /* 0x000fc60008000000 */
[----:B------:R-:W-:Y:S01]  /*1c30*/  IMAD.X R9, RZ, RZ, R9, P2 ;  /* 0x000000ffff097224 */ /* 0x000fe200010e0609 */
[----:B------:R-:W-:Y:S06]  /*1c40*/  @P0 BRA `(.L_x_252) ;  /* 0x0000000000f40947 */ /* 0x000fec0003800000 */
[----:B------:R-:W0:Y:S01]  /*1c50*/  LDC.64 R2, c[0x0][0x3b8] ;  /* 0x0000ee00ff027b82 */ /* 0x000e220000000a00 */
[----:B------:R-:W1:Y:S01]  /*1c60*/  LDCU.64 UR12, c[0x0][0x380] ;  /* 0x00007000ff0c77ac */ /* 0x000e620008000a00 */
[----:B------:R-:W-:Y:S01]  /*1c70*/  NOP ;  /* 0x0000000000007918 */ /* 0x000fe20000000000 */
.L_x_253:
[----:B------:R-:W2:Y:S02]  /*1c80*/  S2R R4, SR_TID.X ;  /* 0x0000000000047919 */ /* 0x000ea40000002100 */
[----:B--2---:R-:W-:-:S05]  /*1c90*/  IADD3 R4, P0, PT, R4, UR8, RZ ;  /* 0x0000000804047c10 */ /* 0x004fca000ff1e0ff */
[----:B------:R-:W-:Y:S01]  /*1ca0*/  IMAD.X R5, RZ, RZ, UR9, P0 ;  /* 0x00000009ff057e24 */ /* 0x000fe200080e06ff */
[----:B-1----:R-:W-:-:S04]  /*1cb0*/  LEA R24, P0, R4, UR12, 0x3 ;  /* 0x0000000c04187c11 */ /* 0x002fc8000f8018ff */
        /* <DEDUP_REMOVED lines=9> */
[----:B------:R-:W-:-:S02]  /*1d50*/  USHF.R.S32.HI UR11, URZ, 0x1f, UR5 ;  /* 0x0000001fff0b7899 */ /* 0x000fc40008011405 */
[----:B------:R-:W-:-:S04]  /*1d60*/  UIADD3 UR6, UP0, UPT, UR5, UR10, URZ ;  /* 0x0000000a05067290 */ /* 0x000fc8000ff1e0ff */
[----:B------:R-:W-:Y:S01]  /*1d70*/  UIADD3.X UR7, UPT, UPT, UR11, UR7, URZ, UP0, !UPT ;  /* 0x000000070b077290 */ /* 0x000fe200087fe4ff */
        /* <DEDUP_REMOVED lines=16> */
[----:B------:R-:W-:Y:S01]  /*1e80*/  FSEL R6, R18, R4, !P0 ;  /* 0x0000000412067208 */ /* 0x000fe20004000000 */
[----:B0-----:R-:W-:Y:S01]  /*1e90*/  IMAD.MOV.U32 R4, RZ, RZ, R2 ;  /* 0x000000ffff047224 */ /* 0x001fe200078e0002 */
[----:B------:R-:W-:-:S04]  /*1ea0*/  FSEL R7, R19, R5, !P0 ;  /* 0x0000000513077208 */ /* 0x000fc80004000000 */
[----:B------:R-:W-:Y:S02]  /*1eb0*/  IADD3 R5, P2, PT, R4, -UR8, RZ ;  /* 0x8000000804057c10 */ /* 0x000fe4000ff5e0ff */
[----:B------:R-:W-:-:S06]  /*1ec0*/  DSETP.GEU.AND P0, PT, R6, R20, PT ;  /* 0x000000140600722a */ /* 0x000fcc0003f0e000 */
[----:B------:R-:W-:Y:S02]  /*1ed0*/  FSEL R6, R20, R6, !P0 ;  /* 0x0000000614067208 */ /* 0x000fe40004000000 */
[----:B------:R-:W-:Y:S02]  /*1ee0*/  FSEL R7, R21, R7, !P0 ;  /* 0x0000000715077208 */ /* 0x000fe40004000000 */
[----:B------:R-:W-:Y:S02]  /*1ef0*/  ISETP.GE.U32.AND P0, PT, R5, UR5, PT ;  /* 0x0000000505007c0c */ /* 0x000fe4000bf06070 */
[----:B------:R-:W-:Y:S02]  /*1f00*/  IADD3.X R5, PT, PT, R3, ~UR9, RZ, P2, !PT ;  /* 0x8000000903057c10 */ /* 0x000fe400097fe4ff */
[----:B------:R-:W-:Y:S02]  /*1f10*/  DSETP.GEU.AND P1, PT, R6, R22, PT ;  /* 0x000000160600722a */ /* 0x000fe40003f2e000 */
[----:B------:R-:W-:-:S04]  /*1f20*/  ISETP.GE.U32.AND.EX P0, PT, R5, UR11, PT, P0 ;  /* 0x0000000b05007c0c */ /* 0x000fc8000bf06100 */
[----:B------:R-:W-:Y:S02]  /*1f30*/  FSEL R10, R22, R6, !P1 ;  /* 0x00000006160a7208 */ /* 0x000fe40004800000 */
[----:B------:R-:W-:-:S07]  /*1f40*/  FSEL R11, R23, R7, !P1 ;  /* 0x00000007170b7208 */ /* 0x000fce0004800000 */
[----:B------:R-:W-:Y:S05]  /*1f50*/  @!P0 BRA `(.L_x_251) ;  /* 0x0000000c00248947 */ /* 0x000fea0003800000 */
[----:B------:R-:W-:Y:S02]  /*1f60*/  UIADD3 UR8, UP0, UPT, UR5, UR8, URZ ;  /* 0x0000000805087290 */ /* 0x000fe4000ff1e0ff */
[----:B------:R-:W-:Y:S01]  /*1f70*/  IMAD.U32 R5, RZ, RZ, UR5 ;  /* 0x00000005ff057e24 */ /* 0x000fe2000f8e00ff */
[----:B------:R-:W-:Y:S01]  /*1f80*/  UIADD3 UR4, UPT, UPT, UR4, 0x1, URZ ;  /* 0x0000000104047890 */ /* 0x000fe2000fffe0ff */
[----:B------:R-:W-:Y:S01]  /*1f90*/  VIADD R0, R0, -UR5 ;  /* 0x8000000500007c36 */ /* 0x000fe20008000000 */
[----:B------:R-:W-:Y:S01]  /*1fa0*/  UIADD3.X UR9, UPT, UPT, UR11, UR9, URZ, UP0, !UPT ;  /* 0x000000090b097290 */ /* 0x000fe200087fe4ff */
[----:B------:R-:W-:Y:S01]  /*1fb0*/  IMAD.WIDE R8, R5, 0x8, R8 ;  /* 0x0000000805087825 */ /* 0x000fe200078e0208 */
[----:B------:R-:W-:Y:S01]  /*1fc0*/  ISETP.LT.U32.AND P0, PT, R27, UR8, PT ;  /* 0x000000081b007c0c */ /* 0x000fe2000bf01070 */
[----:B------:R-:W-:-:S03]  /*1fd0*/  UMOV UR10, UR6 ;  /* 0x00000006000a7c82 */ /* 0x000fc60008000000 */
[----:B------:R-:W-:-:S05]  /*1fe0*/  IMAD.U32 R7, RZ, RZ, UR9 ;  /* 0x00000009ff077e24 */ /* 0x000fca000f8e00ff */
[----:B------:R-:W-:-:S13]  /*1ff0*/  ISETP.GT.U32.AND.EX P0, PT, R7, R26, PT, P0 ;  /* 0x0000001a0700720c */ /* 0x000fda0003f04100 */
[----:B------:R-:W-:Y:S05]  /*2000*/  @!P0 BRA `(.L_x_253) ;  /* 0xfffffffc001c8947 */ /* 0x000fea000383ffff */
[----:B------:R-:W-:-:S05]  /*2010*/  UMOV UR6, UR5 ;  /* 0x0000000500067c82 */ /* 0x000fca0008000000 */
.L_x_252:
[----:B------:R-:W0:Y:S01]  /*2020*/  S2R R7, SR_TID.X ;  /* 0x0000000000077919 */ /* 0x000e220000002100 */
[C---:B------:R-:W-:Y:S01]  /*2030*/  VIADD R2, R4.reuse, -UR8 ;  /* 0x8000000804027c36 */ /* 0x040fe20008000000 */
[----:B------:R-:W-:Y:S01]  /*2040*/  ISETP.LE.U32.AND P1, PT, R4, UR8, PT ;  /* 0x0000000804007c0c */ /* 0x000fe2000bf23070 */
[----:B------:R-:W-:Y:S01]  /*2050*/  IMAD.U32 R6, RZ, RZ, UR9 ;  /* 0x00000009ff067e24 */ /* 0x000fe2000f8e00ff */
[----:B------:R-:W-:Y:S02]  /*2060*/  BSSY.RECONVERGENT B1, `(.L_x_251) ;  /* 0x00000b8000017945 */ /* 0x000fe40003800200 */
        /* <DEDUP_REMOVED lines=9> */
[----:B0-----:R-:W-:-:S04]  /*2100*/  IMAD R3, R2, UR4, RZ ;  /* 0x0000000402037c24 */ /* 0x001fc8000f8e02ff */
[----:B------:R-:W-:-:S05]  /*2110*/  IMAD R2, R3, -0x800, R4 ;  /* 0xfffff80003027824 */ /* 0x000fca00078e0204 */
[C---:B------:R-:W-:Y:S02]  /*2120*/  ISETP.GE.U32.AND P1, PT, R2.reuse, 0xf00, PT ;  /* 0x00000f000200780c */ /* 0x040fe40003f26070 */
[----:B------:R-:W-:Y:S01]  /*2130*/  LEA.HI R3, R2, 0x1, RZ, 0x18 ;  /* 0x0000000102037811 */ /* 0x000fe200078fc0ff */
[----:B------:R-:W-:-:S03]  /*2140*/  IMAD.MOV.U32 R2, RZ, RZ, R7 ;  /* 0x000000ffff027224 */ /* 0x000fc600078e0007 */
[----:B------:R-:W-:-:S04]  /*2150*/  LOP3.LUT R4, R3, 0xf, RZ, 0xc0, !PT ;  /* 0x0000000f03047812 */ /* 0x000fc800078ec0ff */
[----:B------:R-:W-:-:S03]  /*2160*/  ISETP.NE.AND P0, PT, R4, RZ, PT ;  /* 0x000000ff0400720c */ /* 0x000fc60003f05270 */
[----:B------:R-:W-:Y:S10]  /*2170*/  @!P1 BRA `(.L_x_256) ;  /* 0x0000000400289947 */ /* 0x000ff40003800000 */
[----:B------:R-:W-:-:S04]  /*2180*/  LEA.HI R2, R0, 0x1, RZ, 0x18 ;  /* 0x0000000100027811 */ /* 0x000fc800078fc0ff */
[----:B------:R-:W-:Y:S01]  /*2190*/  LOP3.LUT R5, R2, 0x1fffff0, RZ, 0xc0, !PT ;  /* 0x01fffff002057812 */ /* 0x000fe200078ec0ff */
[----:B------:R-:W-:-:S04]  /*21a0*/  IMAD.MOV.U32 R2, RZ, RZ, R7 ;  /* 0x000000ffff027224 */ /* 0x000fc800078e0007 */
[----:B------:R-:W-:-:S07]  /*21b0*/  IMAD.MOV R5, RZ, RZ, -R5 ;  /* 0x000000ffff057224 */ /* 0x000fce00078e0a05 */
.L_x_257:
        /* <DEDUP_REMOVED lines=8> */
[----:B--2---:R-:W-:-:S06]  /*2240*/  DSETP.GEU.AND P1, PT, R10, R6, PT ;  /* 0x000000060a00722a */ /* 0x004fcc0003f2e000 */
        /* <DEDUP_REMOVED lines=11> */
[----:B-----5:R-:W-:-:S06]  /*2300*/  DSETP.GEU.AND P1, PT, R10, R16, PT ;  /* 0x000000100a00722a */ /* 0x020fcc0003f2e000 */
[----:B------:R-:W-:Y:S02]  /*2310*/  FSEL R10, R16, R10, !P1 ;  /* 0x0000000a100a7208 */ /* 0x000fe40004800000 */
[----:B------:R-:W-:Y:S02]  /*2320*/  FSEL R11, R17, R11, !P1 ;  /* 0x0000000b110b7208 */ /* 0x000fe40004800000 */
[----:B------:R-:W5:Y:S04]  /*2330*/  LDG.E.64 R16, desc[UR14][R8.64+0x1800] ;  /* 0x0018000e08107981 */ /* 0x000f68000c1e1b00 */
[----:B------:R-:W-:-:S06]  /*2340*/  DSETP.GEU.AND P1, PT, R10, R14, PT ;  /* 0x0000000e0a00722a */ /* 0x000fcc0003f2e000 */
        /* <DEDUP_REMOVED lines=14> */
[----:B------:R0:W5:Y:S01]  /*2430*/  LDG.E.64 R24, desc[UR14][R8.64+0x3800] ;  /* 0x0038000e08187981 */ /* 0x000162000c1e1b00 */
        /* <DEDUP_REMOVED lines=30> */
.L_x_256:
[----:B------:R-:W-:Y:S05]  /*2620*/  BSYNC.RECONVERGENT B2 ;  /* 0x0000000000027941 */ /* 0x000fea0003800200 */
.L_x_255:
[----:B------:R-:W-:Y:S05]  /*2630*/  @!P0 BRA `(.L_x_254) ;  /* 0x0000000400688947 */ /* 0x000fea0003800000 */
[----:B------:R-:W-:Y:S01]  /*2640*/  ISETP.GE.U32.AND P1, PT, R4, 0x8, PT ;  /* 0x000000080400780c */ /* 0x000fe20003f26070 */
[----:B------:R-:W-:Y:S01]  /*2650*/  BSSY.RECONVERGENT B2, `(.L_x_258) ;  /* 0x0000029000027945 */ /* 0x000fe20003800200 */
[----:B------:R-:W-:-:S04]  /*2660*/  LOP3.LUT R24, R3, 0x7, RZ, 0xc0, !PT ;  /* 0x0000000703187812 */ /* 0x000fc800078ec0ff */
[----:B------:R-:W-:-:S07]  /*2670*/  ISETP.NE.AND P0, PT, R24, RZ, PT ;  /* 0x000000ff1800720c */ /* 0x000fce0003f05270 */
[----:B------:R-:W-:Y:S06]  /*2680*/  @!P1 BRA `(.L_x_259) ;  /* 0x0000000000949947 */ /* 0x000fec0003800000 */
[----:B------:R-:W-:-:S05]  /*2690*/  IADD3 R4, P1, PT, R2, UR8, RZ ;  /* 0x0000000802047c10 */ /* 0x000fca000ff3e0ff */
[----:B------:R-:W-:Y:S01]  /*26a0*/  IMAD.X R5, RZ, RZ, UR9, P1 ;  /* 0x00000009ff057e24 */ /* 0x000fe200088e06ff */
        /* <DEDUP_REMOVED lines=10> */
[----:B------:R-:W-:Y:S01]  /*2750*/  VIADD R2, R2, 0x800 ;  /* 0x0000080002027836 */ /* 0x000fe20000000000 */
        /* <DEDUP_REMOVED lines=24> */
.L_x_259:
[----:B------:R-:W-:Y:S05]  /*28e0*/  BSYNC.RECONVERGENT B2 ;  /* 0x0000000000027941 */ /* 0x000fea0003800200 */
.L_x_258:
        /* <DEDUP_REMOVED lines=25> */
[----:B------:R-:W-:-:S07]  /*2a80*/  FSEL R11, R15, R7, !P1 ;  /* 0x000000070f0b7208 */ /* 0x000fce0004800000 */
.L_x_261:
[----:B------:R-:W-:Y:S05]  /*2a90*/  BSYNC.RECONVERGENT B2 ;  /* 0x0000000000027941 */ /* 0x000fea0003800200 */
.L_x_260:
[----:B------:R-:W-:Y:S05]  /*2aa0*/  @!P0 BRA `(.L_x_254) ;  /* 0x00000000004c8947 */ /* 0x000fea0003800000 */
[----:B------:R-:W-:Y:S02]  /*2ab0*/  LOP3.LUT R0, R0, 0xffff, RZ, 0xc0, !PT ;  /* 0x0000ffff00007812 */ /* 0x000fe400078ec0ff */
[----:B------:R-:W-:Y:S02]  /*2ac0*/  IADD3 R2, P0, PT, R2, UR10, RZ ;  /* 0x0000000a02027c10 */ /* 0x000fe4000ff1e0ff */
[----:B------:R-:W-:Y:S02]  /*2ad0*/  LEA.HI R0, R0, 0x1, RZ, 0x18 ;  /* 0x0000000100007811 */ /* 0x000fe400078fc0ff */
[----:B------:R-:W-:Y:S01]  /*2ae0*/  LEA R4, P1, R2, UR12, 0x3 ;  /* 0x0000000c02047c11 */ /* 0x000fe2000f8218ff */
[----:B------:R-:W-:Y:S01]  /*2af0*/  IMAD.X R5, RZ, RZ, UR7, P0 ;  /* 0x00000007ff057e24 */ /* 0x000fe200080e06ff */
[----:B------:R-:W-:-:S04]  /*2b00*/  LOP3.LUT R0, R0, 0x3, RZ, 0xc0, !PT ;  /* 0x0000000300007812 */ /* 0x000fc800078ec0ff */
[----:B------:R-:W-:Y:S01]  /*2b10*/  LEA.HI.X R5, R2, UR13, R5, 0x3, P1 ;  /* 0x0000000d02057c11 */ /* 0x000fe200088f1c05 */
[----:B------:R-:W-:-:S07]  /*2b20*/  IMAD.MOV R0, RZ, RZ, -R0 ;  /* 0x000000ffff007224 */ /* 0x000fce00078e0a00 */
.L_x_262:
[----:B------:R-:W-:Y:S02]  /*2b30*/  IMAD.MOV.U32 R2, RZ, RZ, R4 ;  /* 0x000000ffff027224 */ /* 0x000fe400078e0004 */
[----:B------:R-:W-:-:S06]  /*2b40*/  IMAD.MOV.U32 R3, RZ, RZ, R5 ;  /* 0x000000ffff037224 */ /* 0x000fcc00078e0005 */
[----:B------:R-:W2:Y:S01]  /*2b50*/  LDG.E.64 R2, desc[UR14][R2.64] ;  /* 0x0000000e02027981 */ /* 0x000ea2000c1e1b00 */
[----:B------:R-:W-:Y:S01]  /*2b60*/  VIADD R0, R0, 0x1 ;  /* 0x0000000100007836 */ /* 0x000fe20000000000 */
[----:B------:R-:W-:-:S05]  /*2b70*/  IADD3 R4, P1, PT, R4, 0x800, RZ ;  /* 0x0000080004047810 */ /* 0x000fca0007f3e0ff */
[----:B------:R-:W-:Y:S01]  /*2b80*/  IMAD.X R5, RZ, RZ, R5, P1 ;  /* 0x000000ffff057224 */ /* 0x000fe200008e0605 */
[----:B--2---:R-:W-:-:S06]  /*2b90*/  DSETP.GEU.AND P0, PT, R10, R2, PT ;  /* 0x000000020a00722a */ /* 0x004fcc0003f0e000 */
[----:B------:R-:W-:Y:S02]  /*2ba0*/  FSEL R10, R2, R10, !P0 ;  /* 0x0000000a020a7208 */ /* 0x000fe40004000000 */
[----:B------:R-:W-:Y:S02]  /*2bb0*/  FSEL R11, R3, R11, !P0 ;  /* 0x0000000b030b7208 */ /* 0x000fe40004000000 */
[----:B------:R-:W-:-:S13]  /*2bc0*/  ISETP.NE.AND P0, PT, R0, RZ, PT ;  /* 0x000000ff0000720c */ /* 0x000fda0003f05270 */
[----:B------:R-:W-:Y:S05]  /*2bd0*/  @P0 BRA `(.L_x_262) ;  /* 0xfffffffc00d40947 */ /* 0x000fea000383ffff */
.L_x_254:
[----:B------:R-:W-:Y:S05]  /*2be0*/  BSYNC.RECONVERGENT B1 ;  /* 0x0000000000017941 */ /* 0x000fea0003800200 */
.L_x_251:
[----:B------:R-:W0:Y:S01]  /*2bf0*/  S2R R6, SR_LANEID ;  /* 0x0000000000067919 */ /* 0x000e220000000000 */
[----:B------:R-:W-:Y:S04]  /*2c00*/  SHFL.DOWN PT, R2, R10, 0x1, 0x1f ;  /* 0x08201f000a027f89 */ /* 0x000fe800000e0000 */
[----:B------:R-:W1:Y:S01]  /*2c10*/  SHFL.DOWN PT, R3, R11, 0x1, 0x1f ;  /* 0x08201f000b037f89 */ /* 0x000e6200000e0000 */
[----:B------:R-:W2:Y:S01]  /*2c20*/  S2R R9, SR_TID.X ;  /* 0x0000000000097919 */ /* 0x000ea20000002100 */
        /* <DEDUP_REMOVED lines=9> */
[----:B------:R-:W-:Y:S01]  /*2cc0*/  IMAD.MOV.U32 R4, RZ, RZ, R0 ;  /* 0x000000ffff047224 */ /* 0x000fe200078e0000 */
[----:B------:R-:W-:-:S02]  /*2cd0*/  @!P2 MOV R7, 0x400 ;  /* 0x000004000007a802 */ /* 0x000fc40000000f00 */
[----:B------:R-:W0:Y:S01]  /*2ce0*/  SHFL.DOWN PT, R3, R5, 0x2, 0x1f ;  /* 0x08401f0005037f89 */ /* 0x000e2200000e0000 */
[----:B------:R-:W1:Y:S02]  /*2cf0*/  @!P2 S2R R8, SR_CgaCtaId ;  /* 0x000000000008a919 */ /* 0x000e640000008800 */
[----:B0-----:R-:W-:-:S06]  /*2d00*/  DSETP.GEU.AND P0, PT, R4, R2, PT ;  /* 0x000000020400722a */ /* 0x001fcc0003f0e000 */
[----:B------:R-:W-:Y:S02]  /*2d10*/  @!P1 FSEL R0, R2, R0, !P0 ;  /* 0x0000000002009208 */ /* 0x000fe40004000000 */
[----:B------:R-:W-:Y:S02]  /*2d20*/  @!P1 FSEL R5, R3, R5, !P0 ;  /* 0x0000000503059208 */ /* 0x000fe40004000000 */
[----:B------:R-:W-:Y:S01]  /*2d30*/  ISETP.GT.AND P1, PT, R6, 0x1b, PT ;  /* 0x0000001b0600780c */ /* 0x000fe20003f24270 */
[----:B------:R-:W-:Y:S01]  /*2d40*/  SHFL.DOWN PT, R2, R0, 0x4, 0x1f ;  /* 0x08801f0000027f89 */ /* 0x000fe200000e0000 */
[----:B------:R-:W-:Y:S01]  /*2d50*/  IMAD.MOV.U32 R4, RZ, RZ, R0 ;  /* 0x000000ffff047224 */ /* 0x000fe200078e0000 */
[----:B-1----:R-:W-:Y:S02]  /*2d60*/  @!P2 LEA R7, R8, R7, 0x18 ;  /* 0x000000070807a211 */ /* 0x002fe400078ec0ff */
[----:B------:R-:W0:Y:S03]  /*2d70*/  SHFL.DOWN PT, R3, R5, 0x4, 0x1f ;  /* 0x08801f0005037f89 */ /* 0x000e2600000e0000 */
[----:B0-----:R-:W-:-:S06]  /*2d80*/  DSETP.GEU.AND P0, PT, R4, R2, PT ;  /* 0x000000020400722a */ /* 0x001fcc0003f0e000 */
[----:B------:R-:W-:Y:S02]  /*2d90*/  @!P1 FSEL R0, R2, R0, !P0 ;  /* 0x0000000002009208 */ /* 0x000fe40004000000 */
[----:B------:R-:W-:Y:S02]  /*2da0*/  @!P1 FSEL R5, R3, R5, !P0 ;  /* 0x0000000503059208 */ /* 0x000fe40004000000 */
[----:B------:R-:W-:Y:S01]  /*2db0*/  ISETP.GT.AND P1, PT, R6, 0x17, PT ;  /* 0x000000170600780c */ /* 0x000fe20003f24270 */
[----:B------:R-:W-:Y:S01]  /*2dc0*/  SHFL.DOWN PT, R2, R0, 0x8, 0x1f ;  /* 0x09001f0000027f89 */ /* 0x000fe200000e0000 */
[----:B------:R-:W-:-:S03]  /*2dd0*/  IMAD.MOV.U32 R4, RZ, RZ, R0 ;  /* 0x000000ffff047224 */ /* 0x000fc600078e0000 */
        /* <DEDUP_REMOVED lines=8> */
[----:B0-----:R-:W-:Y:S01]  /*2e60*/  DSETP.GEU.AND P0, PT, R4, R2, PT ;  /* 0x000000020400722a */ /* 0x001fe20003f0e000 */
[----:B--2---:R-:W-:-:S05]  /*2e70*/  @!P2 SHF.R.U32.HI R4, RZ, 0x2, R9 ;  /* 0x00000002ff04a819 */ /* 0x004fca0000011609 */
[----:B------:R-:W-:Y:S02]  /*2e80*/  FSEL R2, R2, R0, !P0 ;  /* 0x0000000002027208 */ /* 0x000fe40004000000 */
[----:B------:R-:W-:Y:S02]  /*2e90*/  FSEL R3, R3, R5, !P0 ;  /* 0x0000000503037208 */ /* 0x000fe40004000000 */
[----:B------:R-:W-:Y:S02]  /*2ea0*/  ISETP.NE.AND P0, PT, R9, RZ, PT ;  /* 0x000000ff0900720c */ /* 0x000fe40003f05270 */
[----:B------:R-:W-:Y:S02]  /*2eb0*/  @!P2 LOP3.LUT R4, R4, 0xf8, RZ, 0xc0, !PT ;  /* 0x000000f80404a812 */ /* 0x000fe400078ec0ff */
[----:B------:R-:W-:-:S03]  /*2ec0*/  FSEL R5, R5, R3, P1 ;  /* 0x0000000305057208 */ /* 0x000fc60000800000 */
[----:B------:R-:W-:Y:S01]  /*2ed0*/  @!P2 IMAD.IADD R7, R4, 0x1, R7 ;  /* 0x000000010407a824 */ /* 0x000fe200078e0207 */
[----:B------:R-:W-:-:S04]  /*2ee0*/  FSEL R4, R0, R2, P1 ;  /* 0x0000000200047208 */ /* 0x000fc80000800000 */
[----:B------:R0:W-:Y:S01]  /*2ef0*/  @!P2 STS.64 [R7+0x8], R2 ;  /* 0x000008020700a388 */ /* 0x0001e20000000a00 */
[----:B------:R-:W-:Y:S06]  /*2f00*/  BAR.SYNC.DEFER_BLOCKING 0x0 ;  /* 0x0000000000007b1d */ /* 0x000fec0000010000 */
[----:B------:R-:W-:Y:S05]  /*2f10*/  @P0 BRA `(.L_x_250) ;  /* 0x0000000000700947 */ /* 0x000fea0003800000 */
[----:B------:R-:W1:Y:S01]  /*2f20*/  S2UR UR5, SR_CgaCtaId ;  /* 0x00000000000579c3 */ /* 0x000e620000008800 */
[----:B------:R-:W-:Y:S02]  /*2f30*/  UMOV UR4, 0x400 ;  /* 0x0000040000047882 */ /* 0x000fe40000000000 */
[----:B-1----:R-:W-:-:S09]  /*2f40*/  ULEA UR4, UR5, UR4, 0x18 ;  /* 0x0000000405047291 */ /* 0x002fd2000f8ec0ff */
[----:B------:R-:W1:Y:S04]  /*2f50*/  LDS.128 R12, [UR4+0x10] ;  /* 0x00001004ff0c7984 */ /* 0x000e680008000c00 */
[----:B------:R-:W2:Y:S01]  /*2f60*/  LDS.128 R8, [UR4+0x20] ;  /* 0x00002004ff087984 */ /* 0x000ea20008000c00 */
[----:B-1----:R-:W-:-:S06]  /*2f70*/  DSETP.GEU.AND P1, PT, R4, R12, PT ;  /* 0x0000000c0400722a */ /* 0x002fcc0003f2e000 */
[----:B0-----:R-:W-:Y:S02]  /*2f80*/  FSEL R2, R12, R4, !P1 ;  /* 0x000000040c027208 */ /* 0x001fe40004800000 */
[----:B------:R-:W-:Y:S02]  /*2f90*/  FSEL R3, R13, R5, !P1 ;  /* 0x000000050d037208 */ /* 0x000fe40004800000 */
[----:B------:R-:W0:Y:S04]  /*2fa0*/  LDS.128 R4, [UR4+0x30] ;  /* 0x00003004ff047984 */ /* 0x000e280008000c00 */
[----:B------:R-:W-:-:S06]  /*2fb0*/  DSETP.GEU.AND P1, PT, R2, R14, PT ;  /* 0x0000000e0200722a */ /* 0x000fcc0003f2e000 */
[----:B------:R-:W-:Y:S02]  /*2fc0*/  FSEL R2, R14, R2, !P1 ;  /* 0x000000020e027208 */ /* 0x000fe40004800000 */
[----:B------:R-:W-:-:S06]  /*2fd0*/  FSEL R3, R15, R3, !P1 ;  /* 0x000000030f037208 */ /* 0x000fcc0004800000 */
[----:B--2---:R-:W-:-:S06]  /*2fe0*/  DSETP.GEU.AND P1, PT, R2, R8, PT ;  /* 0x000000080200722a */ /* 0x004fcc0003f2e000 */
        /* <DEDUP_REMOVED lines=14> */
[----:B------:R-:W-:-:S07]  /*30d0*/  FSEL R5, R3, R5, !P1 ;  /* 0x0000000503057208 */ /* 0x000fce0004800000 */
.L_x_250:
[----:B------:R-:W-:Y:S05]  /*30e0*/  BSYNC.RECONVERGENT B0 ;  /* 0x0000000000007941 */ /* 0x000fea0003800200 */
.L_x_235:
[----:B------:R-:W-:Y:S05]  /*30f0*/  @P0 EXIT ;  /* 0x000000000000094d */ /* 0x000fea0003800000 */
[----:B------:R-:W2:Y:S02]  /*3100*/  LDCU.64 UR4, c[0x0][0x388] ;  /* 0x00007100ff0477ac */ /* 0x000ea40008000a00 */
[----:B--2---:R-:W-:-:S06]  /*3110*/  UIMAD.WIDE.U32 UR4, UR16, 0x8, UR4 ;  /* 0x00000008100478a5 */ /* 0x004fcc000f8e0004 */
[----:B0-----:R-:W-:Y:S02]  /*3120*/  IMAD.U32 R2, RZ, RZ, UR4 ;  /* 0x00000004ff027e24 */ /* 0x001fe4000f8e00ff */
[----:B------:R-:W-:-:S05]  /*3130*/  IMAD.U32 R3, RZ, RZ, UR5 ;  /* 0x00000005ff037e24 */ /* 0x000fca000f8e00ff */
[----:B------:R-:W-:Y:S01]  /*3140*/  STG.E.64 desc[UR14][R2.64], R4 ;  /* 0x0000000402007986 */ /* 0x000fe2000c101b0e */
[----:B------:R-:W-:Y:S05]  /*3150*/  EXIT ;  /* 0x000000000000794d */ /* 0x000fea0003800000 */
.L_x_263:
        /* <DEDUP_REMOVED lines=10> */
.L_x_1071:


//--------------------- .text._ZN3cub18CUB_300001_SM_10006detail6reduce28DeviceReduceSingleTileKernelINS2_10policy_hubIdy11max_functorIdEE10Policy1000EN6thrust24THRUST_300001_SM_1000_NS6detail15normal_iteratorINSA_10device_ptrIdEEEEPdyS6_ddN4cuda3std3__410__identityEEEvT0_T1_T2_T3_T4_T6_ --------------------------
	.section	.text._ZN3cub18CUB_300001_SM_10006detail6reduce28DeviceReduceSingleTileKernelINS2_10policy_hubIdy11max_functorIdEE10Policy1000EN6thrust24THRUST_300001_SM_1000_NS6detail15normal_iteratorINSA_10device_ptrIdEEEEPdyS6_ddN4cuda3std3__410__identityEEEvT0_T1_T2_T3_T4_T6_,"ax",@progbits
	.align	128
        .global         _ZN3cub18CUB_300001_SM_10006detail6reduce28DeviceReduceSingleTileKernelINS2_10policy_hubIdy11max_functorIdEE10Policy1000EN6thrust24THRUST_300001_SM_1000_NS6detail15normal_iteratorINSA_10device_ptrIdEEEEPdyS6_ddN4cuda3std3__410__identityEEEvT0_T1_T2_T3_T4_T6_
        .type           _ZN3cub18CUB_300001_SM_10006detail6reduce28DeviceReduceSingleTileKernelINS2_10policy_hubIdy11max_functorIdEE10Policy1000EN6thrust24THRUST_300001_SM_1000_NS6detail15normal_iteratorINSA_10device_ptrIdEEEEPdyS6_ddN4cuda3std3__410__identityEEEvT0_T1_T2_T3_T4_T6_,@function
        .size           _ZN3cub18CUB_300001_SM_10006detail6reduce28DeviceReduceSingleTileKernelINS2_10policy_hubIdy11max_functorIdEE10Policy1000EN6thrust24THRUST_300001_SM_1000_NS6detail15normal_iteratorINSA_10device_ptrIdEEEEPdyS6_ddN4cuda3std3__410__identityEEEvT0_T1_T2_T3_T4_T6_,(.L_x_1072 - _ZN3cub18CUB_300001_SM_10006detail6reduce28DeviceReduceSingleTileKernelINS2_10policy_hubIdy11max_functorIdEE10Policy1000EN6thrust24THRUST_300001_SM_1000_NS6detail15normal_iteratorINSA_10device_ptrIdEEEEPdyS6_ddN4cuda3std3__410__identityEEEvT0_T1_T2_T3_T4_T6_)
        .other          _ZN3cub18CUB_300001_SM_10006detail6reduce28DeviceReduceSingleTileKernelINS2_10policy_hubIdy11max_functorIdEE10Policy1000EN6thrust24THRUST_300001_SM_1000_NS6detail15normal_iteratorINSA_10device_ptrIdEEEEPdyS6_ddN4cuda3std3__410__identityEEEvT0_T1_T2_T3_T4_T6_,@"STO_CUDA_ENTRY STV_DEFAULT"
_ZN3cub18CUB_300001_SM_10006detail6reduce28DeviceReduceSingleTileKernelINS2_10policy_hubIdy11max_functorIdEE10Policy1000EN6thrust24THRUST_300001_SM_1000_NS6detail15normal_iteratorINSA_10device_ptrIdEEEEPdyS6_ddN4cuda3std3__410__identityEEEvT0_T1_T2_T3_T4_T6_:
.text._ZN3cub18CUB_300001_SM_10006detail6reduce28DeviceReduceSingleTileKernelINS2_10policy_hubIdy11max_functorIdEE10Policy1000EN6thrust24THRUST_300001_SM_1000_NS6detail15normal_iteratorINSA_10device_ptrIdEEEEPdyS6_ddN4cuda3std3__410__identityEEEvT0_T1_T2_T3_T4_T6_:
[----:B------:R-:W-:Y:S01]  /*0000*/  LDC R1, c[0x0][0x37c] ;  /* 0x0000df00ff017b82 */ /* 0x000fe20000000800 */
[----:B------:R-:W0:Y:S01]  /*0010*/  LDCU.64 UR4, c[0x0][0x390] ;  /* 0x00007200ff0477ac */ /* 0x000e220008000a00 */
[----:B------:R-:W1:Y:S01]  /*0020*/  LDCU.64 UR6, c[0x0][0x358] ;  /* 0x00006b00ff0677ac */ /* 0x000e620008000a00 */
[----:B0-----:R-:W-:Y:S02]  /*0030*/  IMAD.U32 R8, RZ, RZ, UR4 ;  /* 0x00000004ff087e24 */ /* 0x001fe4000f8e00ff */
[----:B------:R-:W-:-:S03]  /*0040*/  IMAD.U32 R9, RZ, RZ, UR5 ;  /* 0x00000005ff097e24 */ /* 0x000fc6000f8e00ff */
        /* <DEDUP_REMOVED lines=10> */
.L_x_264:
[----:B------:R-:W-:Y:S01]  /*00f0*/  ISETP.GT.U32.AND P0, PT, R8, 0x7ff, PT ;  /* 0x000007ff0800780c */ /* 0x000fe20003f04070 */
[----:B------:R-:W-:Y:S03]  /*0100*/  BSSY.RECONVERGENT B0, `(.L_x_265) ;  /* 0x00002df000007945 */ /* 0x000fe60003800200 */
[----:B------:R-:W-:-:S13]  /*0110*/  ISETP.GT.U32.AND.EX P0, PT, R9, RZ, PT, P0 ;  /* 0x000000ff0900720c */ /* 0x000fda0003f04100 */
[----:B------:R-:W-:Y:S05]  /*0120*/  @P0 BRA `(.L_x_266) ;  /* 0x0000001400f40947 */ /* 0x000fea0003800000 */
[----:B------:R-:W0:Y:S01]  /*0130*/  S2R R0, SR_TID.X ;  /* 0x0000000000007919 */ /* 0x000e220000002100 */
[----:B------:R-:W-:Y:S01]  /*0140*/  BSSY.RECONVERGENT B1, `(.L_x_267) ;  /* 0x0000009000017945 */ /* 0x000fe20003800200 */
[----:B------:R-:W-:Y:S02]  /*0150*/  CS2R R4, SRZ ;  /* 0x0000000000047805 */ /* 0x000fe4000001ff00 */
[----:B0-----:R-:W-:Y:S01]  /*0160*/  ISETP.GE.U32.AND P0, PT, R0, R8, PT ;  /* 0x000000080000720c */ /* 0x001fe20003f06070 */
[----:B------:R-:W-:-:S12]  /*0170*/  IMAD.MOV.U32 R2, RZ, RZ, R0 ;  /* 0x000000ffff027224 */ /* 0x000fd800078e0000 */
[----:B------:R-:W-:Y:S05]  /*0180*/  @P0 BRA `(.L_x_268) ;  /* 0x0000000000100947 */ /* 0x000fea0003800000 */
[----:B------:R-:W0:Y:S02]  /*0190*/  LDC.64 R4, c[0x0][0x380] ;  /* 0x0000e000ff047b82 */ /* 0x000e240000000a00 */
[----:B0-----:R-:W-:-:S06]  /*01a0*/  IMAD.WIDE.U32 R4, R0, 0x8, R4 ;  /* 0x0000000800047825 */ /* 0x001fcc00078e0004 */
[----:B------:R-:W5:Y:S01]  /*01b0*/  LDG.E.64 R4, desc[UR6][R4.64] ;  /* 0x0000000604047981 */ /* 0x000f62000c1e1b00 */
[----:B------:R-:W-:-:S07]  /*01c0*/  VIADD R2, R0, 0x100 ;  /* 0x0000010000027836 */ /* 0x000fce0000000000 */
.L_x_268:
[----:B------:R-:W-:Y:S05]  /*01d0*/  BSYNC.RECONVERGENT B1 ;  /* 0x0000000000017941 */ /* 0x000fea0003800200 */
.L_x_267:
[----:B------:R-:W-:Y:S01]  /*01e0*/  ISETP.GE.U32.AND P0, PT, R2, R8, PT ;  /* 0x000000080200720c */ /* 0x000fe20003f06070 */
[----:B------:R-:W-:-:S12]  /*01f0*/  BSSY.RECONVERGENT B1, `(.L_x_269) ;  /* 0x00000a7000017945 */ /* 0x000fd80003800200 */
[----:B------:R-:W-:Y:S05]  /*0200*/  @P0 BRA `(.L_x_270) ;  /* 0x0000000800940947 */ /* 0x000fea0003800000 */
[----:B------:R-:W-:Y:S01]  /*0210*/  LOP3.LUT R3, RZ, R2, RZ, 0x33, !PT ;  /* 0x00000002ff037212 */ /* 0x000fe200078e33ff */
[----:B------:R-:W-:Y:S04]  /*0220*/  BSSY.RECONVERGENT B2, `(.L_x_271) ;  /* 0x0000053000027945 */ /* 0x000fe80003800200 */
[----:B------:R-:W-:-:S05]  /*0230*/  IMAD.IADD R6, R3, 0x1, R8 ;  /* 0x0000000103067824 */ /* 0x000fca00078e0208 */
[C---:B------:R-:W-:Y:S02]  /*0240*/  ISETP.GE.U32.AND P1, PT, R6.reuse, 0xf00, PT ;  /* 0x00000f000600780c */ /* 0x040fe40003f26070 */
[----:B------:R-:W-:-:S04]  /*0250*/  LEA.HI R3, R6, 0x1, RZ, 0x18 ;  /* 0x0000000106037811 */ /* 0x000fc800078fc0ff */
[----:B------:R-:W-:-:S04]  /*0260*/  LOP3.LUT R43, R3, 0xf, RZ, 0xc0, !PT ;  /* 0x0000000f032b7812 */ /* 0x000fc800078ec0ff */
[----:B------:R-:W-:-:S03]  /*0270*/  ISETP.NE.AND P0, PT, R43, RZ, PT ;  /* 0x000000ff2b00720c */ /* 0x000fc60003f05270 */
[----:B------:R-:W-:Y:S10]  /*0280*/  @!P1 BRA `(.L_x_272) ;  /* 0x0000000400309947 */ /* 0x000ff40003800000 */
[----:B------:R-:W0:Y:S01]  /*0290*/  LDC.64 R6, c[0x0][0x380] ;  /* 0x0000e000ff067b82 */ /* 0x000e220000000a00 */
[----:B------:R-:W-:-:S05]  /*02a0*/  LOP3.LUT R42, R3, 0x1fffff0, RZ, 0xc0, !PT ;  /* 0x01fffff0032a7812 */ /* 0x000fca00078ec0ff */
[----:B------:R-:W-:Y:S02]  /*02b0*/  IMAD.MOV R42, RZ, RZ, -R42 ;  /* 0x000000ffff2a7224 */ /* 0x000fe400078e0a2a */
[----:B0-----:R-:W-:-:S03]  /*02c0*/  IMAD.WIDE.U32 R6, R2, 0x8, R6 ;  /* 0x0000000802067825 */ /* 0x001fc600078e0006 */
[----:B------:R-:W-:-:S05]  /*02d0*/  IADD3 R6, P1, PT, R6, 0x4000, RZ ;  /* 0x0000400006067810 */ /* 0x000fca0007f3e0ff */
[----:B------:R-:W-:-:S08]  /*02e0*/  IMAD.X R7, RZ, RZ, R7, P1 ;  /* 0x000000ffff077224 */ /* 0x000fd000008e0607 */
.L_x_273:
[----:B------:R-:W2:Y:S04]  /*02f0*/  LDG.E.64 R10, desc[UR6][R6.64+-0x4000] ;  /* 0xffc00006060a7981 */ /* 0x000ea8000c1e1b00 */
[----:B------:R-:W3:Y:S04]  /*0300*/  LDG.E.64 R12, desc[UR6][R6.64+-0x3800] ;  /* 0xffc80006060c7981 */ /* 0x000ee8000c1e1b00 */
[----:B------:R-:W4:Y:S04]  /*0310*/  LDG.E.64 R14, desc[UR6][R6.64+-0x3000] ;  /* 0xffd00006060e7981 */ /* 0x000f28000c1e1b00 */
        /* <DEDUP_REMOVED lines=12> */
[----:B------:R0:W4:Y:S01]  /*03e0*/  LDG.E.64 R40, desc[UR6][R6.64+0x3800] ;  /* 0x0038000606287981 */ /* 0x000122000c1e1b00 */
[----:B------:R-:W-:-:S02]  /*03f0*/  VIADD R42, R42, 0x10 ;  /* 0x000000102a2a7836 */ /* 0x000fc40000000000 */
[----:B------:R-:W-:-:S03]  /*0400*/  VIADD R2, R2, 0x1000 ;  /* 0x0000100002027836 */ /* 0x000fc60000000000 */
[----:B------:R-:W-:Y:S02]  /*0410*/  ISETP.NE.AND P2, PT, R42, RZ, PT ;  /* 0x000000ff2a00720c */ /* 0x000fe40003f45270 */
[----:B0-----:R-:W-:-:S05]  /*0420*/  IADD3 R6, P3, PT, R6, 0x8000, RZ ;  /* 0x0000800006067810 */ /* 0x001fca0007f7e0ff */
[----:B------:R-:W-:Y:S01]  /*0430*/  IMAD.X R7, RZ, RZ, R7, P3 ;  /* 0x000000ffff077224 */ /* 0x000fe200018e0607 */
        /* <DEDUP_REMOVED lines=49> */
.L_x_272:
[----:B------:R-:W-:Y:S05]  /*0750*/  BSYNC.RECONVERGENT B2 ;  /* 0x0000000000027941 */ /* 0x000fea0003800200 */
.L_x_271:
        /* <DEDUP_REMOVED lines=41> */
.L_x_275:
[----:B------:R-:W-:Y:S05]  /*09f0*/  BSYNC.RECONVERGENT B2 ;  /* 0x0000000000027941 */ /* 0x000fea0003800200 */
.L_x_274:
        /* <DEDUP_REMOVED lines=25> */
.L_x_277:
[----:B------:R-:W-:Y:S05]  /*0b90*/  BSYNC.RECONVERGENT B2 ;  /* 0x0000000000027941 */ /* 0x000fea0003800200 */
.L_x_276:
[----:B------:R-:W-:Y:S05]  /*0ba0*/  @!P0 BRA `(.L_x_270) ;  /* 0x00000000002c8947 */ /* 0x000fea0003800000 */
[----:B------:R-:W0:Y:S01]  /*0bb0*/  LDC.64 R10, c[0x0][0x380] ;  /* 0x0000e000ff0a7b82 */ /* 0x000e220000000a00 */
[----:B------:R-:W-:-:S07]  /*0bc0*/  IMAD.MOV R3, RZ, RZ, -R3 ;  /* 0x000000ffff037224 */ /* 0x000fce00078e0a03 */
.L_x_278:
[----:B0-----:R-:W-:-:S06]  /*0bd0*/  IMAD.WIDE R6, R2, 0x8, R10 ;  /* 0x0000000802067825 */ /* 0x001fcc00078e020a */
        /* <DEDUP_REMOVED lines=8> */
.L_x_270:
[----:B------:R-:W-:Y:S05]  /*0c60*/  BSYNC.RECONVERGENT B1 ;  /* 0x0000000000017941 */ /* 0x000fea0003800200 */
.L_x_269:
[----:B------:R-:W-:-:S04]  /*0c70*/  ISETP.GE.U32.AND P0, PT, R8, 0x100, PT ;  /* 0x000001000800780c */ /* 0x000fc80003f06070 */
[----:B------:R-:W-:-:S13]  /*0c80*/  ISETP.GE.U32.AND.EX P0, PT, R9, RZ, PT, P0 ;  /* 0x000000ff0900720c */ /* 0x000fda0003f06100 */
        /* <DEDUP_REMOVED lines=14> */
[----:B------:R-:W-:Y:S01]  /*0d70*/  @!P2 MOV R6, 0x400 ;  /* 0x000004000006a802 */ /* 0x000fe20000000f00 */
[----:B------:R-:W-:Y:S01]  /*0d80*/  IMAD.MOV.U32 R5, RZ, RZ, R11 ;  /* 0x000000ffff057224 */ /* 0x000fe200078e000b */
[----:B------:R-:W0:Y:S01]  /*0d90*/  SHFL.DOWN PT, R3, R11, 0x2, 0x1f ;  /* 0x08401f000b037f89 */ /* 0x000e2200000e0000 */
[----:B------:R-:W1:Y:S04]  /*0da0*/  @!P2 S2R R7, SR_CgaCtaId ;  /* 0x000000000007a919 */ /* 0x000e680000008800 */
[----:B0-----:R-:W-:-:S06]  /*0db0*/  DSETP.GEU.AND P1, PT, R4, R2, PT ;  /* 0x000000020400722a */ /* 0x001fcc0003f2e000 */
[----:B------:R-:W-:Y:S02]  /*0dc0*/  @!P0 FSEL R9, R2, R9, !P1 ;  /* 0x0000000902098208 */ /* 0x000fe40004800000 */
[----:B------:R-:W-:Y:S02]  /*0dd0*/  @!P0 FSEL R11, R3, R11, !P1 ;  /* 0x0000000b030b8208 */ /* 0x000fe40004800000 */
[----:B------:R-:W-:Y:S01]  /*0de0*/  ISETP.GT.AND P0, PT, R8, 0x1b, PT ;  /* 0x0000001b0800780c */ /* 0x000fe20003f04270 */
[----:B------:R-:W-:Y:S01]  /*0df0*/  SHFL.DOWN PT, R2, R9, 0x4, 0x1f ;  /* 0x08801f0009027f89 */ /* 0x000fe200000e0000 */
[----:B------:R-:W-:Y:S01]  /*0e00*/  IMAD.MOV.U32 R4, RZ, RZ, R9 ;  /* 0x000000ffff047224 */ /* 0x000fe200078e0009 */
[----:B-1----:R-:W-:Y:S01]  /*0e10*/  @!P2 LEA R7, R7, R6, 0x18 ;  /* 0x000000060707a211 */ /* 0x002fe200078ec0ff */
[----:B------:R-:W-:Y:S01]  /*0e20*/  IMAD.MOV.U32 R5, RZ, RZ, R11 ;  /* 0x000000ffff057224 */ /* 0x000fe200078e000b */
[----:B------:R-:W0:Y:S05]  /*0e30*/  SHFL.DOWN PT, R3, R11, 0x4, 0x1f ;  /* 0x08801f000b037f89 */ /* 0x000e2a00000e0000 */
[----:B0-----:R-:W-:-:S06]  /*0e40*/  DSETP.GEU.AND P1, PT, R4, R2, PT ;  /* 0x000000020400722a */ /* 0x001fcc0003f2e000 */
[----:B------:R-:W-:Y:S02]  /*0e50*/  @!P0 FSEL R9, R2, R9, !P1 ;  /* 0x0000000902098208 */ /* 0x000fe40004800000 */
[----:B------:R-:W-:Y:S02]  /*0e60*/  @!P0 FSEL R11, R3, R11, !P1 ;  /* 0x0000000b030b8208 */ /* 0x000fe40004800000 */
[----:B------:R-:W-:Y:S01]  /*0e70*/  ISETP.GT.AND P0, PT, R8, 0x17, PT ;  /* 0x000000170800780c */ /* 0x000fe20003f04270 */
[----:B------:R-:W-:Y:S01]  /*0e80*/  SHFL.DOWN PT, R2, R9, 0x8, 0x1f ;  /* 0x09001f0009027f89 */ /* 0x000fe200000e0000 */
[----:B------:R-:W-:Y:S02]  /*0e90*/  IMAD.MOV.U32 R4, RZ, RZ, R9 ;  /* 0x000000ffff047224 */ /* 0x000fe400078e0009 */
[----:B------:R-:W-:Y:S01]  /*0ea0*/  IMAD.MOV.U32 R5, RZ, RZ, R11 ;  /* 0x000000ffff057224 */ /* 0x000fe200078e000b */
[----:B------:R-:W0:Y:S05]  /*0eb0*/  SHFL.DOWN PT, R3, R11, 0x8, 0x1f ;  /* 0x09001f000b037f89 */ /* 0x000e2a00000e0000 */
[----:B0-----:R-:W-:-:S06]  /*0ec0*/  DSETP.GEU.AND P1, PT, R4, R2, PT ;  /* 0x000000020400722a */ /* 0x001fcc0003f2e000 */
[----:B------:R-:W-:Y:S02]  /*0ed0*/  @!P0 FSEL R9, R2, R9, !P1 ;  /* 0x0000000902098208 */ /* 0x000fe40004800000 */
[----:B------:R-:W-:-:S03]  /*0ee0*/  @!P0 FSEL R11, R3, R11, !P1 ;  /* 0x0000000b030b8208 */ /* 0x000fc60004800000 */
[----:B------:R-:W-:Y:S01]  /*0ef0*/  SHFL.DOWN PT, R2, R9, 0x10, 0x1f ;  /* 0x0a001f0009027f89 */ /* 0x000fe200000e0000 */
[----:B------:R-:W-:Y:S02]  /*0f00*/  IMAD.MOV.U32 R4, RZ, RZ, R9 ;  /* 0x000000ffff047224 */ /* 0x000fe400078e0009 */
[----:B------:R-:W-:Y:S01]  /*0f10*/  IMAD.MOV.U32 R5, RZ, RZ, R11 ;  /* 0x000000ffff057224 */ /* 0x000fe200078e000b */
[----:B------:R-:W0:Y:S05]  /*0f20*/  SHFL.DOWN PT, R3, R11, 0x10, 0x1f ;  /* 0x0a001f000b037f89 */ /* 0x000e2a00000e0000 */
[----:B0-----:R-:W-:Y:S01]  /*0f30*/  DSETP.GEU.AND P0, PT, R4, R2, PT ;  /* 0x000000020400722a */ /* 0x001fe20003f0e000 */
[----:B------:R-:W-:-:S04]  /*0f40*/  @!P2 SHF.R.U32.HI R4, RZ, 0x2, R0 ;  /* 0x00000002ff04a819 */ /* 0x000fc80000011600 */
[----:B------:R-:W-:Y:S02]  /*0f50*/  @!P2 LOP3.LUT R6, R4, 0xf8, RZ, 0xc0, !PT ;  /* 0x000000f80406a812 */ /* 0x000fe400078ec0ff */
[----:B------:R-:W-:Y:S02]  /*0f60*/  FSEL R4, R2, R9, !P0 ;  /* 0x0000000902047208 */ /* 0x000fe40004000000 */
[----:B------:R-:W-:Y:S01]  /*0f70*/  FSEL R5, R3, R11, !P0 ;  /* 0x0000000b03057208 */ /* 0x000fe20004000000 */
[----:B------:R-:W-:Y:S01]  /*0f80*/  @!P2 IMAD.IADD R7, R6, 0x1, R7 ;  /* 0x000000010607a824 */ /* 0x000fe200078e0207 */
[----:B------:R-:W-:-:S04]  /*0f90*/  ISETP.GT.AND P0, PT, R8, 0xf, PT ;  /* 0x0000000f0800780c */ /* 0x000fc80003f04270 */
[----:B------:R1:W-:Y:S01]  /*0fa0*/  @!P2 STS.64 [R7+0x8], R4 ;  /* 0x000008040700a388 */ /* 0x0003e20000000a00 */
[----:B------:R-:W-:Y:S01]  /*0fb0*/  BAR.SYNC.DEFER_BLOCKING 0x0 ;  /* 0x0000000000007b1d */ /* 0x000fe20000010000 */
[----:B------:R-:W-:Y:S02]  /*0fc0*/  ISETP.NE.AND P2, PT, R0, RZ, PT ;  /* 0x000000ff0000720c */ /* 0x000fe40003f45270 */
[----:B------:R-:W-:Y:S02]  /*0fd0*/  FSEL R2, R9, R4, P0 ;  /* 0x0000000409027208 */ /* 0x000fe40000000000 */
[----:B------:R-:W-:-:S09]  /*0fe0*/  FSEL R3, R11, R5, P0 ;  /* 0x000000050b037208 */ /* 0x000fd20000000000 */
[----:B-1----:R-:W-:Y:S05]  /*0ff0*/  @P2 BRA `(.L_x_280) ;  /* 0x0000001c00bc2947 */ /* 0x002fea0003800000 */
[----:B------:R-:W0:Y:S01]  /*1000*/  S2UR UR5, SR_CgaCtaId ;  /* 0x00000000000579c3 */ /* 0x000e220000008800 */
[----:B------:R-:W-:Y:S02]  /*1010*/  UMOV UR4, 0x400 ;  /* 0x0000040000047882 */ /* 0x000fe40000000000 */
[----:B0-----:R-:W-:-:S09]  /*1020*/  ULEA UR4, UR5, UR4, 0x18 ;  /* 0x0000000405047291 */ /* 0x001fd2000f8ec0ff */
[----:B------:R-:W0:Y:S04]  /*1030*/  LDS.128 R4, [UR4+0x10] ;  /* 0x00001004ff047984 */ /* 0x000e280008000c00 */
[----:B------:R-:W1:Y:S04]  /*1040*/  LDS.128 R8, [UR4+0x20] ;  /* 0x00002004ff087984 */ /* 0x000e680008000c00 */
[----:B------:R-:W2:Y:S01]  /*1050*/  LDS.128 R12, [UR4+0x30] ;  /* 0x00003004ff0c7984 */ /* 0x000ea20008000c00 */
        /* <DEDUP_REMOVED lines=8> */
[----:B------:R-:W-:Y:S02]  /*10e0*/  FSEL R5, R9, R3, !P0 ;  /* 0x0000000309057208 */ /* 0x000fe40004000000 */
[----:B------:R-:W0:Y:S04]  /*10f0*/  LDS.64 R2, [UR4+0x40] ;  /* 0x00004004ff027984 */ /* 0x000e280008000a00 */
[----:B------:R-:W-:-:S06]  /*1100*/  DSETP.GEU.AND P0, PT, R4, R10, PT ;  /* 0x0000000a0400722a */ /* 0x000fcc0003f0e000 */
[----:B------:R-:W-:Y:S02]  /*1110*/  FSEL R4, R10, R4, !P0 ;  /* 0x000000040a047208 */ /* 0x000fe40004000000 */
[----:B------:R-:W-:-:S06]  /*1120*/  FSEL R5, R11, R5, !P0 ;  /* 0x000000050b057208 */ /* 0x000fcc0004000000 */
[----:B--2---:R-:W-:-:S06]  /*1130*/  DSETP.GEU.AND P0, PT, R4, R12, PT ;  /* 0x0000000c0400722a */ /* 0x004fcc0003f0e000 */
[----:B------:R-:W-:Y:S02]  /*1140*/  FSEL R4, R12, R4, !P0 ;  /* 0x000000040c047208 */ /* 0x000fe40004000000 */
[----:B------:R-:W-:-:S06]  /*1150*/  FSEL R5, R13, R5, !P0 ;  /* 0x000000050d057208 */ /* 0x000fcc0004000000 */
[----:B------:R-:W-:-:S06]  /*1160*/  DSETP.GEU.AND P0, PT, R4, R14, PT ;  /* 0x0000000e0400722a */ /* 0x000fcc0003f0e000 */
[----:B------:R-:W-:Y:S02]  /*1170*/  FSEL R4, R14, R4, !P0 ;  /* 0x000000040e047208 */ /* 0x000fe40004000000 */
[----:B------:R-:W-:-:S06]  /*1180*/  FSEL R5, R15, R5, !P0 ;  /* 0x000000050f057208 */ /* 0x000fcc0004000000 */
[----:B0-----:R-:W-:-:S06]  /*1190*/  DSETP.GEU.AND P0, PT, R4, R2, PT ;  /* 0x000000020400722a */ /* 0x001fcc0003f0e000 */
[----:B------:R-:W-:Y:S02]  /*11a0*/  FSEL R2, R2, R4, !P0 ;  /* 0x0000000402027208 */ /* 0x000fe40004000000 */
[----:B------:R-:W-:Y:S01]  /*11b0*/  FSEL R3, R3, R5, !P0 ;  /* 0x0000000503037208 */ /* 0x000fe20004000000 */
[----:B------:R-:W-:Y:S06]  /*11c0*/  BRA `(.L_x_280) ;  /* 0x0000001c00487947 */ /* 0x000fec0003800000 */
.L_x_279:
[----:B------:R-:W-:Y:S01]  /*11d0*/  LOP3.LUT R2, R0, 0x3e0, RZ, 0xc0, !PT ;  /* 0x000003e000027812 */ /* 0x000fe200078ec0ff */
[----:B------:R-:W0:Y:S03]  /*11e0*/  S2R R12, SR_LANEID ;  /* 0x00000000000c7919 */ /* 0x000e260000000000 */
[----:B------:R-:W-:Y:S01]  /*11f0*/  LOP3.LUT R7, RZ, R2, RZ, 0x33, !PT ;  /* 0x00000002ff077212 */ /* 0x000fe200078e33ff */
[----:B------:R-:W-:-:S04]  /*1200*/  VIADD R3, R2, 0x20 ;  /* 0x0000002002037836 */ /* 0x000fc80000000000 */
[----:B------:R-:W-:Y:S01]  /*1210*/  IMAD.IADD R7, R7, 0x1, R8 ;  /* 0x0000000107077824 */ /* 0x000fe200078e0208 */
[----:B------:R-:W-:-:S04]  /*1220*/  ISETP.GT.U32.AND P0, PT, R3, R8, PT ;  /* 0x000000080300720c */ /* 0x000fc80003f04070 */
[----:B------:R-:W-:-:S05]  /*1230*/  SEL R7, R7, 0x1f, P0 ;  /* 0x0000001f07077807 */ /* 0x000fca0000000000 */
[----:B-----5:R-:W-:Y:S04]  /*1240*/  SHFL.DOWN PT, R2, R4, 0x1, R7 ;  /* 0x0820000004027989 */ /* 0x020fe800000e0007 */
[----:B------:R-:W1:Y:S01]  /*1250*/  SHFL.DOWN PT, R3, R5, 0x1, R7 ;  /* 0x0820000005037989 */ /* 0x000e6200000e0007 */
[C---:B0-----:R-:W-:Y:S01]  /*1260*/  ISETP.GE.AND P0, PT, R12.reuse, R7, PT ;  /* 0x000000070c00720c */ /* 0x041fe20003f06270 */
[----:B------:R-:W-:Y:S01]  /*1270*/  VIADD R6, R12, 0x2 ;  /* 0x000000020c067836 */ /* 0x000fe20000000000 */
[----:B-1----:R-:W-:-:S06]  /*1280*/  DSETP.GEU.AND P1, PT, R4, R2, PT ;  /* 0x000000020400722a */ /* 0x002fcc0003f2e000 */
[-C--:B------:R-:W-:Y:S02]  /*1290*/  FSEL R11, R2, R4.reuse, !P1 ;  /* 0x00000004020b7208 */ /* 0x080fe40004800000 */
        /* <DEDUP_REMOVED lines=22> */
[C---:B------:R-:W-:Y:S02]  /*1400*/  ISETP.NE.AND P0, PT, R12.reuse, RZ, PT ;  /* 0x000000ff0c00720c */ /* 0x040fe40003f05270 */
[----:B------:R-:W0:Y:S11]  /*1410*/  SHFL.DOWN PT, R3, R5, 0x8, R7 ;  /* 0x0900000005037989 */ /* 0x000e3600000e0007 */
[----:B------:R-:W1:Y:S01]  /*1420*/  @!P0 S2R R11, SR_CgaCtaId ;  /* 0x00000000000b8919 */ /* 0x000e620000008800 */
[----:B------:R-:W-:Y:S01]  /*1430*/  @!P0 MOV R6, 0x400 ;  /* 0x0000040000068802 */ /* 0x000fe20000000f00 */
[----:B0-----:R-:W-:Y:S01]  /*1440*/  DSETP.GEU.AND P2, PT, R4, R2, PT ;  /* 0x000000020400722a */ /* 0x001fe20003f4e000 */
[----:B------:R-:W-:-:S05]  /*1450*/  VIADD R4, R12, 0x10 ;  /* 0x000000100c047836 */ /* 0x000fca0000000000 */
[----:B------:R-:W-:Y:S02]  /*1460*/  @!P1 FSEL R10, R2, R10, !P2 ;  /* 0x0000000a020a9208 */ /* 0x000fe40005000000 */
[----:B------:R-:W-:Y:S02]  /*1470*/  @!P1 FSEL R5, R3, R5, !P2 ;  /* 0x0000000503059208 */ /* 0x000fe40005000000 */
[----:B------:R-:W-:Y:S01]  /*1480*/  ISETP.GT.AND P1, PT, R4, R7, PT ;  /* 0x000000070400720c */ /* 0x000fe20003f24270 */
[----:B------:R-:W-:Y:S01]  /*1490*/  SHFL.DOWN PT, R2, R10, 0x10, R7 ;  /* 0x0a0000000a027989 */ /* 0x000fe200000e0007 */
[----:B------:R-:W-:-:S03]  /*14a0*/  IMAD.MOV.U32 R4, RZ, RZ, R10 ;  /* 0x000000ffff047224 */ /* 0x000fc600078e000a */
[----:B------:R-:W0:Y:S01]  /*14b0*/  SHFL.DOWN PT, R3, R5, 0x10, R7 ;  /* 0x0a00000005037989 */ /* 0x000e2200000e0007 */
[----:B-1----:R-:W-:Y:S02]  /*14c0*/  @!P0 LEA R11, R11, R6, 0x18 ;  /* 0x000000060b0b8211 */ /* 0x002fe400078ec0ff */
[----:B0-----:R-:W-:Y:S01]  /*14d0*/  DSETP.GEU.AND P2, PT, R4, R2, PT ;  /* 0x000000020400722a */ /* 0x001fe20003f4e000 */
[----:B------:R-:W-:-:S05]  /*14e0*/  @!P0 SHF.R.U32.HI R4, RZ, 0x2, R0 ;  /* 0x00000002ff048819 */ /* 0x000fca0000011600 */
[----:B------:R-:W-:Y:S02]  /*14f0*/  @!P1 FSEL R10, R2, R10, !P2 ;  /* 0x0000000a020a9208 */ /* 0x000fe40005000000 */
[----:B------:R-:W-:Y:S02]  /*1500*/  @!P1 FSEL R5, R3, R5, !P2 ;  /* 0x0000000503059208 */ /* 0x000fe40005000000 */
[----:B------:R-:W-:Y:S01]  /*1510*/  ISETP.NE.AND P2, PT, R0, RZ, PT ;  /* 0x000000ff0000720c */ /* 0x000fe20003f45270 */
[----:B------:R-:W-:Y:S01]  /*1520*/  IMAD.MOV.U32 R2, RZ, RZ, R10 ;  /* 0x000000ffff027224 */ /* 0x000fe200078e000a */
[----:B------:R-:W-:Y:S01]  /*1530*/  @!P0 LOP3.LUT R4, R4, 0xf8, RZ, 0xc0, !PT ;  /* 0x000000f804048812 */ /* 0x000fe200078ec0ff */
[----:B------:R-:W-:-:S04]  /*1540*/  IMAD.MOV.U32 R3, RZ, RZ, R5 ;  /* 0x000000ffff037224 */ /* 0x000fc800078e0005 */
[----:B------:R-:W-:-:S05]  /*1550*/  @!P0 IMAD.IADD R11, R4, 0x1, R11 ;  /* 0x00000001040b8824 */ /* 0x000fca00078e020b */
[----:B------:R0:W-:Y:S01]  /*1560*/  @!P0 STS.64 [R11+0x8], R2 ;  /* 0x000008020b008388 */ /* 0x0001e20000000a00 */
[----:B------:R-:W-:Y:S06]  /*1570*/  BAR.SYNC.DEFER_BLOCKING 0x0 ;  /* 0x0000000000007b1d */ /* 0x000fec0000010000 */
[----:B------:R-:W-:Y:S05]  /*1580*/  @P2 BRA `(.L_x_280) ;  /* 0x0000001800582947 */ /* 0x000fea0003800000 */
[----:B------:R-:W1:Y:S01]  /*1590*/  S2UR UR5, SR_CgaCtaId ;  /* 0x00000000000579c3 */ /* 0x000e620000008800 */
[----:B------:R-:W-:Y:S01]  /*15a0*/  UMOV UR4, 0x400 ;  /* 0x0000040000047882 */ /* 0x000fe20000000000 */
[C---:B------:R-:W-:Y:S02]  /*15b0*/  ISETP.GT.U32.AND P0, PT, R8.reuse, 0x20, PT ;  /* 0x000000200800780c */ /* 0x040fe40003f04070 */
[----:B------:R-:W-:Y:S02]  /*15c0*/  ISETP.GT.U32.AND P1, PT, R8, 0x40, PT ;  /* 0x000000400800780c */ /* 0x000fe40003f24070 */
[C---:B------:R-:W-:Y:S02]  /*15d0*/  ISETP.GT.U32.AND.EX P0, PT, R9.reuse, RZ, PT, P0 ;  /* 0x000000ff0900720c */ /* 0x040fe40003f04100 */
[----:B------:R-:W-:Y:S01]  /*15e0*/  ISETP.GT.U32.AND.EX P1, PT, R9, RZ, PT, P1 ;  /* 0x000000ff0900720c */ /* 0x000fe20003f24110 */
[----:B-1----:R-:W-:-:S09]  /*15f0*/  ULEA UR4, UR5, UR4, 0x18 ;  /* 0x0000000405047291 */ /* 0x002fd2000f8ec0ff */
[----:B------:R-:W1:Y:S04]  /*1600*/  LDS.128 R16, [UR4+0x10] ;  /* 0x00001004ff107984 */ /* 0x000e680008000c00 */
[----:B------:R-:W2:Y:S01]  /*1610*/  LDS.128 R12, [UR4+0x20] ;  /* 0x00002004ff0c7984 */ /* 0x000ea20008000c00 */
[----:B-1----:R-:W-:-:S06]  /*1620*/  DSETP.GEU.AND P3, PT, R2, R16, PT ;  /* 0x000000100200722a */ /* 0x002fcc0003f6e000 */
[-C--:B------:R-:W-:Y:S02]  /*1630*/  FSEL R5, R16, R2.reuse, !P3 ;  /* 0x0000000210057208 */ /* 0x080fe40005800000 */
[-C--:B0-----:R-:W-:Y:S02]  /*1640*/  FSEL R11, R17, R3.reuse, !P3 ;  /* 0x00000003110b7208 */ /* 0x081fe40005800000 */
[----:B------:R-:W-:Y:S02]  /*1650*/  FSEL R10, R5, R2, P0 ;  /* 0x00000002050a7208 */ /* 0x000fe40000000000 */
[----:B------:R-:W-:Y:S01]  /*1660*/  FSEL R11, R11, R3, P0 ;  /* 0x000000030b0b7208 */ /* 0x000fe20000000000 */
[----:B------:R-:W0:Y:S01]  /*1670*/  LDS.128 R4, [UR4+0x30] ;  /* 0x00003004ff047984 */ /* 0x000e220008000c00 */
[----:B------:R-:W-:Y:S01]  /*1680*/  ISETP.GT.U32.AND P0, PT, R8, 0x60, PT ;  /* 0x000000600800780c */ /* 0x000fe20003f04070 */
[----:B------:R-:W-:Y:S02]  /*1690*/  IMAD.MOV.U32 R2, RZ, RZ, R10 ;  /* 0x000000ffff027224 */ /* 0x000fe400078e000a */
[----:B------:R-:W-:Y:S01]  /*16a0*/  IMAD.MOV.U32 R3, RZ, RZ, R11 ;  /* 0x000000ffff037224 */ /* 0x000fe200078e000b */
[----:B------:R-:W-:-:S05]  /*16b0*/  ISETP.GT.U32.AND.EX P0, PT, R9, RZ, PT, P0 ;  /* 0x000000ff0900720c */ /* 0x000fca0003f04100 */
[----:B------:R-:W-:-:S06]  /*16c0*/  DSETP.GEU.AND P3, PT, R2, R18, PT ;  /* 0x000000120200722a */ /* 0x000fcc0003f6e000 */
[----:B------:R-:W-:Y:S02]  /*16d0*/  @P1 FSEL R10, R18, R10, !P3 ;  /* 0x0000000a120a1208 */ /* 0x000fe40005800000 */
[----:B------:R-:W-:Y:S02]  /*16e0*/  @P1 FSEL R11, R19, R11, !P3 ;  /* 0x0000000b130b1208 */ /* 0x000fe40005800000 */
[----:B------:R-:W-:Y:S01]  /*16f0*/  ISETP.GT.U32.AND P1, PT, R8, 0x80, PT ;  /* 0x000000800800780c */ /* 0x000fe20003f24070 */
[----:B------:R-:W-:Y:S02]  /*1700*/  IMAD.MOV.U32 R2, RZ, RZ, R10 ;  /* 0x000000ffff027224 */ /* 0x000fe400078e000a */
[----:B------:R-:W-:Y:S01]  /*1710*/  IMAD.MOV.U32 R3, RZ, RZ, R11 ;  /* 0x000000ffff037224 */ /* 0x000fe200078e000b */
[----:B------:R-:W-:-:S05]  /*1720*/  ISETP.GT.U32.AND.EX P1, PT, R9, RZ, PT, P1 ;  /* 0x000000ff0900720c */ /* 0x000fca0003f24110 */
[----:B--2---:R-:W-:Y:S01]  /*1730*/  DSETP.GEU.AND P3, PT, R2, R12, PT ;  /* 0x0000000c0200722a */ /* 0x004fe20003f6e000 */
[----:B------:R-:W1:Y:S05]  /*1740*/  LDS.64 R2, [UR4+0x40] ;  /* 0x00004004ff027984 */ /* 0x000e6a0008000a00 */
[----:B------:R-:W-:Y:S02]  /*1750*/  @P0 FSEL R10, R12, R10, !P3 ;  /* 0x0000000a0c0a0208 */ /* 0x000fe40005800000 */
[----:B------:R-:W-:Y:S02]  /*1760*/  @P0 FSEL R11, R13, R11, !P3 ;  /* 0x0000000b0d0b0208 */ /* 0x000fe40005800000 */
[----:B------:R-:W-:-:S04]  /*1770*/  ISETP.GT.U32.AND P0, PT, R8, 0xa0, PT ;  /* 0x000000a00800780c */ /* 0x000fc80003f04070 */
[----:B------:R-:W-:Y:S01]  /*1780*/  DSETP.GEU.AND P3, PT, R10, R14, PT ;  /* 0x0000000e0a00722a */ /* 0x000fe20003f6e000 */
[----:B------:R-:W-:-:S05]  /*1790*/  ISETP.GT.U32.AND.EX P0, PT, R9, RZ, PT, P0 ;  /* 0x000000ff0900720c */ /* 0x000fca0003f04100 */
[----:B------:R-:W-:Y:S02]  /*17a0*/  @P1 FSEL R10, R14, R10, !P3 ;  /* 0x0000000a0e0a1208 */ /* 0x000fe40005800000 */
[----:B------:R-:W-:Y:S02]  /*17b0*/  @P1 FSEL R11, R15, R11, !P3 ;  /* 0x0000000b0f0b1208 */ /* 0x000fe40005800000 */
[----:B------:R-:W-:-:S04]  /*17c0*/  ISETP.GT.U32.AND P1, PT, R8, 0xc0, PT ;  /* 0x000000c00800780c */ /* 0x000fc80003f24070 */
[----:B0-----:R-:W-:Y:S01]  /*17d0*/  DSETP.GEU.AND P3, PT, R10, R4, PT ;  /* 0x000000040a00722a */ /* 0x001fe20003f6e000 */
[----:B------:R-:W-:-:S05]  /*17e0*/  ISETP.GT.U32.AND.EX P1, PT, R9, RZ, PT, P1 ;  /* 0x000000ff0900720c */ /* 0x000fca0003f24110 */
[----:B------:R-:W-:Y:S02]  /*17f0*/  @P0 FSEL R10, R4, R10, !P3 ;  /* 0x0000000a040a0208 */ /* 0x000fe40005800000 */
[----:B------:R-:W-:Y:S02]  /*1800*/  @P0 FSEL R11, R5, R11, !P3 ;  /* 0x0000000b050b0208 */ /* 0x000fe40005800000 */
[----:B------:R-:W-:Y:S01]  /*1810*/  ISETP.GT.U32.AND P0, PT, R8, 0xe0, PT ;  /* 0x000000e00800780c */ /* 0x000fe20003f04070 */
[----:B------:R-:W-:Y:S02]  /*1820*/  IMAD.MOV.U32 R4, RZ, RZ, R10 ;  /* 0x000000ffff047224 */ /* 0x000fe400078e000a */
[----:B------:R-:W-:Y:S01]  /*1830*/  IMAD.MOV.U32 R5, RZ, RZ, R11 ;  /* 0x000000ffff057224 */ /* 0x000fe200078e000b */
[----:B------:R-:W-:-:S05]  /*1840*/  ISETP.GT.U32.AND.EX P0, PT, R9, RZ, PT, P0 ;  /* 0x000000ff0900720c */ /* 0x000fca0003f04100 */
        /* <DEDUP_REMOVED lines=11> */
.L_x_266:
        /* <DEDUP_REMOVED lines=25> */
[----:B------:R-:W-:Y:S01]  /*1a90*/  FSEL R5, R17, R3, !P0 ;  /* 0x0000000311057208 */ /* 0x000fe20004000000 */
[----:B------:R-:W-:Y:S01]  /*1aa0*/  IMAD.MOV.U32 R3, RZ, RZ, 0x800 ;  /* 0x00000800ff037424 */ /* 0x000fe200078e00ff */
[----:B------:R-:W-:-:S04]  /*1ab0*/  IADD3 R2, P1, PT, R8, -0x800, RZ ;  /* 0xfffff80008027810 */ /* 0x000fc80007f3e0ff */
[----:B------:R-:W-:-:S06]  /*1ac0*/  DSETP.GEU.AND P0, PT, R4, R18, PT ;  /* 0x000000120400722a */ /* 0x000fcc0003f0e000 */
[----:B------:R-:W-:Y:S01]  /*1ad0*/  FSEL R6, R18, R4, !P0 ;  /* 0x0000000412067208 */ /* 0x000fe20004000000 */
[----:B------:R-:W-:Y:S01]  /*1ae0*/  IMAD.MOV.U32 R4, RZ, RZ, RZ ;  /* 0x000000ffff047224 */ /* 0x000fe200078e00ff */
[----:B------:R-:W-:Y:S02]  /*1af0*/  FSEL R7, R19, R5, !P0 ;  /* 0x0000000513077208 */ /* 0x000fe40004000000 */
[----:B------:R-:W-:Y:S02]  /*1b00*/  ISETP.GE.U32.AND P0, PT, R2, 0x800, PT ;  /* 0x000008000200780c */ /* 0x000fe40003f06070 */
[----:B------:R-:W-:Y:S02]  /*1b10*/  IADD3.X R5, PT, PT, R9, -0x1, RZ, P1, !PT ;  /* 0xffffffff09057810 */ /* 0x000fe40000ffe4ff */
[----:B------:R-:W-:Y:S02]  /*1b20*/  DSETP.GEU.AND P1, PT, R6, R20, PT ;  /* 0x000000140600722a */ /* 0x000fe40003f2e000 */
[----:B------:R-:W-:-:S04]  /*1b30*/  ISETP.GE.U32.AND.EX P0, PT, R5, RZ, PT, P0 ;  /* 0x000000ff0500720c */ /* 0x000fc80003f06100 */
[----:B------:R-:W-:Y:S02]  /*1b40*/  FSEL R6, R20, R6, !P1 ;  /* 0x0000000614067208 */ /* 0x000fe40004800000 */
[----:B------:R-:W-:-:S07]  /*1b50*/  FSEL R7, R21, R7, !P1 ;  /* 0x0000000715077208 */ /* 0x000fce0004800000 */
[----:B------:R-:W-:Y:S05]  /*1b60*/  @!P0 BRA `(.L_x_281) ;  /* 0x0000000000bc8947 */ /* 0x000fea0003800000 */
[----:B------:R-:W0:Y:S01]  /*1b70*/  LDC.64 R8, c[0x0][0x390] ;  /* 0x0000e400ff087b82 */ /* 0x000e220000000a00 */
[----:B------:R-:W-:Y:S02]  /*1b80*/  IMAD.MOV.U32 R3, RZ, RZ, 0x800 ;  /* 0x00000800ff037424 */ /* 0x000fe400078e00ff */
[----:B------:R-:W-:-:S07]  /*1b90*/  IMAD.MOV.U32 R4, RZ, RZ, RZ ;  /* 0x000000ffff047224 */ /* 0x000fce00078e00ff */
.L_x_283:
        /* <DEDUP_REMOVED lines=30> */
[----:B0-----:R-:W-:Y:S02]  /*1d80*/  IADD3 R12, P1, PT, -R3, R8, RZ ;  /* 0x00000008030c7210 */ /* 0x001fe40007f3e1ff */
[----:B------:R-:W-:Y:S02]  /*1d90*/  FSEL R7, R13, R7, !P0 ;  /* 0x000000070d077208 */ /* 0x000fe40004000000 */
[----:B------:R-:W-:Y:S01]  /*1da0*/  ISETP.GE.U32.AND P0, PT, R12, 0x800, PT ;  /* 0x000008000c00780c */ /* 0x000fe20003f06070 */
[----:B------:R-:W-:-:S03]  /*1db0*/  IMAD.X R12, R9, 0x1, ~R4, P1 ;  /* 0x00000001090c7824 */ /* 0x000fc600008e0e04 */
[----:B------:R-:W-:Y:S02]  /*1dc0*/  DSETP.GEU.AND P1, PT, R6, R14, PT ;  /* 0x0000000e0600722a */ /* 0x000fe40003f2e000 */
[----:B------:R-:W-:-:S04]  /*1dd0*/  ISETP.GE.U32.AND.EX P0, PT, R12, RZ, PT, P0 ;  /* 0x000000ff0c00720c */ /* 0x000fc80003f06100 */
[----:B------:R-:W-:Y:S02]  /*1de0*/  FSEL R6, R14, R6, !P1 ;  /* 0x000000060e067208 */ /* 0x000fe40004800000 */
[----:B------:R-:W-:-:S07]  /*1df0*/  FSEL R7, R15, R7, !P1 ;  /* 0x000000070f077208 */ /* 0x000fce0004800000 */
[----:B------:R-:W-:Y:S05]  /*1e00*/  @!P0 BRA `(.L_x_282) ;  /* 0x0000000c00088947 */ /* 0x000fea0003800000 */
[----:B------:R-:W-:-:S05]  /*1e10*/  IADD3 R3, P0, PT, R3, 0x800, RZ ;  /* 0x0000080003037810 */ /* 0x000fca0007f1e0ff */
[----:B------:R-:W-:Y:S01]  /*1e20*/  IMAD.X R4, RZ, RZ, R4, P0 ;  /* 0x000000ffff047224 */ /* 0x000fe200000e0604 */
[----:B------:R-:W-:-:S04]  /*1e30*/  ISETP.GT.U32.AND P0, PT, R3, R2, PT ;  /* 0x000000020300720c */ /* 0x000fc80003f04070 */
[----:B------:R-:W-:-:S13]  /*1e40*/  ISETP.GT.U32.AND.EX P0, PT, R4, R5, PT, P0 ;  /* 0x000000050400720c */ /* 0x000fda0003f04100 */
[----:B------:R-:W-:Y:S05]  /*1e50*/  @!P0 BRA `(.L_x_283) ;  /* 0xfffffffc00508947 */ /* 0x000fea000383ffff */
.L_x_281:
[----:B------:R-:W-:Y:S01]  /*1e60*/  IMAD.IADD R5, R8, 0x1, -R3 ;  /* 0x0000000108057824 */ /* 0x000fe200078e0a03 */
[----:B------:R-:W-:Y:S01]  /*1e70*/  ISETP.GE.U32.AND P1, PT, R3, R8, PT ;  /* 0x000000080300720c */ /* 0x000fe20003f26070 */
[----:B------:R-:W-:Y:S03]  /*1e80*/  BSSY.RECONVERGENT B1, `(.L_x_282) ;  /* 0x00000ba000017945 */ /* 0x000fe60003800200 */
[----:B------:R-:W-:-:S04]  /*1e90*/  ISETP.GE.AND P0, PT, R0, R5, PT ;  /* 0x000000050000720c */ /* 0x000fc80003f06270 */
[----:B------:R-:W-:-:S13]  /*1ea0*/  ISETP.GE.U32.OR.EX P0, PT, R4, R9, P0, P1 ;  /* 0x000000090400720c */ /* 0x000fda0000706510 */
[----:B------:R-:W-:Y:S05]  /*1eb0*/  @P0 BRA `(.L_x_284) ;  /* 0x0000000800d80947 */ /* 0x000fea0003800000 */
[----:B------:R-:W-:Y:S01]  /*1ec0*/  LOP3.LUT R2, RZ, R0, RZ, 0x33, !PT ;  /* 0x00000000ff027212 */ /* 0x000fe200078e33ff */
[----:B------:R-:W-:Y:S03]  /*1ed0*/  BSSY.RECONVERGENT B2, `(.L_x_285) ;  /* 0x0000058000027945 */ /* 0x000fe60003800200 */
[----:B------:R-:W-:-:S04]  /*1ee0*/  IADD3 R2, PT, PT, -R3, R8, R2 ;  /* 0x0000000803027210 */ /* 0x000fc80007ffe102 */
[C---:B------:R-:W-:Y:S02]  /*1ef0*/  ISETP.GE.U32.AND P1, PT, R2.reuse, 0xf00, PT ;  /* 0x00000f000200780c */ /* 0x040fe40003f26070 */
[----:B------:R-:W-:Y:S01]  /*1f00*/  LEA.HI R5, R2, 0x1, RZ, 0x18 ;  /* 0x0000000102057811 */ /* 0x000fe200078fc0ff */
[----:B------:R-:W-:-:S03]  /*1f10*/  IMAD.MOV.U32 R2, RZ, RZ, R0 ;  /* 0x000000ffff027224 */ /* 0x000fc600078e0000 */
[----:B------:R-:W-:-:S04]  /*1f20*/  LOP3.LUT R42, R5, 0xf, RZ, 0xc0, !PT ;  /* 0x0000000f052a7812 */ /* 0x000fc800078ec0ff */
[----:B------:R-:W-:-:S03]  /*1f30*/  ISETP.NE.AND P0, PT, R42, RZ, PT ;  /* 0x000000ff2a00720c */ /* 0x000fc60003f05270 */
[----:B------:R-:W-:Y:S10]  /*1f40*/  @!P1 BRA `(.L_x_286) ;  /* 0x0000000400409947 */ /* 0x000ff40003800000 */
[----:B------:R-:W0:Y:S01]  /*1f50*/  LDCU.64 UR4, c[0x0][0x380] ;  /* 0x00007000ff0477ac */ /* 0x000e220008000a00 */
[----:B------:R-:W-:Y:S02]  /*1f60*/  IADD3 R9, P1, PT, R0, R3, RZ ;  /* 0x0000000300097210 */ /* 0x000fe40007f3e0ff */
[----:B------:R-:W-:-:S03]  /*1f70*/  LOP3.LUT R43, R5, 0x1fffff0, RZ, 0xc0, !PT ;  /* 0x01fffff0052b7812 */ /* 0x000fc600078ec0ff */
[----:B------:R-:W-:Y:S02]  /*1f80*/  IMAD.X R2, RZ, RZ, R4, P1 ;  /* 0x000000ffff027224 */ /* 0x000fe400008e0604 */
[----:B------:R-:W-:Y:S01]  /*1f90*/  IMAD.MOV R43, RZ, RZ, -R43 ;  /* 0x000000ffff2b7224 */ /* 0x000fe200078e0a2b */
[----:B0-----:R-:W-:-:S04]  /*1fa0*/  LEA R8, P2, R9, UR4, 0x3 ;  /* 0x0000000409087c11 */ /* 0x001fc8000f8418ff */
[----:B------:R-:W-:Y:S02]  /*1fb0*/  IADD3 R8, P1, PT, R8, 0x4000, RZ ;  /* 0x0000400008087810 */ /* 0x000fe40007f3e0ff */
[----:B------:R-:W-:Y:S01]  /*1fc0*/  LEA.HI.X R9, R9, UR5, R2, 0x3, P2 ;  /* 0x0000000509097c11 */ /* 0x000fe200090f1c02 */
[----:B------:R-:W-:-:S04]  /*1fd0*/  IMAD.MOV.U32 R2, RZ, RZ, R0 ;  /* 0x000000ffff027224 */ /* 0x000fc800078e0000 */
[----:B------:R-:W-:-:S07]  /*1fe0*/  IMAD.X R9, RZ, RZ, R9, P1 ;  /* 0x000000ffff097224 */ /* 0x000fce00008e0609 */
.L_x_287:
        /* <DEDUP_REMOVED lines=16> */
[----:B------:R-:W-:-:S02]  /*20f0*/  VIADD R43, R43, 0x10 ;  /* 0x000000102b2b7836 */ /* 0x000fc40000000000 */
[----:B------:R-:W-:-:S03]  /*2100*/  VIADD R2, R2, 0x1000 ;  /* 0x0000100002027836 */ /* 0x000fc60000000000 */
[----:B------:R-:W-:Y:S02]  /*2110*/  ISETP.NE.AND P2, PT, R43, RZ, PT ;  /* 0x000000ff2b00720c */ /* 0x000fe40003f45270 */
[----:B0-----:R-:W-:-:S05]  /*2120*/  IADD3 R8, P3, PT, R8, 0x8000, RZ ;  /* 0x0000800008087810 */ /* 0x001fca0007f7e0ff */
        /* <DEDUP_REMOVED lines=50> */
.L_x_286:
[----:B------:R-:W-:Y:S05]  /*2450*/  BSYNC.RECONVERGENT B2 ;  /* 0x0000000000027941 */ /* 0x000fea0003800200 */
.L_x_285:
[----:B------:R-:W-:Y:S05]  /*2460*/  @!P0 BRA `(.L_x_284) ;  /* 0x00000004006c8947 */ /* 0x000fea0003800000 */
[----:B------:R-:W-:Y:S01]  /*2470*/  ISETP.GE.U32.AND P1, PT, R42, 0x8, PT ;  /* 0x000000082a00780c */ /* 0x000fe20003f26070 */
[----:B------:R-:W-:Y:S01]  /*2480*/  BSSY.RECONVERGENT B2, `(.L_x_288) ;  /* 0x000002a000027945 */ /* 0x000fe20003800200 */
[----:B------:R-:W-:-:S04]  /*2490*/  LOP3.LUT R26, R5, 0x7, RZ, 0xc0, !PT ;  /* 0x00000007051a7812 */ /* 0x000fc800078ec0ff */
[----:B------:R-:W-:-:S07]  /*24a0*/  ISETP.NE.AND P0, PT, R26, RZ, PT ;  /* 0x000000ff1a00720c */ /* 0x000fce0003f05270 */
[----:B------:R-:W-:Y:S06]  /*24b0*/  @!P1 BRA `(.L_x_289) ;  /* 0x0000000000989947 */ /* 0x000fec0003800000 */
[----:B------:R-:W0:Y:S01]  /*24c0*/  LDCU.64 UR4, c[0x0][0x380] ;  /* 0x00007000ff0477ac */ /* 0x000e220008000a00 */
[----:B------:R-:W-:-:S05]  /*24d0*/  IADD3 R8, P1, PT, R2, R3, RZ ;  /* 0x0000000302087210 */ /* 0x000fca0007f3e0ff */
[----:B------:R-:W-:Y:S01]  /*24e0*/  IMAD.X R9, RZ, RZ, R4, P1 ;  /* 0x000000ffff097224 */ /* 0x000fe200008e0604 */
        /* <DEDUP_REMOVED lines=35> */
.L_x_289:
[----:B------:R-:W-:Y:S05]  /*2720*/  BSYNC.RECONVERGENT B2 ;  /* 0x0000000000027941 */ /* 0x000fea0003800200 */
.L_x_288:
        /* <DEDUP_REMOVED lines=28> */
.L_x_291:
[----:B------:R-:W-:Y:S05]  /*28f0*/  BSYNC.RECONVERGENT B2 ;  /* 0x0000000000027941 */ /* 0x000fea0003800200 */
.L_x_290:
[----:B------:R-:W-:Y:S05]  /*2900*/  @!P0 BRA `(.L_x_284) ;  /* 0x0000000000448947 */ /* 0x000fea0003800000 */
[----:B------:R-:W0:Y:S01]  /*2910*/  LDCU.64 UR4, c[0x0][0x380] ;  /* 0x00007000ff0477ac */ /* 0x000e220008000a00 */
[----:B------:R-:W-:-:S05]  /*2920*/  IADD3 R3, P0, PT, R2, R3, RZ ;  /* 0x0000000302037210 */ /* 0x000fca0007f1e0ff */
[----:B------:R-:W-:Y:S02]  /*2930*/  IMAD.X R8, RZ, RZ, R4, P0 ;  /* 0x000000ffff087224 */ /* 0x000fe400000e0604 */
[----:B------:R-:W-:Y:S01]  /*2940*/  IMAD.MOV R4, RZ, RZ, -R18 ;  /* 0x000000ffff047224 */ /* 0x000fe200078e0a12 */
[----:B0-----:R-:W-:-:S04]  /*2950*/  LEA R5, P1, R3, UR4, 0x3 ;  /* 0x0000000403057c11 */ /* 0x001fc8000f8218ff */
[----:B------:R-:W-:-:S09]  /*2960*/  LEA.HI.X R8, R3, UR5, R8, 0x3, P1 ;  /* 0x0000000503087c11 */ /* 0x000fd200088f1c08 */
.L_x_292:
[----:B------:R-:W-:Y:S02]  /*2970*/  IMAD.MOV.U32 R2, RZ, RZ, R5 ;  /* 0x000000ffff027224 */ /* 0x000fe400078e0005 */
[----:B------:R-:W-:-:S06]  /*2980*/  IMAD.MOV.U32 R3, RZ, RZ, R8 ;  /* 0x000000ffff037224 */ /* 0x000fcc00078e0008 */
[----:B------:R-:W2:Y:S01]  /*2990*/  LDG.E.64 R2, desc[UR6][R2.64] ;  /* 0x0000000602027981 */ /* 0x000ea2000c1e1b00 */
[----:B------:R-:W-:Y:S01]  /*29a0*/  VIADD R4, R4, 0x1 ;  /* 0x0000000104047836 */ /* 0x000fe20000000000 */
[----:B------:R-:W-:-:S04]  /*29b0*/  IADD3 R5, P2, PT, R5, 0x800, RZ ;  /* 0x0000080005057810 */ /* 0x000fc80007f5e0ff */
[----:B------:R-:W-:Y:S01]  /*29c0*/  ISETP.NE.AND P1, PT, R4, RZ, PT ;  /* 0x000000ff0400720c */ /* 0x000fe20003f25270 */
[----:B------:R-:W-:Y:S01]  /*29d0*/  IMAD.X R8, RZ, RZ, R8, P2 ;  /* 0x000000ffff087224 */ /* 0x000fe200010e0608 */
[----:B--2---:R-:W-:-:S06]  /*29e0*/  DSETP.GEU.AND P0, PT, R6, R2, PT ;  /* 0x000000020600722a */ /* 0x004fcc0003f0e000 */
[----:B------:R-:W-:Y:S02]  /*29f0*/  FSEL R6, R2, R6, !P0 ;  /* 0x0000000602067208 */ /* 0x000fe40004000000 */
[----:B------:R-:W-:-:S03]  /*2a00*/  FSEL R7, R3, R7, !P0 ;  /* 0x0000000703077208 */ /* 0x000fc60004000000 */
[----:B------:R-:W-:Y:S05]  /*2a10*/  @P1 BRA `(.L_x_292) ;  /* 0xfffffffc00d41947 */ /* 0x000fea000383ffff */
.L_x_284:
[----:B------:R-:W-:Y:S05]  /*2a20*/  BSYNC.RECONVERGENT B1 ;  /* 0x0000000000017941 */ /* 0x000fea0003800200 */
.L_x_282:
[----:B------:R-:W0:Y:S01]  /*2a30*/  S2R R9, SR_LANEID ;  /* 0x0000000000097919 */ /* 0x000e220000000000 */
[----:B------:R-:W-:Y:S04]  /*2a40*/  SHFL.DOWN PT, R2, R6, 0x1, 0x1f ;  /* 0x08201f0006027f89 */ /* 0x000fe800000e0000 */
        /* <DEDUP_REMOVED lines=12> */
[----:B------:R-:W0:Y:S03]  /*2b10*/  SHFL.DOWN PT, R3, R5, 0x2, 0x1f ;  /* 0x08401f0005037f89 */ /* 0x000e2600000e0000 */
[----:B------:R-:W-:Y:S01]  /*2b20*/  @!P2 LOP3.LUT R6, R6, 0xf8, RZ, 0xc0, !PT ;  /* 0x000000f80606a812 */ /* 0x000fe200078ec0ff */
[----:B------:R-:W1:Y:S01]  /*2b30*/  @!P2 S2R R8, SR_CgaCtaId ;  /* 0x000000000008a919 */ /* 0x000e620000008800 */
[----:B0-----:R-:W-:-:S06]  /*2b40*/  DSETP.GEU.AND P0, PT, R4, R2, PT ;  /* 0x000000020400722a */ /* 0x001fcc0003f0e000 */
[----:B------:R-:W-:Y:S02]  /*2b50*/  @!P1 FSEL R4, R2, R4, !P0 ;  /* 0x0000000402049208 */ /* 0x000fe40004000000 */
[----:B------:R-:W-:Y:S02]  /*2b60*/  @!P1 FSEL R5, R3, R5, !P0 ;  /* 0x0000000503059208 */ /* 0x000fe40004000000 */
[----:B------:R-:W-:Y:S01]  /*2b70*/  ISETP.GT.AND P1, PT, R9, 0x1b, PT ;  /* 0x0000001b0900780c */ /* 0x000fe20003f24270 */
[----:B------:R-:W-:Y:S01]  /*2b80*/  SHFL.DOWN PT, R2, R4, 0x4, 0x1f ;  /* 0x08801f0004027f89 */ /* 0x000fe200000e0000 */
[----:B-1----:R-:W-:-:S03]  /*2b90*/  @!P2 LEA R7, R8, R7, 0x18 ;  /* 0x000000070807a211 */ /* 0x002fc600078ec0ff */
[----:B------:R-:W0:Y:S02]  /*2ba0*/  SHFL.DOWN PT, R3, R5, 0x4, 0x1f ;  /* 0x08801f0005037f89 */ /* 0x000e2400000e0000 */
        /* <DEDUP_REMOVED lines=9> */
[----:B------:R-:W-:-:S03]  /*2c40*/  @!P1 FSEL R5, R3, R5, !P0 ;  /* 0x0000000503059208 */ /* 0x000fc60004000000 */
[----:B------:R-:W-:Y:S04]  /*2c50*/  SHFL.DOWN PT, R2, R4, 0x10, 0x1f ;  /* 0x0a001f0004027f89 */ /* 0x000fe800000e0000 */
[----:B------:R-:W0:Y:S02]  /*2c60*/  SHFL.DOWN PT, R3, R5, 0x10, 0x1f ;  /* 0x0a001f0005037f89 */ /* 0x000e2400000e0000 */
[----:B0-----:R-:W-:-:S06]  /*2c70*/  DSETP.GEU.AND P0, PT, R4, R2, PT ;  /* 0x000000020400722a */ /* 0x001fcc0003f0e000 */
[----:B------:R-:W-:Y:S02]  /*2c80*/  FSEL R2, R2, R4, !P0 ;  /* 0x0000000402027208 */ /* 0x000fe40004000000 */
[----:B------:R-:W-:Y:S02]  /*2c90*/  FSEL R3, R3, R5, !P0 ;  /* 0x0000000503037208 */ /* 0x000fe40004000000 */
[----:B------:R-:W-:-:S03]  /*2ca0*/  ISETP.GT.AND P0, PT, R9, 0xf, PT ;  /* 0x0000000f0900780c */ /* 0x000fc60003f04270 */
[----:B------:R0:W-:Y:S01]  /*2cb0*/  @!P2 STS.64 [R7+0x8], R2 ;  /* 0x000008020700a388 */ /* 0x0001e20000000a00 */
[----:B------:R-:W-:Y:S01]  /*2cc0*/  BAR.SYNC.DEFER_BLOCKING 0x0 ;  /* 0x0000000000007b1d */ /* 0x000fe20000010000 */
[----:B------:R-:W-:Y:S02]  /*2cd0*/  ISETP.NE.AND P2, PT, R0, RZ, PT ;  /* 0x000000ff0000720c */ /* 0x000fe40003f45270 */
[----:B------:R-:W-:Y:S02]  /*2ce0*/  FSEL R0, R4, R2, P0 ;  /* 0x0000000204007208 */ /* 0x000fe40000000000 */
[----:B------:R-:W-:-:S03]  /*2cf0*/  FSEL R5, R5, R3, P0 ;  /* 0x0000000305057208 */ /* 0x000fc60000000000 */
[----:B0-----:R-:W-:Y:S02]  /*2d00*/  IMAD.MOV.U32 R2, RZ, RZ, R0 ;  /* 0x000000ffff027224 */ /* 0x001fe400078e0000 */
[----:B------:R-:W-:-:S04]  /*2d10*/  IMAD.MOV.U32 R3, RZ, RZ, R5 ;  /* 0x000000ffff037224 */ /* 0x000fc800078e0005 */
[----:B------:R-:W-:Y:S05]  /*2d20*/  @P2 BRA `(.L_x_280) ;  /* 0x0000000000702947 */ /* 0x000fea0003800000 */
        /* <DEDUP_REMOVED lines=27> */
[----:B------:R-:W-:-:S07]  /*2ee0*/  FSEL R3, R3, R5, !P0 ;  /* 0x0000000503037208 */ /* 0x000fce0004000000 */
.L_x_280:
[----:B------:R-:W-:Y:S05]  /*2ef0*/  BSYNC.RECONVERGENT B0 ;  /* 0x0000000000007941 */ /* 0x000fea0003800200 */
.L_x_265:
[----:B------:R-:W-:Y:S05]  /*2f00*/  @P2 EXIT ;  /* 0x000000000000294d */ /* 0x000fea0003800000 */
[----:B------:R-:W1:Y:S01]  /*2f10*/  LDCU.64 UR8, c[0x0][0x3a0] ;  /* 0x00007400ff0877ac */ /* 0x000e620008000a00 */
[----:B------:R-:W2:Y:S01]  /*2f20*/  LDC.64 R4, c[0x0][0x388] ;  /* 0x0000e200ff047b82 */ /* 0x000ea20000000a00 */
[----:B------:R-:W0:Y:S01]  /*2f30*/  LDCU.64 UR4, c[0x0][0x3a0] ;  /* 0x00007400ff0477ac */ /* 0x000e220008000a00 */
[----:B-1----:R-:W-:-:S06]  /*2f40*/  DSETP.GT.AND P0, PT, R2, UR8, PT ;  /* 0x0000000802007e2a */ /* 0x002fcc000bf04000 */
[----:B0-----:R-:W-:Y:S02]  /*2f50*/  FSEL R2, R2, UR4, P0 ;  /* 0x0000000402027c08 */ /* 0x001fe40008000000 */
[----:B------:R-:W-:-:S05]  /*2f60*/  FSEL R3, R3, UR5, P0 ;  /* 0x0000000503037c08 */ /* 0x000fca0008000000 */
[----:B--2---:R-:W-:Y:S01]  /*2f70*/  STG.E.64 desc[UR6][R4.64], R2 ;  /* 0x0000000204007986 */ /* 0x004fe2000c101b06 */
[----:B------:R-:W-:Y:S05]  /*2f80*/  EXIT ;  /* 0x000000000000794d */ /* 0x000fea0003800000 */
.L_x_293:
        /* <DEDUP_REMOVED lines=15> */
.L_x_1072:


//--------------------- .text._ZN3cub18CUB_300001_SM_10006detail6reduce18DeviceReduceKernelINS2_10policy_hubIdj11max_functorIdEE10Policy1000EN6thrust24THRUST_300001_SM_1000_NS6detail15normal_iteratorINSA_10device_ptrIdEEEEjS6_dN4cuda3std3__410__identityEEEvT0_PT3_T1_NS0_13GridEvenShareISN_EET2_T4_ --------------------------
	.section	.text._ZN3cub18CUB_300001_SM_10006detail6reduce18DeviceReduceKernelINS2_10policy_hubIdj11max_functorIdEE10Policy1000EN6thrust24THRUST_300001_SM_1000_NS6detail15normal_iteratorINSA_10device_ptrIdEEEEjS6_dN4cuda3std3__410__identityEEEvT0_PT3_T1_NS0_13GridEvenShareISN_EET2_T4_,"ax",@progbits
	.align	128
        .global         _ZN3cub18CUB_300001_SM_10006detail6reduce18DeviceReduceKernelINS2_10policy_hubIdj11max_functorIdEE10Policy1000EN6thrust24THRUST_300001_SM_1000_NS6detail15normal_iteratorINSA_10device_ptrIdEEEEjS6_dN4cuda3std3__410__identityEEEvT0_PT3_T1_NS0_13GridEvenShareISN_EET2_T4_
        .type           _ZN3cub18CUB_300001_SM_10006detail6reduce18DeviceReduceKernelINS2_10policy_hubIdj11max_functorIdEE10Policy1000EN6thrust24THRUST_300001_SM_1000_NS6detail15normal_iteratorINSA_10device_ptrIdEEEEjS6_dN4cuda3std3__410__identityEEEvT0_PT3_T1_NS0_13GridEvenShareISN_EET2_T4_,@function
        .size           _ZN3cub18CUB_300001_SM_10006detail6reduce18DeviceReduceKernelINS2_10policy_hubIdj11max_functorIdEE10Policy1000EN6thrust24THRUST_300001_SM_1000_NS6detail15normal_iteratorINSA_10device_ptrIdEEEEjS6_dN4cuda3std3__410__identityEEEvT0_PT3_T1_NS0_13GridEvenShareISN_EET2_T4_,(.L_x_1073 - _ZN3cub18CUB_300001_SM_10006detail6reduce18DeviceReduceKernelINS2_10policy_hubIdj11max_functorIdEE10Policy1000EN6thrust24THRUST_300001_SM_1000_NS6detail15normal_iteratorINSA_10device_ptrIdEEEEjS6_dN4cuda3std3__410__identityEEEvT0_PT3_T1_NS0_13GridEvenShareISN_EET2_T4_)
        .other          _ZN3cub18CUB_300001_SM_10006detail6reduce18DeviceReduceKernelINS2_10policy_hubIdj11max_functorIdEE10Policy1000EN6thrust24THRUST_300001_SM_1000_NS6detail15normal_iteratorINSA_10device_ptrIdEEEEjS6_dN4cuda3std3__410__identityEEEvT0_PT3_T1_NS0_13GridEvenShareISN_EET2_T4_,@"STO_CUDA_ENTRY STV_DEFAULT"
_ZN3cub18CUB_300001_SM_10006detail6reduce18DeviceReduceKernelINS2_10policy_hubIdj11max_functorIdEE10Policy1000EN6thrust24THRUST_300001_SM_1000_NS6detail15normal_iteratorINSA_10device_ptrIdEEEEjS6_dN4cuda3std3__410__identityEEEvT0_PT3_T1_NS0_13GridEvenShareISN_EET2_T4_:
.text._ZN3cub18CUB_300001_SM_10006detail6reduce18DeviceReduceKernelINS2_10policy_hubIdj11max_functorIdEE10Policy1000EN6thrust24THRUST_300001_SM_1000_NS6detail15normal_iteratorINSA_10device_ptrIdEEEEjS6_dN4cuda3std3__410__identityEEEvT0_PT3_T1_NS0_13GridEvenShareISN_EET2_T4_:
[----:B------:R-:W-:Y:S08]  /*0000*/  LDC R1, c[0x0][0x37c] ;  /* 0x0000df00ff017b82 */ /* 0x000ff00000000800 */
[----:B------:R-:W0:Y:S01]  /*0010*/  S2UR UR10, SR_CTAID.X ;  /* 0x00000000000a79c3 */ /* 0x000e220000002500 */
[----:B------:R-:W1:Y:S01]  /*0020*/  LDCU.64 UR12, c[0x0][0x3a8] ;  /* 0x00007500ff0c77ac */ /* 0x000e620008000a00 */
[----:B------:R-:W-:Y:S01]  /*0030*/  BSSY.RECONVERGENT B0, `(.L_x_294) ;  /* 0x000033f000007945 */ /* 0x000fe20003800200 */
[----:B------:R-:W2:Y:S01]  /*0040*/  LDCU.64 UR8, c[0x0][0x358] ;  /* 0x00006b00ff0877ac */ /* 0x000ea20008000a00 */
[----:B-1----:R-:W-:Y:S01]  /*0050*/  IMAD.U32 R4, RZ, RZ, UR12 ;  /* 0x0000000cff047e24 */ /* 0x002fe2000f8e00ff */
[----:B------:R-:W-:-:S02]  /*0060*/  USHF.L.U32 UR4, UR13, 0xb, URZ ;  /* 0x0000000b0d047899 */ /* 0x000fc400080006ff */
[----:B0-----:R-:W-:-:S06]  /*0070*/  USHF.L.U32 UR6, UR10, 0xb, URZ ;  /* 0x0000000b0a067899 */ /* 0x001fcc00080006ff */
[----:B------:R-:W-:-:S05]  /*0080*/  VIADD R2, R4, -UR6 ;  /* 0x8000000604027c36 */ /* 0x000fca0008000000 */
[----:B------:R-:W-:-:S13]  /*0090*/  ISETP.GT.U32.AND P0, PT, R2, 0x7ff, PT ;  /* 0x000007ff0200780c */ /* 0x000fda0003f04070 */
[----:B--2---:R-:W-:Y:S05]  /*00a0*/  @P0 BRA `(.L_x_295) ;  /* 0x0000001800940947 */ /* 0x004fea0003800000 */
[----:B------:R-:W0:Y:S01]  /*00b0*/  S2R R3, SR_TID.X ;  /* 0x0000000000037919 */ /* 0x000e220000002100 */
[----:B------:R-:W-:Y:S01]  /*00c0*/  BSSY.RECONVERGENT B1, `(.L_x_296) ;  /* 0x000000a000017945 */ /* 0x000fe20003800200 */
[----:B------:R-:W-:Y:S02]  /*00d0*/  CS2R R14, SRZ ;  /* 0x00000000000e7805 */ /* 0x000fe4000001ff00 */
[----:B0-----:R-:W-:Y:S01]  /*00e0*/  ISETP.GE.U32.AND P0, PT, R3, R2, PT ;  /* 0x000000020300720c */ /* 0x001fe20003f06070 */
[----:B------:R-:W-:-:S12]  /*00f0*/  IMAD.MOV.U32 R21, RZ, RZ, R3 ;  /* 0x000000ffff157224 */ /* 0x000fd800078e0003 */
[----:B------:R-:W-:Y:S05]  /*0100*/  @P0 BRA `(.L_x_297) ;  /* 0x0000000000140947 */ /* 0x000fea0003800000 */
[----:B------:R-:W0:Y:S01]  /*0110*/  LDC.64 R14, c[0x0][0x380] ;  /* 0x0000e000ff0e7b82 */ /* 0x000e220000000a00 */
[----:B------:R-:W-:-:S04]  /*0120*/  VIADD R5, R3, UR6 ;  /* 0x0000000603057c36 */ /* 0x000fc80008000000 */
[----:B0-----:R-:W-:-:S06]  /*0130*/  IMAD.WIDE.U32 R14, R5, 0x8, R14 ;  /* 0x00000008050e7825 */ /* 0x001fcc00078e000e */
[----:B------:R-:W5:Y:S01]  /*0140*/  LDG.E.64 R14, desc[UR8][R14.64] ;  /* 0x000000080e0e7981 */ /* 0x000f62000c1e1b00 */
[----:B------:R-:W-:-:S07]  /*0150*/  VIADD R21, R3, 0x100 ;  /* 0x0000010003157836 */ /* 0x000fce0000000000 */
.L_x_297:
[----:B------:R-:W-:Y:S05]  /*0160*/  BSYNC.RECONVERGENT B1 ;  /* 0x0000000000017941 */ /* 0x000fea0003800200 */
.L_x_296:
[----:B------:R-:W-:Y:S01]  /*0170*/  ISETP.GE.U32.AND P0, PT, R21, R2, PT ;  /* 0x000000021500720c */ /* 0x000fe20003f06070 */
[----:B------:R-:W-:-:S12]  /*0180*/  BSSY.RECONVERGENT B1, `(.L_x_298) ;  /* 0x00000de000017945 */ /* 0x000fd80003800200 */
[----:B------:R-:W-:Y:S05]  /*0190*/  @P0 BRA `(.L_x_299) ;  /* 0x0000000c00700947 */ /* 0x000fea0003800000 */
[----:B------:R-:W-:Y:S01]  /*01a0*/  LOP3.LUT R5, RZ, R21, RZ, 0x33, !PT ;  /* 0x00000015ff057212 */ /* 0x000fe200078e33ff */
[----:B------:R-:W-:Y:S03]  /*01b0*/  BSSY.RECONVERGENT B2, `(.L_x_300) ;  /* 0x0000072000027945 */ /* 0x000fe60003800200 */
[----:B------:R-:W-:-:S04]  /*01c0*/  IADD3 R5, PT, PT, R4, -UR6, R5 ;  /* 0x8000000604057c10 */ /* 0x000fc8000fffe005 */
[C---:B------:R-:W-:Y:S02]  /*01d0*/  ISETP.GE.U32.AND P0, PT, R5.reuse, 0xf00, PT ;  /* 0x00000f000500780c */ /* 0x040fe40003f06070 */
[----:B------:R-:W-:-:S04]  /*01e0*/  LEA.HI R0, R5, 0x1, RZ, 0x18 ;  /* 0x0000000105007811 */ /* 0x000fc800078fc0ff */
[----:B------:R-:W-:-:S07]  /*01f0*/  LOP3.LUT R4, R0, 0xf, RZ, 0xc0, !PT ;  /* 0x0000000f00047812 */ /* 0x000fce00078ec0ff */
[----:B------:R-:W-:Y:S05]  /*0200*/  @!P0 BRA `(.L_x_301) ;  /* 0x0000000400b08947 */ /* 0x000fea0003800000 */
[----:B------:R-:W0:Y:S01]  /*0210*/  LDC.64 R6, c[0x0][0x380] ;  /* 0x0000e000ff067b82 */ /* 0x000e220000000a00 */
[----:B------:R-:W-:Y:S01]  /*0220*/  LOP3.LUT R25, R0, 0x1fffff0, RZ, 0xc0, !PT ;  /* 0x01fffff000197812 */ /* 0x000fe200078ec0ff */
[----:B------:R-:W-:Y:S01]  /*0230*/  BSSY.RECONVERGENT B3, `(.L_x_302) ;  /* 0x0000068000037945 */ /* 0x000fe20003800200 */
[C---:B------:R-:W-:Y:S01]  /*0240*/  LOP3.LUT R24, R21.reuse, 0x800, RZ, 0xfc, !PT ;  /* 0x0000080015187812 */ /* 0x040fe200078efcff */
[----:B------:R-:W-:Y:S02]  /*0250*/  VIADD R5, R21, UR6 ;  /* 0x0000000615057c36 */ /* 0x000fe40008000000 */
[----:B------:R-:W-:-:S07]  /*0260*/  IMAD.MOV R25, RZ, RZ, -R25 ;  /* 0x000000ffff197224 */ /* 0x000fce00078e0a19 */
.L_x_303:
[----:B0-----:R-:W-:-:S04]  /*0270*/  IMAD.WIDE.U32 R8, R5, 0x8, R6 ;  /* 0x0000000805087825 */ /* 0x001fc800078e0006 */
[----:B------:R-:W-:Y:S02]  /*0280*/  VIADD R23, R5, 0x100 ;  /* 0x0000010005177836 */ /* 0x000fe40000000000 */
[----:B------:R-:W2:Y:S02]  /*0290*/  LDG.E.64 R8, desc[UR8][R8.64] ;  /* 0x0000000808087981 */ /* 0x000ea4000c1e1b00 */
[----:B------:R-:W-:-:S06]  /*02a0*/  IMAD.WIDE.U32 R22, R23, 0x8, R6 ;  /* 0x0000000817167825 */ /* 0x000fcc00078e0006 */
[----:B------:R-:W3:Y:S01]  /*02b0*/  LDG.E.64 R22, desc[UR8][R22.64] ;  /* 0x0000000816167981 */ /* 0x000ee2000c1e1b00 */
[----:B------:R-:W-:-:S04]  /*02c0*/  VIADD R21, R5, 0x200 ;  /* 0x0000020005157836 */ /* 0x000fc80000000000 */
[----:B------:R-:W-:-:S04]  /*02d0*/  IMAD.WIDE.U32 R20, R21, 0x8, R6 ;  /* 0x0000000815147825 */ /* 0x000fc800078e0006 */
[----:B------:R-:W-:Y:S02]  /*02e0*/  VIADD R19, R5, 0x300 ;  /* 0x0000030005137836 */ /* 0x000fe40000000000 */
[----:B------:R-:W4:Y:S02]  /*02f0*/  LDG.E.64 R20, desc[UR8][R20.64] ;  /* 0x0000000814147981 */ /* 0x000f24000c1e1b00 */
        /* <DEDUP_REMOVED lines=9> */
[----:B------:R-:W-:-:S06]  /*0390*/  IMAD.WIDE.U32 R10, R11, 0x8, R6 ;  /* 0x000000080b0a7825 */ /* 0x000fcc00078e0006 */
[----:B------:R-:W4:Y:S01]  /*03a0*/  LDG.E.64 R10, desc[UR8][R10.64] ;  /* 0x000000080a0a7981 */ /* 0x000f22000c1e1b00 */
[----:B--2--5:R-:W-:-:S06]  /*03b0*/  DSETP.GEU.AND P0, PT, R14, R8, PT ;  /* 0x000000080e00722a */ /* 0x024fcc0003f0e000 */
[----:B------:R-:W-:Y:S02]  /*03c0*/  FSEL R14, R8, R14, !P0 ;  /* 0x0000000e080e7208 */ /* 0x000fe40004000000 */
[----:B------:R-:W-:Y:S01]  /*03d0*/  FSEL R15, R9, R15, !P0 ;  /* 0x0000000f090f7208 */ /* 0x000fe20004000000 */
[----:B------:R-:W-:-:S04]  /*03e0*/  VIADD R9, R5, 0x700 ;  /* 0x0000070005097836 */ /* 0x000fc80000000000 */
[----:B------:R-:W-:Y:S01]  /*03f0*/  IMAD.WIDE.U32 R8, R9, 0x8, R6 ;  /* 0x0000000809087825 */ /* 0x000fe200078e0006 */
[----:B---3--:R-:W-:-:S05]  /*0400*/  DSETP.GEU.AND P0, PT, R14, R22, PT ;  /* 0x000000160e00722a */ /* 0x008fca0003f0e000 */
[----:B------:R-:W2:Y:S01]  /*0410*/  LDG.E.64 R8, desc[UR8][R8.64] ;  /* 0x0000000808087981 */ /* 0x000ea2000c1e1b00 */
[----:B------:R-:W-:Y:S01]  /*0420*/  FSEL R15, R23, R15, !P0 ;  /* 0x0000000f170f7208 */ /* 0x000fe20004000000 */
[----:B------:R-:W-:Y:S01]  /*0430*/  VIADD R23, R5, 0x800 ;  /* 0x0000080005177836 */ /* 0x000fe20000000000 */
[----:B------:R-:W-:-:S03]  /*0440*/  FSEL R14, R22, R14, !P0 ;  /* 0x0000000e160e7208 */ /* 0x000fc60004000000 */
[----:B------:R-:W-:-:S06]  /*0450*/  IMAD.WIDE.U32 R22, R23, 0x8, R6 ;  /* 0x0000000817167825 */ /* 0x000fcc00078e0006 */
[----:B------:R-:W3:Y:S01]  /*0460*/  LDG.E.64 R22, desc[UR8][R22.64] ;  /* 0x0000000816167981 */ /* 0x000ee2000c1e1b00 */
[----:B----4-:R-:W-:-:S06]  /*0470*/  DSETP.GEU.AND P0, PT, R14, R20, PT ;  /* 0x000000140e00722a */ /* 0x010fcc0003f0e000 */
[----:B------:R-:W-:Y:S02]  /*0480*/  FSEL R14, R20, R14, !P0 ;  /* 0x0000000e140e7208 */ /* 0x000fe40004000000 */
[----:B------:R-:W-:Y:S01]  /*0490*/  FSEL R15, R21, R15, !P0 ;  /* 0x0000000f150f7208 */ /* 0x000fe20004000000 */
[----:B------:R-:W-:-:S04]  /*04a0*/  VIADD R21, R5, 0x900 ;  /* 0x0000090005157836 */ /* 0x000fc80000000000 */
[----:B------:R-:W-:Y:S01]  /*04b0*/  IMAD.WIDE.U32 R20, R21, 0x8, R6 ;  /* 0x0000000815147825 */ /* 0x000fe200078e0006 */
[----:B------:R-:W-:-:S05]  /*04c0*/  DSETP.GEU.AND P0, PT, R14, R18, PT ;  /* 0x000000120e00722a */ /* 0x000fca0003f0e000 */
[----:B------:R-:W4:Y:S01]  /*04d0*/  LDG.E.64 R20, desc[UR8][R20.64] ;  /* 0x0000000814147981 */ /* 0x000f22000c1e1b00 */
        /* <DEDUP_REMOVED lines=21> */
[----:B------:R-:W-:-:S06]  /*0630*/  IMAD.WIDE.U32 R12, R13, 0x8, R6 ;  /* 0x000000080d0c7825 */ /* 0x000fcc00078e0006 */
[----:B------:R-:W4:Y:S01]  /*0640*/  LDG.E.64 R12, desc[UR8][R12.64] ;  /* 0x000000080c0c7981 */ /* 0x000f22000c1e1b00 */
[----:B--2---:R-:W-:-:S06]  /*0650*/  DSETP.GEU.AND P0, PT, R10, R8, PT ;  /* 0x000000080a00722a */ /* 0x004fcc0003f0e000 */
        /* <DEDUP_REMOVED lines=23> */
[----:B------:R-:W-:Y:S01]  /*07d0*/  DSETP.GEU.AND P0, PT, R8, R12, PT ;  /* 0x0000000c0800722a */ /* 0x000fe20003f0e000 */
[----:B------:R-:W-:-:S05]  /*07e0*/  VIADD R25, R25, 0x10 ;  /* 0x0000001019197836 */ /* 0x000fca0000000000 */
[----:B------:R-:W-:Y:S02]  /*07f0*/  FSEL R8, R12, R8, !P0 ;  /* 0x000000080c087208 */ /* 0x000fe40004000000 */
[----:B------:R-:W-:Y:S02]  /*0800*/  FSEL R9, R13, R9, !P0 ;  /* 0x000000090d097208 */ /* 0x000fe40004000000 */
[----:B------:R-:W-:Y:S01]  /*0810*/  ISETP.NE.AND P1, PT, R25, RZ, PT ;  /* 0x000000ff1900720c */ /* 0x000fe20003f25270 */
[----:B------:R-:W-:Y:S02]  /*0820*/  VIADD R24, R24, 0x1000 ;  /* 0x0000100018187836 */ /* 0x000fe40000000000 */
[----:B------:R-:W-:Y:S01]  /*0830*/  VIADD R5, R5, 0x1000 ;  /* 0x0000100005057836 */ /* 0x000fe20000000000 */
[----:B--2---:R-:W-:-:S06]  /*0840*/  DSETP.GEU.AND P0, PT, R8, R10, PT ;  /* 0x0000000a0800722a */ /* 0x004fcc0003f0e000 */
[----:B------:R-:W-:Y:S02]  /*0850*/  FSEL R8, R10, R8, !P0 ;  /* 0x000000080a087208 */ /* 0x000fe40004000000 */
[----:B------:R-:W-:-:S06]  /*0860*/  FSEL R9, R11, R9, !P0 ;  /* 0x000000090b097208 */ /* 0x000fcc0004000000 */
[----:B---3--:R-:W-:-:S06]  /*0870*/  DSETP.GEU.AND P0, PT, R8, R22, PT ;  /* 0x000000160800722a */ /* 0x008fcc0003f0e000 */
[----:B------:R-:W-:Y:S02]  /*0880*/  FSEL R14, R22, R8, !P0 ;  /* 0x00000008160e7208 */ /* 0x000fe40004000000 */
[----:B------:R-:W-:Y:S01]  /*0890*/  FSEL R15, R23, R9, !P0 ;  /* 0x00000009170f7208 */ /* 0x000fe20004000000 */
[----:B------:R-:W-:Y:S06]  /*08a0*/  @P1 BRA `(.L_x_303) ;  /* 0xfffffff800701947 */ /* 0x000fec000383ffff */
[----:B------:R-:W-:Y:S05]  /*08b0*/  BSYNC.RECONVERGENT B3 ;  /* 0x0000000000037941 */ /* 0x000fea0003800200 */
.L_x_302:
[----:B------:R-:W-:-:S07]  /*08c0*/  VIADD R21, R24, 0xfffff800 ;  /* 0xfffff80018157836 */ /* 0x000fce0000000000 */
.L_x_301:
[----:B------:R-:W-:Y:S05]  /*08d0*/  BSYNC.RECONVERGENT B2 ;  /* 0x0000000000027941 */ /* 0x000fea0003800200 */
.L_x_300:
        /* <DEDUP_REMOVED lines=8> */
[----:B------:R-:W-:-:S04]  /*0960*/  VIADD R25, R21, UR6 ;  /* 0x0000000615197c36 */ /* 0x000fc80008000000 */
[C---:B------:R-:W-:Y:S02]  /*0970*/  VIADD R9, R25.reuse, 0x100 ;  /* 0x0000010019097836 */ /* 0x040fe40000000000 */
[----:B0-----:R-:W-:-:S06]  /*0980*/  IMAD.WIDE.U32 R6, R25, 0x8, R4 ;  /* 0x0000000819067825 */ /* 0x001fcc00078e0004 */
[----:B------:R-:W2:Y:S01]  /*0990*/  LDG.E.64 R6, desc[UR8][R6.64] ;  /* 0x0000000806067981 */ /* 0x000ea2000c1e1b00 */
[----:B------:R-:W-:-:S04]  /*09a0*/  IMAD.WIDE.U32 R8, R9, 0x8, R4 ;  /* 0x0000000809087825 */ /* 0x000fc800078e0004 */
[----:B------:R-:W-:Y:S02]  /*09b0*/  VIADD R11, R25, 0x200 ;  /* 0x00000200190b7836 */ /* 0x000fe40000000000 */
[----:B------:R-:W3:Y:S02]  /*09c0*/  LDG.E.64 R8, desc[UR8][R8.64] ;  /* 0x0000000808087981 */ /* 0x000ee4000c1e1b00 */
        /* <DEDUP_REMOVED lines=42> */
.L_x_305:
[----:B------:R-:W-:Y:S05]  /*0c70*/  BSYNC.RECONVERGENT B2 ;  /* 0x0000000000027941 */ /* 0x000fea0003800200 */
.L_x_304:
        /* <DEDUP_REMOVED lines=32> */
.L_x_307:
[----:B------:R-:W-:Y:S05]  /*0e80*/  BSYNC.RECONVERGENT B2 ;  /* 0x0000000000027941 */ /* 0x000fea0003800200 */
.L_x_306:
[----:B------:R-:W-:Y:S05]  /*0e90*/  @!P0 BRA `(.L_x_299) ;  /* 0x0000000000308947 */ /* 0x000fea0003800000 */
[----:B------:R-:W0:Y:S01]  /*0ea0*/  LDC.64 R6, c[0x0][0x380] ;  /* 0x0000e000ff067b82 */ /* 0x000e220000000a00 */
[----:B------:R-:W-:Y:S02]  /*0eb0*/  VIADD R9, R21, UR6 ;  /* 0x0000000615097c36 */ /* 0x000fe40008000000 */
[----:B------:R-:W-:-:S07]  /*0ec0*/  IMAD.MOV R0, RZ, RZ, -R0 ;  /* 0x000000ffff007224 */ /* 0x000fce00078e0a00 */
.L_x_308:
[----:B0-----:R-:W-:-:S06]  /*0ed0*/  IMAD.WIDE.U32 R4, R9, 0x8, R6 ;  /* 0x0000000809047825 */ /* 0x001fcc00078e0006 */
        /* <DEDUP_REMOVED lines=8> */
.L_x_299:
[----:B------:R-:W-:Y:S05]  /*0f60*/  BSYNC.RECONVERGENT B1 ;  /* 0x0000000000017941 */ /* 0x000fea0003800200 */
.L_x_298:
[----:B------:R-:W-:-:S13]  /*0f70*/  ISETP.GE.U32.AND P0, PT, R2, 0x100, PT ;  /* 0x000001000200780c */ /* 0x000fda0003f06070 */
        /* <DEDUP_REMOVED lines=47> */
[----:B------:R-:W1:Y:S01]  /*1270*/  S2UR UR5, SR_CgaCtaId ;  /* 0x00000000000579c3 */ /* 0x000e620000008800 */
[----:B------:R-:W-:Y:S02]  /*1280*/  UMOV UR4, 0x400 ;  /* 0x0000040000047882 */ /* 0x000fe40000000000 */
[----:B-1----:R-:W-:-:S09]  /*1290*/  ULEA UR4, UR5, UR4, 0x18 ;  /* 0x0000000405047291 */ /* 0x002fd2000f8ec0ff */
[----:B------:R-:W1:Y:S04]  /*12a0*/  LDS.128 R12, [UR4+0x10] ;  /* 0x00001004ff0c7984 */ /* 0x000e680008000c00 */
[----:B0-----:R-:W0:Y:S01]  /*12b0*/  LDS.128 R8, [UR4+0x20] ;  /* 0x00002004ff087984 */ /* 0x001e220008000c00 */
[----:B-1----:R-:W-:-:S06]  /*12c0*/  DSETP.GEU.AND P1, PT, R4, R12, PT ;  /* 0x0000000c0400722a */ /* 0x002fcc0003f2e000 */
[----:B------:R-:W-:Y:S02]  /*12d0*/  FSEL R2, R12, R4, !P1 ;  /* 0x000000040c027208 */ /* 0x000fe40004800000 */
[----:B------:R-:W-:Y:S02]  /*12e0*/  FSEL R3, R13, R5, !P1 ;  /* 0x000000050d037208 */ /* 0x000fe40004800000 */
[----:B------:R-:W1:Y:S04]  /*12f0*/  LDS.128 R4, [UR4+0x30] ;  /* 0x00003004ff047984 */ /* 0x000e680008000c00 */
[----:B------:R-:W-:-:S06]  /*1300*/  DSETP.GEU.AND P1, PT, R2, R14, PT ;  /* 0x0000000e0200722a */ /* 0x000fcc0003f2e000 */
[----:B------:R-:W-:Y:S02]  /*1310*/  FSEL R2, R14, R2, !P1 ;  /* 0x000000020e027208 */ /* 0x000fe40004800000 */
[----:B------:R-:W-:-:S06]  /*1320*/  FSEL R3, R15, R3, !P1 ;  /* 0x000000030f037208 */ /* 0x000fcc0004800000 */
[----:B0-----:R-:W-:-:S06]  /*1330*/  DSETP.GEU.AND P1, PT, R2, R8, PT ;  /* 0x000000080200722a */ /* 0x001fcc0003f2e000 */
[----:B------:R-:W-:Y:S02]  /*1340*/  FSEL R8, R8, R2, !P1 ;  /* 0x0000000208087208 */ /* 0x000fe40004800000 */
[----:B------:R-:W-:Y:S02]  /*1350*/  FSEL R9, R9, R3, !P1 ;  /* 0x0000000309097208 */ /* 0x000fe40004800000 */
[----:B------:R-:W0:Y:S04]  /*1360*/  LDS.64 R2, [UR4+0x40] ;  /* 0x00004004ff027984 */ /* 0x000e280008000a00 */
[----:B------:R-:W-:-:S06]  /*1370*/  DSETP.GEU.AND P1, PT, R8, R10, PT ;  /* 0x0000000a0800722a */ /* 0x000fcc0003f2e000 */
[----:B------:R-:W-:Y:S02]  /*1380*/  FSEL R8, R10, R8, !P1 ;  /* 0x000000080a087208 */ /* 0x000fe40004800000 */
[----:B------:R-:W-:-:S06]  /*1390*/  FSEL R9, R11, R9, !P1 ;  /* 0x000000090b097208 */ /* 0x000fcc0004800000 */
[----:B-1----:R-:W-:-:S06]  /*13a0*/  DSETP.GEU.AND P1, PT, R8, R4, PT ;  /* 0x000000040800722a */ /* 0x002fcc0003f2e000 */
        /* <DEDUP_REMOVED lines=9> */
.L_x_309:
[----:B------:R-:W-:-:S04]  /*1440*/  LOP3.LUT R0, R3, 0x3e0, RZ, 0xc0, !PT ;  /* 0x000003e003007812 */ /* 0x000fc800078ec0ff */
[----:B------:R-:W-:Y:S01]  /*1450*/  LOP3.LUT R7, RZ, R0, RZ, 0x33, !PT ;  /* 0x00000000ff077212 */ /* 0x000fe200078e33ff */
[----:B------:R-:W-:Y:S02]  /*1460*/  VIADD R5, R0, 0x20 ;  /* 0x0000002000057836 */ /* 0x000fe40000000000 */
[----:B------:R-:W0:Y:S03]  /*1470*/  S2R R0, SR_LANEID ;  /* 0x0000000000007919 */ /* 0x000e260000000000 */
[----:B------:R-:W-:Y:S01]  /*1480*/  ISETP.GT.U32.AND P0, PT, R5, R2, PT ;  /* 0x000000020500720c */ /* 0x000fe20003f04070 */
[----:B------:R-:W-:-:S05]  /*1490*/  IMAD.IADD R5, R2, 0x1, R7 ;  /* 0x0000000102057824 */ /* 0x000fca00078e0207 */
[----:B------:R-:W-:-:S05]  /*14a0*/  SEL R5, R5, 0x1f, P0 ;  /* 0x0000001f05057807 */ /* 0x000fca0000000000 */
[----:B-----5:R-:W-:Y:S04]  /*14b0*/  SHFL.DOWN PT, R6, R14, 0x1, R5 ;  /* 0x082000000e067989 */ /* 0x020fe800000e0005 */
[----:B------:R-:W1:Y:S01]  /*14c0*/  SHFL.DOWN PT, R7, R15, 0x1, R5 ;  /* 0x082000000f077989 */ /* 0x000e6200000e0005 */
[----:B0-----:R-:W-:Y:S01]  /*14d0*/  ISETP.GE.AND P0, PT, R0, R5, PT ;  /* 0x000000050000720c */ /* 0x001fe20003f06270 */
[----:B-1----:R-:W-:-:S06]  /*14e0*/  DSETP.GEU.AND P1, PT, R14, R6, PT ;  /* 0x000000060e00722a */ /* 0x002fcc0003f2e000 */
        /* <DEDUP_REMOVED lines=47> */
[----:B0-----:R-:W-:Y:S05]  /*17e0*/  @P0 BRA `(.L_x_310) ;  /* 0x0000001c000c0947 */ /* 0x001fea0003800000 */
[----:B------:R-:W0:Y:S01]  /*17f0*/  S2UR UR5, SR_CgaCtaId ;  /* 0x00000000000579c3 */ /* 0x000e220000008800 */
[----:B------:R-:W-:Y:S01]  /*1800*/  UMOV UR4, 0x400 ;  /* 0x0000040000047882 */ /* 0x000fe20000000000 */
[----:B------:R-:W-:Y:S01]  /*1810*/  ISETP.GT.U32.AND P2, PT, R2, 0x20, PT ;  /* 0x000000200200780c */ /* 0x000fe20003f44070 */
[----:B0-----:R-:W-:-:S09]  /*1820*/  ULEA UR4, UR5, UR4, 0x18 ;  /* 0x0000000405047291 */ /* 0x001fd2000f8ec0ff */
[----:B------:R-:W0:Y:S04]  /*1830*/  LDS.128 R12, [UR4+0x10] ;  /* 0x00001004ff0c7984 */ /* 0x000e280008000c00 */
[----:B------:R-:W1:Y:S01]  /*1840*/  LDS.128 R8, [UR4+0x20] ;  /* 0x00002004ff087984 */ /* 0x000e620008000c00 */
[----:B0-----:R-:W-:-:S06]  /*1850*/  DSETP.GEU.AND P1, PT, R4, R12, PT ;  /* 0x0000000c0400722a */ /* 0x001fcc0003f2e000 */
[-C--:B------:R-:W-:Y:S02]  /*1860*/  FSEL R3, R12, R4.reuse, !P1 ;  /* 0x000000040c037208 */ /* 0x080fe40004800000 */
[-C--:B------:R-:W-:Y:S02]  /*1870*/  FSEL R13, R13, R5.reuse, !P1 ;  /* 0x000000050d0d7208 */ /* 0x080fe40004800000 */
[----:B------:R-:W-:Y:S02]  /*1880*/  FSEL R0, R3, R4, P2 ;  /* 0x0000000403007208 */ /* 0x000fe40001000000 */
[C---:B------:R-:W-:Y:S02]  /*1890*/  ISETP.GT.U32.AND P1, PT, R2.reuse, 0x40, PT ;  /* 0x000000400200780c */ /* 0x040fe40003f24070 */
[----:B------:R-:W-:Y:S01]  /*18a0*/  FSEL R13, R13, R5, P2 ;  /* 0x000000050d0d7208 */ /* 0x000fe20001000000 */
[----:B------:R-:W-:Y:S01]  /*18b0*/  IMAD.MOV.U32 R12, RZ, RZ, R0 ;  /* 0x000000ffff0c7224 */ /* 0x000fe200078e0000 */
[----:B------:R-:W-:Y:S01]  /*18c0*/  ISETP.GT.U32.AND P2, PT, R2, 0x60, PT ;  /* 0x000000600200780c */ /* 0x000fe20003f44070 */
[----:B------:R-:W0:Y:S04]  /*18d0*/  LDS.128 R4, [UR4+0x30] ;  /* 0x00003004ff047984 */ /* 0x000e280008000c00 */
[----:B------:R-:W-:-:S06]  /*18e0*/  DSETP.GEU.AND P3, PT, R12, R14, PT ;  /* 0x0000000e0c00722a */ /* 0x000fcc0003f6e000 */
[----:B------:R-:W-:Y:S02]  /*18f0*/  @P1 FSEL R0, R14, R0, !P3 ;  /* 0x000000000e001208 */ /* 0x000fe40005800000 */
[----:B------:R-:W-:Y:S02]  /*1900*/  @P1 FSEL R13, R15, R13, !P3 ;  /* 0x0000000d0f0d1208 */ /* 0x000fe40005800000 */
[----:B------:R-:W-:Y:S01]  /*1910*/  ISETP.GT.U32.AND P1, PT, R2, 0x80, PT ;  /* 0x000000800200780c */ /* 0x000fe20003f24070 */
[----:B------:R-:W-:-:S06]  /*1920*/  IMAD.MOV.U32 R12, RZ, RZ, R0 ;  /* 0x000000ffff0c7224 */ /* 0x000fcc00078e0000 */
[----:B-1----:R-:W-:-:S06]  /*1930*/  DSETP.GEU.AND P3, PT, R12, R8, PT ;  /* 0x000000080c00722a */ /* 0x002fcc0003f6e000 */
[----:B------:R-:W-:Y:S02]  /*1940*/  @P2 FSEL R0, R8, R0, !P3 ;  /* 0x0000000008002208 */ /* 0x000fe40005800000 */
[----:B------:R-:W-:Y:S02]  /*1950*/  @P2 FSEL R13, R9, R13, !P3 ;  /* 0x0000000d090d2208 */ /* 0x000fe40005800000 */
[----:B------:R-:W-:Y:S01]  /*1960*/  ISETP.GT.U32.AND P2, PT, R2, 0xa0, PT ;  /* 0x000000a00200780c */ /* 0x000fe20003f44070 */
[----:B------:R-:W-:Y:S01]  /*1970*/  IMAD.MOV.U32 R12, RZ, RZ, R0 ;  /* 0x000000ffff0c7224 */ /* 0x000fe200078e0000 */
[----:B------:R-:W1:Y:S05]  /*1980*/  LDS.64 R8, [UR4+0x40] ;  /* 0x00004004ff087984 */ /* 0x000e6a0008000a00 */
[----:B------:R-:W-:-:S06]  /*1990*/  DSETP.GEU.AND P3, PT, R12, R10, PT ;  /* 0x0000000a0c00722a */ /* 0x000fcc0003f6e000 */
[----:B------:R-:W-:Y:S02]  /*19a0*/  @P1 FSEL R0, R10, R0, !P3 ;  /* 0x000000000a001208 */ /* 0x000fe40005800000 */
[----:B------:R-:W-:Y:S02]  /*19b0*/  @P1 FSEL R13, R11, R13, !P3 ;  /* 0x0000000d0b0d1208 */ /* 0x000fe40005800000 */
[----:B------:R-:W-:Y:S01]  /*19c0*/  ISETP.GT.U32.AND P1, PT, R2, 0xc0, PT ;  /* 0x000000c00200780c */ /* 0x000fe20003f24070 */
[----:B------:R-:W-:Y:S02]  /*19d0*/  IMAD.MOV.U32 R10, RZ, RZ, R0 ;  /* 0x000000ffff0a7224 */ /* 0x000fe400078e0000 */
[----:B------:R-:W-:-:S06]  /*19e0*/  IMAD.MOV.U32 R11, RZ, RZ, R13 ;  /* 0x000000ffff0b7224 */ /* 0x000fcc00078e000d */
[----:B0-----:R-:W-:-:S06]  /*19f0*/  DSETP.GEU.AND P3, PT, R10, R4, PT ;  /* 0x000000040a00722a */ /* 0x001fcc0003f6e000 */
[----:B------:R-:W-:Y:S02]  /*1a00*/  @P2 FSEL R0, R4, R0, !P3 ;  /* 0x0000000004002208 */ /* 0x000fe40005800000 */
[----:B------:R-:W-:Y:S02]  /*1a10*/  @P2 FSEL R13, R5, R13, !P3 ;  /* 0x0000000d050d2208 */ /* 0x000fe40005800000 */
[----:B------:R-:W-:Y:S01]  /*1a20*/  ISETP.GT.U32.AND P2, PT, R2, 0xe0, PT ;  /* 0x000000e00200780c */ /* 0x000fe20003f44070 */
        /* <DEDUP_REMOVED lines=13> */
.L_x_295:
[----:B------:R-:W0:Y:S01]  /*1b00*/  S2R R0, SR_TID.X ;  /* 0x0000000000007919 */ /* 0x000e220000002100 */
[----:B------:R-:W1:Y:S02]  /*1b10*/  LDCU.64 UR14, c[0x0][0x380] ;  /* 0x00007000ff0e77ac */ /* 0x000e640008000a00 */
[----:B-1----:R-:W-:Y:S02]  /*1b20*/  IMAD.U32 R6, RZ, RZ, UR14 ;  /* 0x0000000eff067e24 */ /* 0x002fe4000f8e00ff */
[----:B------:R-:W-:Y:S02]  /*1b30*/  IMAD.U32 R7, RZ, RZ, UR15 ;  /* 0x0000000fff077e24 */ /* 0x000fe4000f8e00ff */
[----:B0-----:R-:W-:-:S04]  /*1b40*/  VIADD R25, R0, UR6 ;  /* 0x0000000600197c36 */ /* 0x001fc80008000000 */
        /* <DEDUP_REMOVED lines=9> */
[----:B------:R-:W-:Y:S01]  /*1be0*/  ISETP.GE.U32.AND P1, PT, R2, UR4, PT ;  /* 0x0000000402007c0c */ /* 0x000fe2000bf26070 */
        /* <DEDUP_REMOVED lines=21> */
[----:B------:R-:W-:Y:S06]  /*1d40*/  @!P1 BRA `(.L_x_311) ;  /* 0x0000001000849947 */ /* 0x000fec0003800000 */
[----:B------:R-:W-:Y:S01]  /*1d50*/  ULEA UR11, UR13, UR6, 0xb ;  /* 0x000000060d0b7291 */ /* 0x000fe2000f8e58ff */
[----:B------:R-:W-:Y:S01]  /*1d60*/  VIADD R3, R4, 0xfffff800 ;  /* 0xfffff80004037836 */ /* 0x000fe20000000000 */
[----:B------:R-:W-:Y:S01]  /*1d70*/  LOP3.LUT R5, RZ, R0, RZ, 0x33, !PT ;  /* 0x00000000ff057212 */ /* 0x000fe200078e33ff */
[----:B------:R-:W-:-:S03]  /*1d80*/  UIADD3 UR5, UPT, UPT, UR4, UR6, URZ ;  /* 0x0000000604057290 */ /* 0x000fc6000fffe0ff */
[----:B------:R-:W-:Y:S02]  /*1d90*/  ISETP.LT.U32.AND P0, PT, R3, UR11, PT ;  /* 0x0000000b03007c0c */ /* 0x000fe4000bf01070 */
[----:B------:R-:W-:Y:S01]  /*1da0*/  IADD3 R5, PT, PT, R4, -UR4, R5 ;  /* 0x8000000404057c10 */ /* 0x000fe2000fffe005 */
[----:B------:R-:W-:Y:S01]  /*1db0*/  IMAD.U32 R25, RZ, RZ, UR5 ;  /* 0x00000005ff197e24 */ /* 0x000fe2000f8e00ff */
[----:B------:R-:W-:-:S03]  /*1dc0*/  UMOV UR4, URZ ;  /* 0x000000ff00047c82 */ /* 0x000fc60008000000 */
[----:B------:R-:W-:Y:S01]  /*1dd0*/  VIADD R2, R5, -UR6 ;  /* 0x8000000605027c36 */ /* 0x000fe20008000000 */
[----:B------:R-:W-:Y:S01]  /*1de0*/  UMOV UR6, UR5 ;  /* 0x0000000500067c82 */ /* 0x000fe20008000000 */
[----:B------:R-:W-:-:S04]  /*1df0*/  IADD3 R25, PT, PT, R25, 0x800, R0 ;  /* 0x0000080019197810 */ /* 0x000fc80007ffe000 */
[----:B------:R-:W-:Y:S05]  /*1e00*/  @P0 BRA `(.L_x_312) ;  /* 0x0000000000c40947 */ /* 0x000fea0003800000 */
[----:B------:R-:W0:Y:S01]  /*1e10*/  LDC.64 R6, c[0x0][0x380] ;  /* 0x0000e000ff067b82 */ /* 0x000e220000000a00 */
[----:B------:R-:W1:Y:S01]  /*1e20*/  LDCU.64 UR12, c[0x0][0x3a8] ;  /* 0x00007500ff0c77ac */ /* 0x000e620008000a00 */
[----:B------:R-:W-:Y:S01]  /*1e30*/  NOP ;  /* 0x0000000000007918 */ /* 0x000fe20000000000 */
.L_x_313:
[----:B------:R-:W-:-:S04]  /*1e40*/  VIADD R19, R0, UR11 ;  /* 0x0000000b00137c36 */ /* 0x000fc80008000000 */
[----:B0-----:R-:W-:-:S05]  /*1e50*/  IMAD.WIDE.U32 R18, R19, 0x8, R6 ;  /* 0x0000000813127825 */ /* 0x001fca00078e0006 */
        /* <DEDUP_REMOVED lines=26> */
[----:B-1----:R-:W-:-:S04]  /*2000*/  USHF.L.U32 UR7, UR13, 0xb, URZ ;  /* 0x0000000b0d077899 */ /* 0x002fc800080006ff */
[----:B------:R-:W-:Y:S02]  /*2010*/  UIADD3 UR6, UPT, UPT, UR7, UR6, URZ ;  /* 0x0000000607067290 */ /* 0x000fe4000fffe0ff */
[----:B------:R-:W-:Y:S02]  /*2020*/  VIADD R2, R2, -UR7 ;  /* 0x8000000702027c36 */ /* 0x000fe40008000000 */
[----:B------:R-:W-:Y:S01]  /*2030*/  VIADD R25, R25, UR7 ;  /* 0x0000000719197c36 */ /* 0x000fe20008000000 */
[----:B--2---:R-:W-:-:S06]  /*2040*/  DSETP.GEU.AND P0, PT, R4, R20, PT ;  /* 0x000000140400722a */ /* 0x004fcc0003f0e000 */
[----:B------:R-:W-:Y:S01]  /*2050*/  FSEL R8, R20, R4, !P0 ;  /* 0x0000000414087208 */ /* 0x000fe20004000000 */
[----:B------:R-:W-:Y:S01]  /*2060*/  IMAD.U32 R4, RZ, RZ, UR12 ;  /* 0x0000000cff047e24 */ /* 0x000fe2000f8e00ff */
[----:B------:R-:W-:-:S03]  /*2070*/  FSEL R9, R21, R5, !P0 ;  /* 0x0000000515097208 */ /* 0x000fc60004000000 */
[----:B------:R-:W-:-:S05]  /*2080*/  VIADD R5, R4, -UR11 ;  /* 0x8000000b04057c36 */ /* 0x000fca0008000000 */
[----:B------:R-:W-:Y:S01]  /*2090*/  ISETP.GE.U32.AND P1, PT, R5, UR7, PT ;  /* 0x0000000705007c0c */ /* 0x000fe2000bf26070 */
[----:B------:R-:W-:-:S06]  /*20a0*/  DSETP.GEU.AND P0, PT, R8, R22, PT ;  /* 0x000000160800722a */ /* 0x000fcc0003f0e000 */
[----:B------:R-:W-:Y:S02]  /*20b0*/  FSEL R14, R22, R8, !P0 ;  /* 0x00000008160e7208 */ /* 0x000fe40004000000 */
[----:B------:R-:W-:-:S04]  /*20c0*/  FSEL R15, R23, R9, !P0 ;  /* 0x00000009170f7208 */ /* 0x000fc80004000000 */
[----:B------:R-:W-:Y:S05]  /*20d0*/  @!P1 BRA `(.L_x_311) ;  /* 0x0000000c00a09947 */ /* 0x000fea0003800000 */
[----:B------:R-:W-:Y:S02]  /*20e0*/  ULEA UR11, UR13, UR11, 0xb ;  /* 0x0000000b0d0b7291 */ /* 0x000fe4000f8e58ff */
[----:B------:R-:W-:-:S04]  /*20f0*/  UIADD3 UR4, UPT, UPT, UR4, 0x1, URZ ;  /* 0x0000000104047890 */ /* 0x000fc8000fffe0ff */
[----:B------:R-:W-:-:S13]  /*2100*/  ISETP.LT.U32.AND P0, PT, R3, UR11, PT ;  /* 0x0000000b03007c0c */ /* 0x000fda000bf01070 */
[----:B------:R-:W-:Y:S05]  /*2110*/  @!P0 BRA `(.L_x_313) ;  /* 0xfffffffc00488947 */ /* 0x000fea000383ffff */
.L_x_312:
[----:B------:R-:W-:Y:S01]  /*2120*/  VIADD R3, R4, -UR11 ;  /* 0x8000000b04037c36 */ /* 0x000fe20008000000 */
[----:B------:R-:W-:Y:S04]  /*2130*/  BSSY.RECONVERGENT B1, `(.L_x_311) ;  /* 0x00000e2000017945 */ /* 0x000fe80003800200 */
[----:B------:R-:W-:-:S04]  /*2140*/  ISETP.GE.AND P0, PT, R0, R3, PT ;  /* 0x000000030000720c */ /* 0x000fc80003f06270 */
[----:B------:R-:W-:-:S13]  /*2150*/  ISETP.LE.U32.OR P0, PT, R4, UR11, P0 ;  /* 0x0000000b04007c0c */ /* 0x000fda0008703470 */
[----:B------:R-:W-:Y:S05]  /*2160*/  @P0 BRA `(.L_x_314) ;  /* 0x0000000c00780947 */ /* 0x000fea0003800000 */
[----:B------:R-:W-:Y:S01]  /*2170*/  UIMAD UR7, UR4, UR13, URZ ;  /* 0x0000000d040772a4 */ /* 0x000fe2000f8e02ff */
[----:B------:R-:W-:Y:S01]  /*2180*/  LOP3.LUT R3, RZ, R0, RZ, 0x33, !PT ;  /* 0x00000000ff037212 */ /* 0x000fe200078e33ff */
[----:B------:R-:W-:Y:S03]  /*2190*/  BSSY.RECONVERGENT B2, `(.L_x_315) ;  /* 0x0000074000027945 */ /* 0x000fe60003800200 */
[----:B------:R-:W-:Y:S01]  /*21a0*/  IADD3 R4, PT, PT, R4, -UR5, R3 ;  /* 0x8000000504047c10 */ /* 0x000fe2000fffe003 */
[----:B------:R-:W-:-:S04]  /*21b0*/  IMAD.U32 R3, RZ, RZ, UR7 ;  /* 0x00000007ff037e24 */ /* 0x000fc8000f8e00ff */
[----:B------:R-:W-:Y:S02]  /*21c0*/  IMAD R4, R3, -0x800, R4 ;  /* 0xfffff80003047824 */ /* 0x000fe400078e0204 */
[----:B------:R-:W-:-:S03]  /*21d0*/  IMAD.MOV.U32 R3, RZ, RZ, R0 ;  /* 0x000000ffff037224 */ /* 0x000fc600078e0000 */
[C---:B------:R-:W-:Y:S02]  /*21e0*/  ISETP.GE.U32.AND P0, PT, R4.reuse, 0xf00, PT ;  /* 0x00000f000400780c */ /* 0x040fe40003f06070 */
[----:B------:R-:W-:-:S04]  /*21f0*/  LEA.HI R4, R4, 0x1, RZ, 0x18 ;  /* 0x0000000104047811 */ /* 0x000fc800078fc0ff */
[----:B------:R-:W-:-:S07]  /*2200*/  LOP3.LUT R5, R4, 0xf, RZ, 0xc0, !PT ;  /* 0x0000000f04057812 */ /* 0x000fce00078ec0ff */
[----:B------:R-:W-:Y:S05]  /*2210*/  @!P0 BRA `(.L_x_316) ;  /* 0x0000000400ac8947 */ /* 0x000fea0003800000 */
[----:B------:R-:W-:Y:S01]  /*2220*/  LEA.HI R3, R2, 0x1, RZ, 0x18 ;  /* 0x0000000102037811 */ /* 0x000fe200078fc0ff */
[----:B------:R-:W-:Y:S03]  /*2230*/  BSSY.RECONVERGENT B3, `(.L_x_317) ;  /* 0x0000068000037945 */ /* 0x000fe60003800200 */
[----:B------:R-:W-:Y:S02]  /*2240*/  LOP3.LUT R24, R3, 0x1fffff0, RZ, 0xc0, !PT ;  /* 0x01fffff003187812 */ /* 0x000fe400078ec0ff */
[----:B------:R-:W-:-:S03]  /*2250*/  LOP3.LUT R3, R0, 0x800, RZ, 0xfc, !PT ;  /* 0x0000080000037812 */ /* 0x000fc600078efcff */
[----:B------:R-:W-:-:S07]  /*2260*/  IMAD.MOV R24, RZ, RZ, -R24 ;  /* 0x000000ffff187224 */ /* 0x000fce00078e0a18 */
.L_x_318:
[----:B------:R-:W-:-:S04]  /*2270*/  VIADD R9, R25, 0xfffff800 ;  /* 0xfffff80019097836 */ /* 0x000fc80000000000 */
[----:B------:R-:W-:-:S06]  /*2280*/  IMAD.WIDE.U32 R8, R9, 0x8, R6 ;  /* 0x0000000809087825 */ /* 0x000fcc00078e0006 */
[----:B------:R-:W2:Y:S01]  /*2290*/  LDG.E.64 R8, desc[UR8][R8.64] ;  /* 0x0000000808087981 */ /* 0x000ea2000c1e1b00 */
[----:B------:R-:W-:-:S04]  /*22a0*/  VIADD R23, R25, 0xfffff900 ;  /* 0xfffff90019177836 */ /* 0x000fc80000000000 */
        /* <DEDUP_REMOVED lines=8> */
[----:B------:R-:W5:Y:S02]  /*2330*/  LDG.E.64 R18, desc[UR8][R18.64] ;  /* 0x0000000812127981 */ /* 0x000f64000c1e1b00 */
[----:B------:R-:W-:-:S04]  /*2340*/  IMAD.WIDE.U32 R16, R17, 0x8, R6 ;  /* 0x0000000811107825 */ /* 0x000fc800078e0006 */
[----:B------:R-:W-:Y:S02]  /*2350*/  VIADD R13, R25, 0xfffffd00 ;  /* 0xfffffd00190d7836 */ /* 0x000fe40000000000 */
[----:B------:R-:W5:Y:S02]  /*2360*/  LDG.E.64 R16, desc[UR8][R16.64] ;  /* 0x0000000810107981 */ /* 0x000f64000c1e1b00 */
[----:B------:R-:W-:-:S04]  /*2370*/  IMAD.WIDE.U32 R12, R13, 0x8, R6 ;  /* 0x000000080d0c7825 */ /* 0x000fc800078e0006 */
[----:B------:R-:W-:Y:S02]  /*2380*/  VIADD R11, R25, 0xfffffe00 ;  /* 0xfffffe00190b7836 */ /* 0x000fe40000000000 */
[----:B------:R-:W5:Y:S02]  /*2390*/  LDG.E.64 R12, desc[UR8][R12.64] ;  /* 0x000000080c0c7981 */ /* 0x000f64000c1e1b00 */
[----:B------:R-:W-:-:S06]  /*23a0*/  IMAD.WIDE.U32 R10, R11, 0x8, R6 ;  /* 0x000000080b0a7825 */ /* 0x000fcc00078e0006 */
[----:B------:R-:W5:Y:S01]  /*23b0*/  LDG.E.64 R10, desc[UR8][R10.64] ;  /* 0x000000080a0a7981 */ /* 0x000f62000c1e1b00 */
[----:B--2---:R-:W-:-:S06]  /*23c0*/  DSETP.GEU.AND P0, PT, R14, R8, PT ;  /* 0x000000080e00722a */ /* 0x004fcc0003f0e000 */
[----:B------:R-:W-:Y:S01]  /*23d0*/  FSEL R15, R9, R15, !P0 ;  /* 0x0000000f090f7208 */ /* 0x000fe20004000000 */
[----:B------:R-:W-:Y:S01]  /*23e0*/  VIADD R9, R25, 0xffffff00 ;  /* 0xffffff0019097836 */ /* 0x000fe20000000000 */
[----:B------:R-:W-:-:S03]  /*23f0*/  FSEL R14, R8, R14, !P0 ;  /* 0x0000000e080e7208 */ /* 0x000fc60004000000 */
[----:B------:R-:W-:-:S03]  /*2400*/  IMAD.WIDE.U32 R8, R9, 0x8, R6 ;  /* 0x0000000809087825 */ /* 0x000fc600078e0006 */
[----:B---3--:R-:W-:-:S03]  /*2410*/  DSETP.GEU.AND P0, PT, R14, R22, PT ;  /* 0x000000160e00722a */ /* 0x008fc60003f0e000 */
[----:B------:R-:W2:Y:S03]  /*2420*/  LDG.E.64 R8, desc[UR8][R8.64] ;  /* 0x0000000808087981 */ /* 0x000ea6000c1e1b00 */
[----:B------:R-:W-:Y:S02]  /*2430*/  FSEL R14, R22, R14, !P0 ;  /* 0x0000000e160e7208 */ /* 0x000fe40004000000 */
[----:B------:R-:W-:Y:S01]  /*2440*/  FSEL R15, R23, R15, !P0 ;  /* 0x0000000f170f7208 */ /* 0x000fe20004000000 */
[----:B------:R-:W-:-:S06]  /*2450*/  IMAD.WIDE.U32 R22, R25, 0x8, R6 ;  /* 0x0000000819167825 */ /* 0x000fcc00078e0006 */
[----:B------:R-:W3:Y:S01]  /*2460*/  LDG.E.64 R22, desc[UR8][R22.64] ;  /* 0x0000000816167981 */ /* 0x000ee2000c1e1b00 */
[----:B----4-:R-:W-:-:S06]  /*2470*/  DSETP.GEU.AND P0, PT, R14, R20, PT ;  /* 0x000000140e00722a */ /* 0x010fcc0003f0e000 */
[----:B------:R-:W-:Y:S02]  /*2480*/  FSEL R14, R20, R14, !P0 ;  /* 0x0000000e140e7208 */ /* 0x000fe40004000000 */
[----:B------:R-:W-:Y:S01]  /*2490*/  FSEL R15, R21, R15, !P0 ;  /* 0x0000000f150f7208 */ /* 0x000fe20004000000 */
[----:B------:R-:W-:-:S04]  /*24a0*/  VIADD R21, R25, 0x100 ;  /* 0x0000010019157836 */ /* 0x000fc80000000000 */
[----:B------:R-:W-:Y:S01]  /*24b0*/  IMAD.WIDE.U32 R20, R21, 0x8, R6 ;  /* 0x0000000815147825 */ /* 0x000fe200078e0006 */
[----:B-----5:R-:W-:-:S05]  /*24c0*/  DSETP.GEU.AND P0, PT, R14, R18, PT ;  /* 0x000000120e00722a */ /* 0x020fca0003f0e000 */
[----:B------:R-:W4:Y:S01]  /*24d0*/  LDG.E.64 R20, desc[UR8][R20.64] ;  /* 0x0000000814147981 */ /* 0x000f22000c1e1b00 */
[----:B------:R-:W-:Y:S02]  /*24e0*/  FSEL R14, R18, R14, !P0 ;  /* 0x0000000e120e7208 */ /* 0x000fe40004000000 */
[----:B------:R-:W-:Y:S01]  /*24f0*/  FSEL R15, R19, R15, !P0 ;  /* 0x0000000f130f7208 */ /* 0x000fe20004000000 */
[----:B------:R-:W-:-:S04]  /*2500*/  VIADD R19, R25, 0x200 ;  /* 0x0000020019137836 */ /* 0x000fc80000000000 */
[----:B------:R-:W-:Y:S01]  /*2510*/  IMAD.WIDE.U32 R18, R19, 0x8, R6 ;  /* 0x0000000813127825 */ /* 0x000fe200078e0006 */
[----:B------:R-:W-:-:S05]  /*2520*/  DSETP.GEU.AND P0, PT, R14, R16, PT ;  /* 0x000000100e00722a */ /* 0x000fca0003f0e000 */
[----:B------:R-:W5:Y:S01]  /*2530*/  LDG.E.64 R18, desc[UR8][R18.64] ;  /* 0x0000000812127981 */ /* 0x000f62000c1e1b00 */
        /* <DEDUP_REMOVED lines=15> */
[----:B------:R-:W-:-:S06]  /*2630*/  IMAD.WIDE.U32 R12, R13, 0x8, R6 ;  /* 0x000000080d0c7825 */ /* 0x000fcc00078e0006 */
[----:B------:R-:W5:Y:S01]  /*2640*/  LDG.E.64 R12, desc[UR8][R12.64] ;  /* 0x000000080c0c7981 */ /* 0x000f62000c1e1b00 */
        /* <DEDUP_REMOVED lines=39> */
.L_x_317:
[----:B------:R-:W-:-:S07]  /*28c0*/  VIADD R3, R3, 0xfffff800 ;  /* 0xfffff80003037836 */ /* 0x000fce0000000000 */
.L_x_316:
[----:B------:R-:W-:Y:S05]  /*28d0*/  BSYNC.RECONVERGENT B2 ;  /* 0x0000000000027941 */ /* 0x000fea0003800200 */
.L_x_315:
[----:B------:R-:W-:-:S13]  /*28e0*/  ISETP.NE.AND P0, PT, R5, RZ, PT ;  /* 0x000000ff0500720c */ /* 0x000fda0003f05270 */
[----:B------:R-:W-:Y:S05]  /*28f0*/  @!P0 BRA `(.L_x_314) ;  /* 0x0000000400948947 */ /* 0x000fea0003800000 */
[----:B------:R-:W-:Y:S01]  /*2900*/  ISETP.GE.U32.AND P1, PT, R5, 0x8, PT ;  /* 0x000000080500780c */ /* 0x000fe20003f26070 */
[----:B------:R-:W-:Y:S01]  /*2910*/  BSSY.RECONVERGENT B2, `(.L_x_319) ;  /* 0x0000035000027945 */ /* 0x000fe20003800200 */
[----:B------:R-:W-:-:S04]  /*2920*/  LOP3.LUT R26, R4, 0x7, RZ, 0xc0, !PT ;  /* 0x00000007041a7812 */ /* 0x000fc800078ec0ff */
[----:B------:R-:W-:-:S07]  /*2930*/  ISETP.NE.AND P0, PT, R26, RZ, PT ;  /* 0x000000ff1a00720c */ /* 0x000fce0003f05270 */
[----:B------:R-:W-:Y:S06]  /*2940*/  @!P1 BRA `(.L_x_320) ;  /* 0x0000000000c49947 */ /* 0x000fec0003800000 */
[----:B------:R-:W-:-:S04]  /*2950*/  VIADD R5, R3, UR11 ;  /* 0x0000000b03057c36 */ /* 0x000fc80008000000 */
[----:B------:R-:W-:-:S04]  /*2960*/  IMAD.WIDE.U32 R8, R5, 0x8, R6 ;  /* 0x0000000805087825 */ /* 0x000fc800078e0006 */
[----:B------:R-:W-:Y:S02]  /*2970*/  VIADD R11, R5, 0x100 ;  /* 0x00000100050b7836 */ /* 0x000fe40000000000 */
[----:B------:R-:W2:Y:S02]  /*2980*/  LDG.E.64 R8, desc[UR8][R8.64] ;  /* 0x0000000808087981 */ /* 0x000ea4000c1e1b00 */
        /* <DEDUP_REMOVED lines=45> */
.L_x_320:
[----:B------:R-:W-:Y:S05]  /*2c60*/  BSYNC.RECONVERGENT B2 ;  /* 0x0000000000027941 */ /* 0x000fea0003800200 */
.L_x_319:
[----:B------:R-:W-:Y:S05]  /*2c70*/  @!P0 BRA `(.L_x_314) ;  /* 0x0000000000b48947 */ /* 0x000fea0003800000 */
[----:B------:R-:W-:Y:S01]  /*2c80*/  ISETP.GE.U32.AND P1, PT, R26, 0x4, PT ;  /* 0x000000041a00780c */ /* 0x000fe20003f26070 */
[----:B------:R-:W-:Y:S01]  /*2c90*/  BSSY.RECONVERGENT B2, `(.L_x_321) ;  /* 0x000001c000027945 */ /* 0x000fe20003800200 */
[----:B------:R-:W-:-:S11]  /*2ca0*/  LOP3.LUT P0, RZ, R4, 0x3, RZ, 0xc0, !PT ;  /* 0x0000000304ff7812 */ /* 0x000fd6000780c0ff */
[----:B------:R-:W-:Y:S05]  /*2cb0*/  @!P1 BRA `(.L_x_322) ;  /* 0x0000000000649947 */ /* 0x000fea0003800000 */
        /* <DEDUP_REMOVED lines=25> */
.L_x_322:
[----:B------:R-:W-:Y:S05]  /*2e50*/  BSYNC.RECONVERGENT B2 ;  /* 0x0000000000027941 */ /* 0x000fea0003800200 */
.L_x_321:
[----:B------:R-:W-:Y:S05]  /*2e60*/  @!P0 BRA `(.L_x_314) ;  /* 0x0000000000388947 */ /* 0x000fea0003800000 */
[----:B------:R-:W-:Y:S01]  /*2e70*/  LOP3.LUT R2, R2, 0xffff, RZ, 0xc0, !PT ;  /* 0x0000ffff02027812 */ /* 0x000fe200078ec0ff */
[----:B------:R-:W-:-:S03]  /*2e80*/  VIADD R5, R3, UR6 ;  /* 0x0000000603057c36 */ /* 0x000fc60008000000 */
[----:B------:R-:W-:-:S04]  /*2e90*/  LEA.HI R2, R2, 0x1, RZ, 0x18 ;  /* 0x0000000102027811 */ /* 0x000fc800078fc0ff */
[----:B------:R-:W-:-:S05]  /*2ea0*/  LOP3.LUT R2, R2, 0x3, RZ, 0xc0, !PT ;  /* 0x0000000302027812 */ /* 0x000fca00078ec0ff */
[----:B------:R-:W-:-:S07]  /*2eb0*/  IMAD.MOV R4, RZ, RZ, -R2 ;  /* 0x000000ffff047224 */ /* 0x000fce00078e0a02 */
.L_x_323:
[----:B------:R-:W-:-:S06]  /*2ec0*/  IMAD.WIDE.U32 R2, R5, 0x8, R6 ;  /* 0x0000000805027825 */ /* 0x000fcc00078e0006 */
[----:B------:R-:W2:Y:S01]  /*2ed0*/  LDG.E.64 R2, desc[UR8][R2.64] ;  /* 0x0000000802027981 */ /* 0x000ea2000c1e1b00 */
[----:B------:R-:W-:Y:S02]  /*2ee0*/  VIADD R4, R4, 0x1 ;  /* 0x0000000104047836 */ /* 0x000fe40000000000 */
[----:B------:R-:W-:Y:S01]  /*2ef0*/  VIADD R5, R5, 0x100 ;  /* 0x0000010005057836 */ /* 0x000fe20000000000 */
[----:B--2---:R-:W-:-:S06]  /*2f00*/  DSETP.GEU.AND P0, PT, R14, R2, PT ;  /* 0x000000020e00722a */ /* 0x004fcc0003f0e000 */
[----:B------:R-:W-:Y:S02]  /*2f10*/  FSEL R14, R2, R14, !P0 ;  /* 0x0000000e020e7208 */ /* 0x000fe40004000000 */
[----:B------:R-:W-:Y:S02]  /*2f20*/  FSEL R15, R3, R15, !P0 ;  /* 0x0000000f030f7208 */ /* 0x000fe40004000000 */
[----:B------:R-:W-:-:S13]  /*2f30*/  ISETP.NE.AND P0, PT, R4, RZ, PT ;  /* 0x000000ff0400720c */ /* 0x000fda0003f05270 */
[----:B------:R-:W-:Y:S05]  /*2f40*/  @P0 BRA `(.L_x_323) ;  /* 0xfffffffc00dc0947 */ /* 0x000fea000383ffff */
.L_x_314:
[----:B------:R-:W-:Y:S05]  /*2f50*/  BSYNC.RECONVERGENT B1 ;  /* 0x0000000000017941 */ /* 0x000fea0003800200 */
.L_x_311:
        /* <DEDUP_REMOVED lines=43> */
[----:B------:R-:W-:-:S03]  /*3210*/  FSEL R3, R3, R5, P1 ;  /* 0x0000000503037208 */ /* 0x000fc60000800000 */
[----:B0-----:R-:W-:Y:S02]  /*3220*/  IMAD.MOV.U32 R4, RZ, RZ, R2 ;  /* 0x000000ffff047224 */ /* 0x001fe400078e0002 */
[----:B------:R-:W-:Y:S01]  /*3230*/  IMAD.MOV.U32 R5, RZ, RZ, R3 ;  /* 0x000000ffff057224 */ /* 0x000fe200078e0003 */
[----:B------:R-:W-:Y:S06]  /*3240*/  BAR.SYNC.DEFER_BLOCKING 0x0 ;  /* 0x0000000000007b1d */ /* 0x000fec0000010000 */
[----:B------:R-:W-:Y:S05]  /*3250*/  @P0 BRA `(.L_x_310) ;  /* 0x0000000000700947 */ /* 0x000fea0003800000 */
[----:B------:R-:W0:Y:S01]  /*3260*/  S2UR UR5, SR_CgaCtaId ;  /* 0x00000000000579c3 */ /* 0x000e220000008800 */
[----:B------:R-:W-:Y:S02]  /*3270*/  UMOV UR4, 0x400 ;  /* 0x0000040000047882 */ /* 0x000fe40000000000 */
[----:B0-----:R-:W-:-:S09]  /*3280*/  ULEA UR4, UR5, UR4, 0x18 ;  /* 0x0000000405047291 */ /* 0x001fd2000f8ec0ff */
[----:B------:R-:W0:Y:S04]  /*3290*/  LDS.128 R12, [UR4+0x10] ;  /* 0x00001004ff0c7984 */ /* 0x000e280008000c00 */
[----:B------:R-:W1:Y:S01]  /*32a0*/  LDS.128 R8, [UR4+0x20] ;  /* 0x00002004ff087984 */ /* 0x000e620008000c00 */
        /* <DEDUP_REMOVED lines=23> */
.L_x_310:
[----:B------:R-:W-:Y:S05]  /*3420*/  BSYNC.RECONVERGENT B0 ;  /* 0x0000000000007941 */ /* 0x000fea0003800200 */
.L_x_294:
[----:B------:R-:W-:Y:S05]  /*3430*/  @P0 EXIT ;  /* 0x000000000000094d */ /* 0x000fea0003800000 */
[----:B------:R-:W1:Y:S02]  /*3440*/  LDCU.64 UR4, c[0x0][0x388] ;  /* 0x00007100ff0477ac */ /* 0x000e640008000a00 */
[----:B-1----:R-:W-:-:S06]  /*3450*/  UIMAD.WIDE.U32 UR4, UR10, 0x8, UR4 ;  /* 0x000000080a0478a5 */ /* 0x002fcc000f8e0004 */
[----:B------:R-:W-:Y:S02]  /*3460*/  IMAD.U32 R2, RZ, RZ, UR4 ;  /* 0x00000004ff027e24 */ /* 0x000fe4000f8e00ff */
[----:B------:R-:W-:-:S05]  /*3470*/  IMAD.U32 R3, RZ, RZ, UR5 ;  /* 0x00000005ff037e24 */ /* 0x000fca000f8e00ff */
[----:B------:R-:W-:Y:S01]  /*3480*/  STG.E.64 desc[UR8][R2.64], R4 ;  /* 0x0000000402007986 */ /* 0x000fe2000c101b08 */
[----:B------:R-:W-:Y:S05]  /*3490*/  EXIT ;  /* 0x000000000000794d */ /* 0x000fea0003800000 */
.L_x_324:
        /* <DEDUP_REMOVED lines=14> */
.L_x_1073:


//--------------------- .text._ZN3cub18CUB_300001_SM_10006detail6reduce28DeviceReduceSingleTileKernelINS2_10policy_hubIdj11max_functorIdEE10Policy1000EN6thrust24THRUST_300001_SM_1000_NS6detail15normal_iteratorINSA_10device_ptrIdEEEEPdjS6_ddN4cuda3std3__410__identityEEEvT0_T1_T2_T3_T4_T6_ --------------------------
	.section	.text._ZN3cub18CUB_300001_SM_10006detail6reduce28DeviceReduceSingleTileKernelINS2_10policy_hubIdj11max_functorIdEE10Policy1000EN6thrust24THRUST_300001_SM_1000_NS6detail15normal_iteratorINSA_10device_ptrIdEEEEPdjS6_ddN4cuda3std3__410__identityEEEvT0_T1_T2_T3_T4_T6_,"ax",@progbits
	.align	128
        .global         _ZN3cub18CUB_300001_SM_10006detail6reduce28DeviceReduceSingleTileKernelINS2_10policy_hubIdj11max_functorIdEE10Policy1000EN6thrust24THRUST_300001_SM_1000_NS6detail15normal_iteratorINSA_10device_ptrIdEEEEPdjS6_ddN4cuda3std3__410__identityEEEvT0_T1_T2_T3_T4_T6_
        .type           _ZN3cub18CUB_300001_SM_10006detail6reduce28DeviceReduceSingleTileKernelINS2_10policy_hubIdj11max_functorIdEE10Policy1000EN6thrust24THRUST_300001_SM_1000_NS6detail15normal_iteratorINSA_10device_ptrIdEEEEPdjS6_ddN4cuda3std3__410__identityEEEvT0_T1_T2_T3_T4_T6_,@function
        .size           _ZN3cub18CUB_300001_SM_10006detail6reduce28DeviceReduceSingleTileKernelINS2_10policy_hubIdj11max_functorIdEE10Policy1000EN6thrust24THRUST_300001_SM_1000_NS6detail15normal_iteratorINSA_10device_ptrIdEEEEPdjS6_ddN4cuda3std3__410__identityEEEvT0_T1_T2_T3_T4_T6_,(.L_x_1074 - _ZN3cub18CUB_300001_SM_10006detail6reduce28DeviceReduceSingleTileKernelINS2_10policy_hubIdj11max_functorIdEE10Policy1000EN6thrust24THRUST_300001_SM_1000_NS6detail15normal_iteratorINSA_10device_ptrIdEEEEPdjS6_ddN4cuda3std3__410__identityEEEvT0_T1_T2_T3_T4_T6_)
        .other          _ZN3cub18CUB_300001_SM_10006detail6reduce28DeviceReduceSingleTileKernelINS2_10policy_hubIdj11max_functorIdEE10Policy1000EN6thrust24THRUST_300001_SM_1000_NS6detail15normal_iteratorINSA_10device_ptrIdEEEEPdjS6_ddN4cuda3std3__410__identityEEEvT0_T1_T2_T3_T4_T6_,@"STO_CUDA_ENTRY STV_DEFAULT"
_ZN3cub18CUB_300001_SM_10006detail6reduce28DeviceReduceSingleTileKernelINS2_10policy_hubIdj11max_functorIdEE10Policy1000EN6thrust24THRUST_300001_SM_1000_NS6detail15normal_iteratorINSA_10device_ptrIdEEEEPdjS6_ddN4cuda3std3__410__identityEEEvT0_T1_T2_T3_T4_T6_:
.text._ZN3cub18CUB_300001_SM_10006detail6reduce28DeviceReduceSingleTileKernelINS2_10policy_hubIdj11max_functorIdEE10Policy1000EN6thrust24THRUST_300001_SM_1000_NS6detail15normal_iteratorINSA_10device_ptrIdEEEEPdjS6_ddN4cuda3std3__410__identityEEEvT0_T1_T2_T3_T4_T6_:
[----:B------:R-:W-:Y:S01]  /*0000*/  LDC R1, c[0x0][0x37c] ;  /* 0x0000df00ff017b82 */ /* 0x000fe20000000800 */
[----:B------:R-:W0:Y:S01]  /*0010*/  LDCU UR4, c[0x0][0x390] ;  /* 0x00007200ff0477ac */ /* 0x000e220008000800 */
[----:B------:R-:W1:Y:S01]  /*0020*/  LDCU.64 UR6, c[0x0][0x358] ;  /* 0x00006b00ff0677ac */ /* 0x000e620008000a00 */
[----:B0-----:R-:W-:-:S05]  /*0030*/  IMAD.U32 R2, RZ, RZ, UR4 ;  /* 0x00000004ff027e24 */ /* 0x001fca000f8e00ff */
        /* <DEDUP_REMOVED lines=9> */
.L_x_325:
[----:B------:R-:W-:Y:S01]  /*00d0*/  ISETP.GT.U32.AND P0, PT, R2, 0x7ff, PT ;  /* 0x000007ff0200780c */ /* 0x000fe20003f04070 */
[----:B------:R-:W-:-:S12]  /*00e0*/  BSSY.RECONVERGENT B0, `(.L_x_326) ;  /* 0x00002f1000007945 */ /* 0x000fd80003800200 */
        /* <DEDUP_REMOVED lines=11> */
.L_x_329:
[----:B------:R-:W-:Y:S05]  /*01a0*/  BSYNC.RECONVERGENT B1 ;  /* 0x0000000000017941 */ /* 0x000fea0003800200 */
.L_x_328:
        /* <DEDUP_REMOVED lines=17> */
.L_x_334:
        /* <DEDUP_REMOVED lines=70> */
.L_x_333:
[----:B------:R-:W-:Y:S05]  /*0720*/  BSYNC.RECONVERGENT B2 ;  /* 0x0000000000027941 */ /* 0x000fea0003800200 */
.L_x_332:
        /* <DEDUP_REMOVED lines=41> */
.L_x_336:
[----:B------:R-:W-:Y:S05]  /*09c0*/  BSYNC.RECONVERGENT B2 ;  /* 0x0000000000027941 */ /* 0x000fea0003800200 */
.L_x_335:
        /* <DEDUP_REMOVED lines=25> */
.L_x_338:
[----:B------:R-:W-:Y:S05]  /*0b60*/  BSYNC.RECONVERGENT B2 ;  /* 0x0000000000027941 */ /* 0x000fea0003800200 */
.L_x_337:
[----:B------:R-:W-:Y:S05]  /*0b70*/  @!P0 BRA `(.L_x_331) ;  /* 0x0000000000408947 */ /* 0x000fea0003800000 */
[----:B------:R-:W0:Y:S01]  /*0b80*/  LDC.64 R4, c[0x0][0x380] ;  /* 0x0000e000ff047b82 */ /* 0x000e220000000a00 */
[----:B------:R-:W-:Y:S02]  /*0b90*/  IMAD.MOV R0, RZ, RZ, -R0 ;  /* 0x000000ffff007224 */ /* 0x000fe400078e0a00 */
[----:B0-----:R-:W-:-:S04]  /*0ba0*/  IMAD.WIDE.U32 R4, R41, 0x8, R4 ;  /* 0x0000000829047825 */ /* 0x001fc800078e0004 */
[----:B------:R-:W-:Y:S02]  /*0bb0*/  IMAD.MOV.U32 R6, RZ, RZ, R4 ;  /* 0x000000ffff067224 */ /* 0x000fe400078e0004 */
[----:B------:R-:W-:-:S07]  /*0bc0*/  IMAD.MOV.U32 R7, RZ, RZ, R5 ;  /* 0x000000ffff077224 */ /* 0x000fce00078e0005 */
.L_x_339:
[----:B------:R-:W-:Y:S02]  /*0bd0*/  IMAD.MOV.U32 R4, RZ, RZ, R6 ;  /* 0x000000ffff047224 */ /* 0x000fe400078e0006 */
[----:B------:R-:W-:-:S06]  /*0be0*/  IMAD.MOV.U32 R5, RZ, RZ, R7 ;  /* 0x000000ffff057224 */ /* 0x000fcc00078e0007 */
[----:B------:R-:W2:Y:S01]  /*0bf0*/  LDG.E.64 R4, desc[UR6][R4.64] ;  /* 0x0000000604047981 */ /* 0x000ea2000c1e1b00 */
[----:B------:R-:W-:Y:S01]  /*0c00*/  VIADD R0, R0, 0x1 ;  /* 0x0000000100007836 */ /* 0x000fe20000000000 */
[----:B------:R-:W-:-:S04]  /*0c10*/  IADD3 R6, P2, PT, R6, 0x800, RZ ;  /* 0x0000080006067810 */ /* 0x000fc80007f5e0ff */
[----:B------:R-:W-:Y:S01]  /*0c20*/  ISETP.NE.AND P1, PT, R0, RZ, PT ;  /* 0x000000ff0000720c */ /* 0x000fe20003f25270 */
[----:B------:R-:W-:Y:S01]  /*0c30*/  IMAD.X R7, RZ, RZ, R7, P2 ;  /* 0x000000ffff077224 */ /* 0x000fe200010e0607 */
[----:B--2--5:R-:W-:-:S06]  /*0c40*/  DSETP.GEU.AND P0, PT, R36, R4, PT ;  /* 0x000000042400722a */ /* 0x024fcc0003f0e000 */
[----:B------:R-:W-:Y:S02]  /*0c50*/  FSEL R36, R4, R36, !P0 ;  /* 0x0000002404247208 */ /* 0x000fe40004000000 */
[----:B------:R-:W-:-:S03]  /*0c60*/  FSEL R37, R5, R37, !P0 ;  /* 0x0000002505257208 */ /* 0x000fc60004000000 */
[----:B------:R-:W-:Y:S05]  /*0c70*/  @P1 BRA `(.L_x_339) ;  /* 0xfffffffc00d41947 */ /* 0x000fea000383ffff */
.L_x_331:
[----:B------:R-:W-:Y:S05]  /*0c80*/  BSYNC.RECONVERGENT B1 ;  /* 0x0000000000017941 */ /* 0x000fea0003800200 */
.L_x_330:
        /* <DEDUP_REMOVED lines=18> */
[----:B------:R-:W-:Y:S01]  /*0db0*/  @!P2 SHF.R.U32.HI R0, RZ, 0x2, R3 ;  /* 0x00000002ff00a819 */ /* 0x000fe20000011603 */
[----:B------:R-:W1:Y:S03]  /*0dc0*/  @!P2 S2R R9, SR_CgaCtaId ;  /* 0x000000000009a919 */ /* 0x000e660000008800 */
[----:B------:R-:W-:Y:S01]  /*0dd0*/  @!P2 LOP3.LUT R0, R0, 0xf8, RZ, 0xc0, !PT ;  /* 0x000000f80000a812 */ /* 0x000fe200078ec0ff */
        /* <DEDUP_REMOVED lines=8> */
[----:B------:R-:W0:Y:S03]  /*0e60*/  SHFL.DOWN PT, R5, R13, 0x4, 0x1f ;  /* 0x08801f000d057f89 */ /* 0x000e2600000e0000 */
[----:B------:R-:W-:-:S02]  /*0e70*/  @!P2 IMAD.IADD R9, R0, 0x1, R9 ;  /* 0x000000010009a824 */ /* 0x000fc400078e0209 */
        /* <DEDUP_REMOVED lines=28> */
[----:B0-----:R-:W0:Y:S04]  /*1040*/  LDS.128 R8, [UR4+0x10] ;  /* 0x00001004ff087984 */ /* 0x001e280008000c00 */
        /* <DEDUP_REMOVED lines=25> */
.L_x_340:
        /* <DEDUP_REMOVED lines=18> */
[----:B------:R-:W-:-:S03]  /*1300*/  VIADD R0, R8, 0x4 ;  /* 0x0000000408007836 */ /* 0x000fc60000000000 */
[----:B------:R-:W0:Y:S02]  /*1310*/  SHFL.DOWN PT, R5, R7, 0x2, R9 ;  /* 0x0840000007057989 */ /* 0x000e2400000e0009 */
[----:B0-----:R-:W-:-:S06]  /*1320*/  DSETP.GEU.AND P1, PT, R6, R4, PT ;  /* 0x000000040600722a */ /* 0x001fcc0003f2e000 */
[----:B------:R-:W-:Y:S02]  /*1330*/  @!P0 FSEL R6, R4, R6, !P1 ;  /* 0x0000000604068208 */ /* 0x000fe40004800000 */
[----:B------:R-:W-:Y:S02]  /*1340*/  @!P0 FSEL R7, R5, R7, !P1 ;  /* 0x0000000705078208 */ /* 0x000fe40004800000 */
        /* <DEDUP_REMOVED lines=9> */
[C---:B------:R-:W-:Y:S01]  /*13e0*/  ISETP.NE.AND P0, PT, R8.reuse, RZ, PT ;  /* 0x000000ff0800720c */ /* 0x040fe20003f05270 */
[----:B------:R-:W-:Y:S02]  /*13f0*/  VIADD R0, R8, 0x10 ;  /* 0x0000001008007836 */ /* 0x000fe40000000000 */
[----:B------:R-:W0:Y:S10]  /*1400*/  SHFL.DOWN PT, R5, R7, 0x8, R9 ;  /* 0x0900000007057989 */ /* 0x000e3400000e0009 */
[----:B------:R-:W1:Y:S01]  /*1410*/  @!P0 S2R R11, SR_CgaCtaId ;  /* 0x00000000000b8919 */ /* 0x000e620000008800 */
[----:B------:R-:W-:Y:S01]  /*1420*/  @!P0 MOV R8, 0x400 ;  /* 0x0000040000088802 */ /* 0x000fe20000000f00 */
[----:B0-----:R-:W-:-:S06]  /*1430*/  DSETP.GEU.AND P2, PT, R6, R4, PT ;  /* 0x000000040600722a */ /* 0x001fcc0003f4e000 */
[----:B------:R-:W-:Y:S02]  /*1440*/  @!P1 FSEL R6, R4, R6, !P2 ;  /* 0x0000000604069208 */ /* 0x000fe40005000000 */
[----:B------:R-:W-:Y:S02]  /*1450*/  @!P1 FSEL R7, R5, R7, !P2 ;  /* 0x0000000705079208 */ /* 0x000fe40005000000 */
[----:B------:R-:W-:Y:S01]  /*1460*/  ISETP.GT.AND P1, PT, R0, R9, PT ;  /* 0x000000090000720c */ /* 0x000fe20003f24270 */
[----:B------:R-:W-:Y:S01]  /*1470*/  SHFL.DOWN PT, R4, R6, 0x10, R9 ;  /* 0x0a00000006047989 */ /* 0x000fe200000e0009 */
[----:B------:R-:W-:-:S03]  /*1480*/  @!P0 SHF.R.U32.HI R0, RZ, 0x2, R3 ;  /* 0x00000002ff008819 */ /* 0x000fc60000011603 */
[----:B------:R-:W0:Y:S01]  /*1490*/  SHFL.DOWN PT, R5, R7, 0x10, R9 ;  /* 0x0a00000007057989 */ /* 0x000e2200000e0009 */
[----:B------:R-:W-:Y:S02]  /*14a0*/  @!P0 LOP3.LUT R0, R0, 0xf8, RZ, 0xc0, !PT ;  /* 0x000000f800008812 */ /* 0x000fe400078ec0ff */
[----:B-1----:R-:W-:-:S05]  /*14b0*/  @!P0 LEA R11, R11, R8, 0x18 ;  /* 0x000000080b0b8211 */ /* 0x002fca00078ec0ff */
[----:B------:R-:W-:Y:S01]  /*14c0*/  @!P0 IMAD.IADD R11, R0, 0x1, R11 ;  /* 0x00000001000b8824 */ /* 0x000fe200078e020b */
[----:B0-----:R-:W-:-:S06]  /*14d0*/  DSETP.GEU.AND P2, PT, R6, R4, PT ;  /* 0x000000040600722a */ /* 0x001fcc0003f4e000 */
[----:B------:R-:W-:Y:S02]  /*14e0*/  @!P1 FSEL R6, R4, R6, !P2 ;  /* 0x0000000604069208 */ /* 0x000fe40005000000 */
[----:B------:R-:W-:-:S03]  /*14f0*/  @!P1 FSEL R7, R5, R7, !P2 ;  /* 0x0000000705079208 */ /* 0x000fc60005000000 */
[----:B------:R-:W-:Y:S02]  /*1500*/  IMAD.MOV.U32 R4, RZ, RZ, R6 ;  /* 0x000000ffff047224 */ /* 0x000fe400078e0006 */
        /* <DEDUP_REMOVED lines=14> */
[C---:B------:R-:W-:Y:S02]  /*15f0*/  ISETP.GT.U32.AND P1, PT, R2.reuse, 0x40, PT ;  /* 0x000000400200780c */ /* 0x040fe40003f24070 */
[----:B------:R-:W-:Y:S02]  /*1600*/  FSEL R12, R3, R4, P2 ;  /* 0x00000004030c7208 */ /* 0x000fe40001000000 */
[----:B------:R-:W-:Y:S02]  /*1610*/  FSEL R13, R13, R5, P2 ;  /* 0x000000050d0d7208 */ /* 0x000fe40001000000 */
[----:B------:R-:W0:Y:S01]  /*1620*/  LDS.128 R4, [UR4+0x30] ;  /* 0x00003004ff047984 */ /* 0x000e220008000c00 */
[----:B------:R-:W-:-:S03]  /*1630*/  ISETP.GT.U32.AND P2, PT, R2, 0x60, PT ;  /* 0x000000600200780c */ /* 0x000fc60003f44070 */
[----:B------:R-:W-:-:S06]  /*1640*/  DSETP.GEU.AND P3, PT, R12, R14, PT ;  /* 0x0000000e0c00722a */ /* 0x000fcc0003f6e000 */
[----:B------:R-:W-:Y:S02]  /*1650*/  @P1 FSEL R12, R14, R12, !P3 ;  /* 0x0000000c0e0c1208 */ /* 0x000fe40005800000 */
[----:B------:R-:W-:Y:S02]  /*1660*/  @P1 FSEL R13, R15, R13, !P3 ;  /* 0x0000000d0f0d1208 */ /* 0x000fe40005800000 */
[----:B------:R-:W-:-:S04]  /*1670*/  ISETP.GT.U32.AND P1, PT, R2, 0x80, PT ;  /* 0x000000800200780c */ /* 0x000fc80003f24070 */
[----:B-1----:R-:W-:-:S06]  /*1680*/  DSETP.GEU.AND P3, PT, R12, R8, PT ;  /* 0x000000080c00722a */ /* 0x002fcc0003f6e000 */
[----:B------:R-:W-:Y:S02]  /*1690*/  @P2 FSEL R12, R8, R12, !P3 ;  /* 0x0000000c080c2208 */ /* 0x000fe40005800000 */
[----:B------:R-:W-:Y:S02]  /*16a0*/  @P2 FSEL R13, R9, R13, !P3 ;  /* 0x0000000d090d2208 */ /* 0x000fe40005800000 */
[----:B------:R-:W-:Y:S01]  /*16b0*/  ISETP.GT.U32.AND P2, PT, R2, 0xa0, PT ;  /* 0x000000a00200780c */ /* 0x000fe20003f44070 */
[----:B------:R-:W1:Y:S03]  /*16c0*/  LDS.64 R8, [UR4+0x40] ;  /* 0x00004004ff087984 */ /* 0x000e660008000a00 */
        /* <DEDUP_REMOVED lines=23> */
.L_x_327:
[----:B------:R-:W0:Y:S01]  /*1840*/  S2R R0, SR_TID.X ;  /* 0x0000000000007919 */ /* 0x000e220000002100 */
[----:B------:R-:W1:Y:S02]  /*1850*/  LDCU.64 UR4, c[0x0][0x380] ;  /* 0x00007000ff0477ac */ /* 0x000e640008000a00 */
[----:B-1----:R-:W-:Y:S02]  /*1860*/  IMAD.U32 R6, RZ, RZ, UR4 ;  /* 0x00000004ff067e24 */ /* 0x002fe4000f8e00ff */
[----:B------:R-:W-:Y:S02]  /*1870*/  IMAD.U32 R7, RZ, RZ, UR5 ;  /* 0x00000005ff077e24 */ /* 0x000fe4000f8e00ff */
        /* <DEDUP_REMOVED lines=9> */
[----:B------:R-:W-:Y:S01]  /*1910*/  VIADD R24, R2, 0xfffff800 ;  /* 0xfffff80002187836 */ /* 0x000fe20000000000 */
[----:B------:R-:W-:-:S04]  /*1920*/  UMOV UR4, 0x800 ;  /* 0x0000080000047882 */ /* 0x000fc80000000000 */
[----:B------:R-:W-:Y:S01]  /*1930*/  ISETP.GE.U32.AND P1, PT, R24, 0x800, PT ;  /* 0x000008001800780c */ /* 0x000fe20003f26070 */
        /* <DEDUP_REMOVED lines=22> */
[----:B------:R-:W0:Y:S01]  /*1aa0*/  LDC R25, c[0x0][0x390] ;  /* 0x0000e400ff197b82 */ /* 0x000e220000000800 */
[----:B------:R-:W-:-:S07]  /*1ab0*/  UMOV UR4, 0x800 ;  /* 0x0000080000047882 */ /* 0x000fce0000000000 */
[----:B------:R-:W1:Y:S02]  /*1ac0*/  LDC.64 R6, c[0x0][0x380] ;  /* 0x0000e000ff067b82 */ /* 0x000e640000000a00 */
.L_x_344:
[----:B------:R-:W-:-:S04]  /*1ad0*/  VIADD R3, R0, UR4 ;  /* 0x0000000400037c36 */ /* 0x000fc80008000000 */
        /* <DEDUP_REMOVED lines=19> */
[----:B-1----:R-:W-:Y:S02]  /*1c10*/  FSEL R2, R16, R8, !P0 ;  /* 0x0000000810027208 */ /* 0x002fe40004000000 */
        /* <DEDUP_REMOVED lines=10> */
[----:B------:R-:W-:-:S03]  /*1cc0*/  FSEL R9, R23, R3, !P0 ;  /* 0x0000000317097208 */ /* 0x000fc60004000000 */
[----:B------:R-:W-:-:S03]  /*1cd0*/  VIADD R3, R2, -UR4 ;  /* 0x8000000402037c36 */ /* 0x000fc60008000000 */
[----:B------:R-:W-:Y:S02]  /*1ce0*/  DSETP.GEU.AND P0, PT, R8, R4, PT ;  /* 0x000000040800722a */ /* 0x000fe40003f0e000 */
[----:B------:R-:W-:-:S04]  /*1cf0*/  ISETP.GE.U32.AND P1, PT, R3, 0x800, PT ;  /* 0x000008000300780c */ /* 0x000fc80003f26070 */
[----:B------:R-:W-:Y:S02]  /*1d00*/  FSEL R8, R4, R8, !P0 ;  /* 0x0000000804087208 */ /* 0x000fe40004000000 */
[----:B------:R-:W-:-:S07]  /*1d10*/  FSEL R9, R5, R9, !P0 ;  /* 0x0000000905097208 */ /* 0x000fce0004000000 */
[----:B------:R-:W-:Y:S05]  /*1d20*/  @!P1 BRA `(.L_x_343) ;  /* 0x0000000c00889947 */ /* 0x000fea0003800000 */
[----:B------:R-:W-:-:S06]  /*1d30*/  UIADD3 UR4, UPT, UPT, UR4, 0x800, URZ ;  /* 0x0000080004047890 */ /* 0x000fcc000fffe0ff */
[----:B------:R-:W-:-:S13]  /*1d40*/  ISETP.LT.U32.AND P0, PT, R24, UR4, PT ;  /* 0x0000000418007c0c */ /* 0x000fda000bf01070 */
[----:B------:R-:W-:Y:S05]  /*1d50*/  @!P0 BRA `(.L_x_344) ;  /* 0xfffffffc005c8947 */ /* 0x000fea000383ffff */
.L_x_342:
[----:B------:R-:W-:Y:S01]  /*1d60*/  VIADD R3, R2, -UR4 ;  /* 0x8000000402037c36 */ /* 0x000fe20008000000 */
[----:B------:R-:W-:Y:S04]  /*1d70*/  BSSY.RECONVERGENT B1, `(.L_x_343) ;  /* 0x00000dd000017945 */ /* 0x000fe80003800200 */
[----:B------:R-:W-:-:S04]  /*1d80*/  ISETP.GE.AND P0, PT, R0, R3, PT ;  /* 0x000000030000720c */ /* 0x000fc80003f06270 */
[----:B------:R-:W-:-:S13]  /*1d90*/  ISETP.LE.U32.OR P0, PT, R2, UR4, P0 ;  /* 0x0000000402007c0c */ /* 0x000fda0008703470 */
[----:B------:R-:W-:Y:S05]  /*1da0*/  @P0 BRA `(.L_x_345) ;  /* 0x0000000c00640947 */ /* 0x000fea0003800000 */
[----:B------:R-:W-:Y:S01]  /*1db0*/  LOP3.LUT R3, RZ, R0, RZ, 0x33, !PT ;  /* 0x00000000ff037212 */ /* 0x000fe200078e33ff */
[----:B------:R-:W-:Y:S01]  /*1dc0*/  BSSY.RECONVERGENT B2, `(.L_x_346) ;  /* 0x0000072000027945 */ /* 0x000fe20003800200 */
[----:B------:R-:W-:Y:S02]  /*1dd0*/  IMAD.MOV.U32 R5, RZ, RZ, R0 ;  /* 0x000000ffff057224 */ /* 0x000fe400078e0000 */
[----:B------:R-:W-:-:S04]  /*1de0*/  IADD3 R2, PT, PT, R2, -UR4, R3 ;  /* 0x8000000402027c10 */ /* 0x000fc8000fffe003 */
[C---:B------:R-:W-:Y:S02]  /*1df0*/  ISETP.GE.U32.AND P0, PT, R2.reuse, 0xf00, PT ;  /* 0x00000f000200780c */ /* 0x040fe40003f06070 */
[----:B------:R-:W-:-:S04]  /*1e00*/  LEA.HI R2, R2, 0x1, RZ, 0x18 ;  /* 0x0000000102027811 */ /* 0x000fc800078fc0ff */
[----:B------:R-:W-:-:S07]  /*1e10*/  LOP3.LUT R3, R2, 0xf, RZ, 0xc0, !PT ;  /* 0x0000000f02037812 */ /* 0x000fce00078ec0ff */
[----:B------:R-:W-:Y:S05]  /*1e20*/  @!P0 BRA `(.L_x_347) ;  /* 0x0000000400ac8947 */ /* 0x000fea0003800000 */
[----:B------:R-:W-:Y:S01]  /*1e30*/  LOP3.LUT R42, R2, 0x1fffff0, RZ, 0xc0, !PT ;  /* 0x01fffff0022a7812 */ /* 0x000fe200078ec0ff */
[----:B------:R-:W-:Y:S01]  /*1e40*/  BSSY.RECONVERGENT B3, `(.L_x_348) ;  /* 0x0000068000037945 */ /* 0x000fe20003800200 */
[C---:B------:R-:W-:Y:S01]  /*1e50*/  LOP3.LUT R5, R0.reuse, 0x800, RZ, 0xfc, !PT ;  /* 0x0000080000057812 */ /* 0x040fe200078efcff */
[----:B------:R-:W-:Y:S02]  /*1e60*/  VIADD R4, R0, UR4 ;  /* 0x0000000400047c36 */ /* 0x000fe40008000000 */
[----:B------:R-:W-:-:S07]  /*1e70*/  IMAD.MOV R42, RZ, RZ, -R42 ;  /* 0x000000ffff2a7224 */ /* 0x000fce00078e0a2a */
.L_x_349:
        /* <DEDUP_REMOVED lines=47> */
[----:B------:R-:W-:Y:S02]  /*2170*/  VIADD R42, R42, 0x10 ;  /* 0x000000102a2a7836 */ /* 0x000fe40000000000 */
[----:B------:R-:W-:Y:S02]  /*2180*/  VIADD R5, R5, 0x1000 ;  /* 0x0000100005057836 */ /* 0x000fe40000000000 */
[----:B------:R-:W-:Y:S01]  /*2190*/  VIADD R4, R4, 0x1000 ;  /* 0x0000100004047836 */ /* 0x000fe20000000000 */
[----:B------:R-:W-:Y:S01]  /*21a0*/  ISETP.NE.AND P1, PT, R42, RZ, PT ;  /* 0x000000ff2a00720c */ /* 0x000fe20003f25270 */
        /* <DEDUP_REMOVED lines=49> */
[----:B------:R-:W-:Y:S05]  /*24c0*/  BSYNC.RECONVERGENT B3 ;  /* 0x0000000000037941 */ /* 0x000fea0003800200 */
.L_x_348:
[----:B------:R-:W-:-:S07]  /*24d0*/  VIADD R5, R5, 0xfffff800 ;  /* 0xfffff80005057836 */ /* 0x000fce0000000000 */
.L_x_347:
[----:B------:R-:W-:Y:S05]  /*24e0*/  BSYNC.RECONVERGENT B2 ;  /* 0x0000000000027941 */ /* 0x000fea0003800200 */
.L_x_346:
        /* <DEDUP_REMOVED lines=56> */
.L_x_351:
[----:B------:R-:W-:Y:S05]  /*2870*/  BSYNC.RECONVERGENT B2 ;  /* 0x0000000000027941 */ /* 0x000fea0003800200 */
.L_x_350:
        /* <DEDUP_REMOVED lines=31> */
.L_x_353:
[----:B------:R-:W-:Y:S05]  /*2a70*/  BSYNC.RECONVERGENT B2 ;  /* 0x0000000000027941 */ /* 0x000fea0003800200 */
.L_x_352:
[----:B------:R-:W-:Y:S05]  /*2a80*/  @!P0 BRA `(.L_x_345) ;  /* 0x00000000002c8947 */ /* 0x000fea0003800000 */
[----:B------:R-:W-:Y:S02]  /*2a90*/  VIADD R5, R5, UR4 ;  /* 0x0000000405057c36 */ /* 0x000fe40008000000 */
[----:B------:R-:W-:-:S07]  /*2aa0*/  IMAD.MOV R4, RZ, RZ, -R16 ;  /* 0x000000ffff047224 */ /* 0x000fce00078e0a10 */
.L_x_354:
[----:B------:R-:W-:-:S06]  /*2ab0*/  IMAD.WIDE.U32 R2, R5, 0x8, R6 ;  /* 0x0000000805027825 */ /* 0x000fcc00078e0006 */
[----:B------:R-:W2:Y:S01]  /*2ac0*/  LDG.E.64 R2, desc[UR6][R2.64] ;  /* 0x0000000602027981 */ /* 0x000ea2000c1e1b00 */
[----:B------:R-:W-:Y:S02]  /*2ad0*/  VIADD R4, R4, 0x1 ;  /* 0x0000000104047836 */ /* 0x000fe40000000000 */
[----:B------:R-:W-:-:S03]  /*2ae0*/  VIADD R5, R5, 0x100 ;  /* 0x0000010005057836 */ /* 0x000fc60000000000 */
[----:B------:R-:W-:Y:S01]  /*2af0*/  ISETP.NE.AND P1, PT, R4, RZ, PT ;  /* 0x000000ff0400720c */ /* 0x000fe20003f25270 */
[----:B--2---:R-:W-:-:S06]  /*2b00*/  DSETP.GEU.AND P0, PT, R8, R2, PT ;  /* 0x000000020800722a */ /* 0x004fcc0003f0e000 */
[----:B------:R-:W-:Y:S02]  /*2b10*/  FSEL R8, R2, R8, !P0 ;  /* 0x0000000802087208 */ /* 0x000fe40004000000 */
[----:B------:R-:W-:-:S04]  /*2b20*/  FSEL R9, R3, R9, !P0 ;  /* 0x0000000903097208 */ /* 0x000fc80004000000 */
[----:B------:R-:W-:Y:S05]  /*2b30*/  @P1 BRA `(.L_x_354) ;  /* 0xfffffffc00dc1947 */ /* 0x000fea000383ffff */
.L_x_345:
[----:B------:R-:W-:Y:S05]  /*2b40*/  BSYNC.RECONVERGENT B1 ;  /* 0x0000000000017941 */ /* 0x000fea0003800200 */
.L_x_343:
        /* <DEDUP_REMOVED lines=50> */
[----:B------:R-:W2:Y:S01]  /*2e70*/  LDS.128 R12, [UR4+0x20] ;  /* 0x00002004ff0c7984 */ /* 0x000ea20008000c00 */
[----:B0-----:R-:W-:-:S06]  /*2e80*/  DSETP.GEU.AND P1, PT, R4, R8, PT ;  /* 0x000000080400722a */ /* 0x001fcc0003f2e000 */
[----:B-1----:R-:W-:Y:S02]  /*2e90*/  FSEL R2, R8, R4, !P1 ;  /* 0x0000000408027208 */ /* 0x002fe40004800000 */
        /* <DEDUP_REMOVED lines=21> */
.L_x_341:
[----:B------:R-:W-:Y:S05]  /*2ff0*/  BSYNC.RECONVERGENT B0 ;  /* 0x0000000000007941 */ /* 0x000fea0003800200 */
.L_x_326:
[----:B------:R-:W-:Y:S05]  /*3000*/  @P0 EXIT ;  /* 0x000000000000094d */ /* 0x000fea0003800000 */
[----:B------:R-:W2:Y:S01]  /*3010*/  LDCU.64 UR8, c[0x0][0x398] ;  /* 0x00007300ff0877ac */ /* 0x000ea20008000a00 */
[----:B01----:R-:W0:Y:S01]  /*3020*/  LDC.64 R6, c[0x0][0x388] ;  /* 0x0000e200ff067b82 */ /* 0x003e220000000a00 */
[----:B------:R-:W1:Y:S01]  /*3030*/  LDCU.64 UR4, c[0x0][0x398] ;  /* 0x00007300ff0477ac */ /* 0x000e620008000a00 */
[----:B--2---:R-:W-:-:S06]  /*3040*/  DSETP.GT.AND P0, PT, R4, UR8, PT ;  /* 0x0000000804007e2a */ /* 0x004fcc000bf04000 */
[----:B-1----:R-:W-:Y:S02]  /*3050*/  FSEL R2, R4, UR4, P0 ;  /* 0x0000000404027c08 */ /* 0x002fe40008000000 */
[----:B------:R-:W-:-:S05]  /*3060*/  FSEL R3, R5, UR5, P0 ;  /* 0x0000000505037c08 */ /* 0x000fca0008000000 */
[----:B0-----:R-:W-:Y:S01]  /*3070*/  STG.E.64 desc[UR6][R6.64], R2 ;  /* 0x0000000206007986 */ /* 0x001fe2000c101b06 */
[----:B------:R-:W-:Y:S05]  /*3080*/  EXIT ;  /* 0x000000000000794d */ /* 0x000fea0003800000 */
.L_x_355:
        /* <DEDUP_REMOVED lines=15> */
.L_x_1074:


//--------------------- .text._ZN3cub18CUB_300001_SM_10006detail6reduce28DeviceReduceSingleTileKernelINS2_10policy_hubIdy11max_functorIdEE10Policy1000EPdS9_iS6_ddN4cuda3std3__410__identityEEEvT0_T1_T2_T3_T4_T6_ --------------------------
	.section	.text._ZN3cub18CUB_300001_SM_10006detail6reduce28DeviceReduceSingleTileKernelINS2_10policy_hubIdy11max_functorIdEE10Policy1000EPdS9_iS6_ddN4cuda3std3__410__identityEEEvT0_T1_T2_T3_T4_T6_,"ax",@progbits
	.align	128
        .global         _ZN3cub18CUB_300001_SM_10006detail6reduce28DeviceReduceSingleTileKernelINS2_10policy_hubIdy11max_functorIdEE10Policy1000EPdS9_iS6_ddN4cuda3std3__410__identityEEEvT0_T1_T2_T3_T4_T6_
        .type           _ZN3cub18CUB_300001_SM_10006detail6reduce28DeviceReduceSingleTileKernelINS2_10policy_hubIdy11max_functorIdEE10Policy1000EPdS9_iS6_ddN4cuda3std3__410__identityEEEvT0_T1_T2_T3_T4_T6_,@function
        .size           _ZN3cub18CUB_300001_SM_10006detail6reduce28DeviceReduceSingleTileKernelINS2_10policy_hubIdy11max_functorIdEE10Policy1000EPdS9_iS6_ddN4cuda3std3__410__identityEEEvT0_T1_T2_T3_T4_T6_,(.L_x_1075 - _ZN3cub18CUB_300001_SM_10006detail6reduce28DeviceReduceSingleTileKernelINS2_10policy_hubIdy11max_functorIdEE10Policy1000EPdS9_iS6_ddN4cuda3std3__410__identityEEEvT0_T1_T2_T3_T4_T6_)
        .other          _ZN3cub18CUB_300001_SM_10006detail6reduce28DeviceReduceSingleTileKernelINS2_10policy_hubIdy11max_functorIdEE10Policy1000EPdS9_iS6_ddN4cuda3std3__410__identityEEEvT0_T1_T2_T3_T4_T6_,@"STO_CUDA_ENTRY STV_DEFAULT"
_ZN3cub18CUB_300001_SM_10006detail6reduce28DeviceReduceSingleTileKernelINS2_10policy_hubIdy11max_functorIdEE10Policy1000EPdS9_iS6_ddN4cuda3std3__410__identityEEEvT0_T1_T2_T3_T4_T6_:
.text._ZN3cub18CUB_300001_SM_10006detail6reduce28DeviceReduceSingleTileKernelINS2_10policy_hubIdy11max_functorIdEE10Policy1000EPdS9_iS6_ddN4cuda3std3__410__identityEEEvT0_T1_T2_T3_T4_T6_:
        /* <DEDUP_REMOVED lines=13> */
.L_x_356:
        /* <DEDUP_REMOVED lines=9> */
[----:B0-----:R-:W-:Y:S01]  /*0160*/  ISETP.GE.AND P0, PT, R3, R4, PT ;  /* 0x000000040300720c */ /* 0x001fe20003f06270 */
[----:B------:R-:W-:-:S12]  /*0170*/  IMAD.MOV.U32 R5, RZ, RZ, R3 ;  /* 0x000000ffff057224 */ /* 0x000fd800078e0003 */
[----:B------:R-:W-:Y:S05]  /*0180*/  @P0 BRA `(.L_x_361) ;  /* 0x0000000000100947 */ /* 0x000fea0003800000 */
[----:B------:R-:W0:Y:S02]  /*0190*/  LDC.64 R6, c[0x0][0x380] ;  /* 0x0000e000ff067b82 */ /* 0x000e240000000a00 */
[----:B0-----:R-:W-:-:S06]  /*01a0*/  IMAD.WIDE.U32 R6, R3, 0x8, R6 ;  /* 0x0000000803067825 */ /* 0x001fcc00078e0006 */
[----:B------:R-:W5:Y:S01]  /*01b0*/  LDG.E.64.CONSTANT R6, desc[UR6][R6.64] ;  /* 0x0000000606067981 */ /* 0x000f62000c1e9b00 */
[----:B------:R-:W-:-:S07]  /*01c0*/  VIADD R5, R3, 0x100 ;  /* 0x0000010003057836 */ /* 0x000fce0000000000 */
.L_x_361:
[----:B------:R-:W-:Y:S05]  /*01d0*/  BSYNC.RECONVERGENT B1 ;  /* 0x0000000000017941 */ /* 0x000fea0003800200 */
.L_x_360:
[----:B------:R-:W-:Y:S01]  /*01e0*/  ISETP.GE.AND P0, PT, R5, R4, PT ;  /* 0x000000040500720c */ /* 0x000fe20003f06270 */
[----:B------:R-:W-:-:S12]  /*01f0*/  BSSY.RECONVERGENT B1, `(.L_x_362) ;  /* 0x00000b0000017945 */ /* 0x000fd80003800200 */
[----:B------:R-:W-:Y:S05]  /*0200*/  @P0 BRA `(.L_x_363) ;  /* 0x0000000800b80947 */ /* 0x000fea0003800000 */
[----:B------:R-:W-:Y:S01]  /*0210*/  LOP3.LUT R9, RZ, R5, RZ, 0x33, !PT ;  /* 0x00000005ff097212 */ /* 0x000fe200078e33ff */
[----:B------:R-:W-:Y:S04]  /*0220*/  BSSY.RECONVERGENT B2, `(.L_x_364) ;  /* 0x0000019000027945 */ /* 0x000fe80003800200 */
[----:B------:R-:W-:-:S05]  /*0230*/  IMAD.IADD R0, R9, 0x1, R4 ;  /* 0x0000000109007824 */ /* 0x000fca00078e0204 */
[C---:B------:R-:W-:Y:S02]  /*0240*/  LOP3.LUT R2, R0.reuse, 0x300, RZ, 0xc0, !PT ;  /* 0x0000030000027812 */ /* 0x040fe400078ec0ff */
[----:B------:R-:W-:Y:S02]  /*0250*/  ISETP.GE.U32.AND P0, PT, R0, 0x300, PT ;  /* 0x000003000000780c */ /* 0x000fe40003f06070 */
[----:B------:R-:W-:-:S13]  /*0260*/  ISETP.NE.AND P1, PT, R2, 0x300, PT ;  /* 0x000003000200780c */ /* 0x000fda0003f25270 */
[----:B------:R-:W-:Y:S05]  /*0270*/  @!P1 BRA `(.L_x_365) ;  /* 0x00000000004c9947 */ /* 0x000fea0003800000 */
[----:B------:R-:W0:Y:S01]  /*0280*/  LDC.64 R8, c[0x0][0x380] ;  /* 0x0000e000ff087b82 */ /* 0x000e220000000a00 */
[----:B------:R-:W-:-:S04]  /*0290*/  LEA.HI R0, R0, 0x1, RZ, 0x18 ;  /* 0x0000000100007811 */ /* 0x000fc800078fc0ff */
[----:B------:R-:W-:-:S05]  /*02a0*/  LOP3.LUT R0, R0, 0x3, RZ, 0xc0, !PT ;  /* 0x0000000300007812 */ /* 0x000fca00078ec0ff */
[----:B------:R-:W-:Y:S02]  /*02b0*/  IMAD.MOV R0, RZ, RZ, -R0 ;  /* 0x000000ffff007224 */ /* 0x000fe400078e0a00 */
[----:B0-----:R-:W-:-:S04]  /*02c0*/  IMAD.WIDE.U32 R8, R5, 0x8, R8 ;  /* 0x0000000805087825 */ /* 0x001fc800078e0008 */
[----:B------:R-:W-:Y:S02]  /*02d0*/  IMAD.MOV.U32 R2, RZ, RZ, R8 ;  /* 0x000000ffff027224 */ /* 0x000fe400078e0008 */
[----:B------:R-:W-:-:S07]  /*02e0*/  IMAD.MOV.U32 R11, RZ, RZ, R9 ;  /* 0x000000ffff0b7224 */ /* 0x000fce00078e0009 */
.L_x_366:
[----:B------:R-:W-:Y:S02]  /*02f0*/  IMAD.MOV.U32 R8, RZ, RZ, R2 ;  /* 0x000000ffff087224 */ /* 0x000fe400078e0002 */
[----:B------:R-:W-:-:S06]  /*0300*/  IMAD.MOV.U32 R9, RZ, RZ, R11 ;  /* 0x000000ffff097224 */ /* 0x000fcc00078e000b */
[----:B------:R-:W2:Y:S01]  /*0310*/  LDG.E.64.CONSTANT R8, desc[UR6][R8.64] ;  /* 0x0000000608087981 */ /* 0x000ea2000c1e9b00 */
[----:B------:R-:W-:Y:S01]  /*0320*/  VIADD R0, R0, 0x1 ;  /* 0x0000000100007836 */ /* 0x000fe20000000000 */
[----:B------:R-:W-:Y:S01]  /*0330*/  IADD3 R2, P3, PT, R2, 0x800, RZ ;  /* 0x0000080002027810 */ /* 0x000fe20007f7e0ff */
[----:B------:R-:W-:-:S03]  /*0340*/  VIADD R5, R5, 0x100 ;  /* 0x0000010005057836 */ /* 0x000fc60000000000 */
[----:B------:R-:W-:Y:S01]  /*0350*/  ISETP.NE.AND P2, PT, R0, RZ, PT ;  /* 0x000000ff0000720c */ /* 0x000fe20003f45270 */
[----:B------:R-:W-:Y:S01]  /*0360*/  IMAD.X R11, RZ, RZ, R11, P3 ;  /* 0x000000ffff0b7224 */ /* 0x000fe200018e060b */
[----:B--2--5:R-:W-:-:S06]  /*0370*/  DSETP.GEU.AND P1, PT, R6, R8, PT ;  /* 0x000000080600722a */ /* 0x024fcc0003f2e000 */
[----:B------:R-:W-:Y:S02]  /*0380*/  FSEL R6, R8, R6, !P1 ;  /* 0x0000000608067208 */ /* 0x000fe40004800000 */
[----:B------:R-:W-:-:S03]  /*0390*/  FSEL R7, R9, R7, !P1 ;  /* 0x0000000709077208 */ /* 0x000fc60004800000 */
[----:B------:R-:W-:Y:S05]  /*03a0*/  @P2 BRA `(.L_x_366) ;  /* 0xfffffffc00d02947 */ /* 0x000fea000383ffff */
.L_x_365:
[----:B------:R-:W-:Y:S05]  /*03b0*/  BSYNC.RECONVERGENT B2 ;  /* 0x0000000000027941 */ /* 0x000fea0003800200 */
.L_x_364:
[----:B------:R-:W-:Y:S05]  /*03c0*/  @!P0 BRA `(.L_x_363) ;  /* 0x0000000800488947 */ /* 0x000fea0003800000 */
[----:B------:R-:W-:Y:S01]  /*03d0*/  IMAD.IADD R0, R4, 0x1, -R5 ;  /* 0x0000000104007824 */ /* 0x000fe200078e0a05 */
[----:B------:R-:W-:Y:S01]  /*03e0*/  BSSY.RECONVERGENT B2, `(.L_x_367) ;  /* 0x0000051000027945 */ /* 0x000fe20003800200 */
[----:B------:R-:W-:-:S03]  /*03f0*/  PLOP3.LUT P0, PT, PT, PT, PT, 0x80, 0x8 ;  /* 0x000000000008781c */ /* 0x000fc60003f0f070 */
[----:B------:R-:W-:-:S13]  /*0400*/  ISETP.GT.AND P1, PT, R0, 0xc00, PT ;  /* 0x00000c000000780c */ /* 0x000fda0003f24270 */
[----:B------:R-:W-:Y:S05]  /*0410*/  @!P1 BRA `(.L_x_368) ;  /* 0x0000000400349947 */ /* 0x000fea0003800000 */
[----:B------:R-:W0:Y:S01]  /*0420*/  LDC.64 R8, c[0x0][0x380] ;  /* 0x0000e000ff087b82 */ /* 0x000e220000000a00 */
[----:B------:R-:W-:Y:S01]  /*0430*/  PLOP3.LUT P0, PT, PT, PT, PT, 0x8, 0x80 ;  /* 0x000000000080781c */ /* 0x000fe20003f0e170 */
[----:B------:R-:W-:-:S12]  /*0440*/  VIADD R0, R4, 0xfffff400 ;  /* 0xfffff40004007836 */ /* 0x000fd80000000000 */
.L_x_369:
[----:B0-----:R-:W-:-:S05]  /*0450*/  IMAD.WIDE R30, R5, 0x8, R8 ;  /* 0x00000008051e7825 */ /* 0x001fca00078e0208 */
[----:B------:R-:W2:Y:S04]  /*0460*/  LDG.E.64.CONSTANT R10, desc[UR6][R30.64] ;  /* 0x000000061e0a7981 */ /* 0x000ea8000c1e9b00 */
[----:B------:R-:W3:Y:S04]  /*0470*/  LDG.E.64.CONSTANT R12, desc[UR6][R30.64+0x800] ;  /* 0x000800061e0c7981 */ /* 0x000ee8000c1e9b00 */
[----:B------:R-:W4:Y:S01]  /*0480*/  LDG.E.64.CONSTANT R14, desc[UR6][R30.64+0x1000] ;  /* 0x001000061e0e7981 */ /* 0x000f22000c1e9b00 */
[----:B------:R-:W-:-:S03]  /*0490*/  VIADD R39, R5, 0x400 ;  /* 0x0000040005277836 */ /* 0x000fc60000000000 */
[----:B------:R-:W4:Y:S01]  /*04a0*/  LDG.E.64.CONSTANT R16, desc[UR6][R30.64+0x1800] ;  /* 0x001800061e107981 */ /* 0x000f22000c1e9b00 */
[----:B------:R-:W-:-:S05]  /*04b0*/  IMAD.WIDE R38, R39, 0x8, R8 ;  /* 0x0000000827267825 */ /* 0x000fca00078e0208 */
[----:B------:R-:W4:Y:S04]  /*04c0*/  LDG.E.64.CONSTANT R18, desc[UR6][R38.64] ;  /* 0x0000000626127981 */ /* 0x000f28000c1e9b00 */
[----:B------:R-:W4:Y:S04]  /*04d0*/  LDG.E.64.CONSTANT R20, desc[UR6][R38.64+0x800] ;  /* 0x0008000626147981 */ /* 0x000f28000c1e9b00 */
        /* <DEDUP_REMOVED lines=12> */
[----:B------:R-:W4:Y:S04]  /*05a0*/  LDG.E.64.CONSTANT R38, desc[UR6][R44.64+0x1000] ;  /* 0x001000062c267981 */ /* 0x000f28000c1e9b00 */
[----:B------:R-:W4:Y:S01]  /*05b0*/  LDG.E.64.CONSTANT R40, desc[UR6][R44.64+0x1800] ;  /* 0x001800062c287981 */ /* 0x000f22000c1e9b00 */
[----:B------:R-:W-:-:S05]  /*05c0*/  VIADD R5, R5, 0x1000 ;  /* 0x0000100005057836 */ /* 0x000fca0000000000 */
[----:B------:R-:W-:Y:S01]  /*05d0*/  ISETP.GE.AND P2, PT, R5, R0, PT ;  /* 0x000000000500720c */ /* 0x000fe20003f46270 */
        /* <DEDUP_REMOVED lines=49> */
.L_x_368:
[----:B------:R-:W-:Y:S05]  /*08f0*/  BSYNC.RECONVERGENT B2 ;  /* 0x0000000000027941 */ /* 0x000fea0003800200 */
.L_x_367:
[----:B------:R-:W-:Y:S01]  /*0900*/  IMAD.IADD R0, R4, 0x1, -R5 ;  /* 0x0000000104007824 */ /* 0x000fe200078e0a05 */
[----:B------:R-:W-:Y:S04]  /*0910*/  BSSY.RECONVERGENT B2, `(.L_x_370) ;  /* 0x0000029000027945 */ /* 0x000fe80003800200 */
[----:B------:R-:W-:-:S13]  /*0920*/  ISETP.GT.AND P1, PT, R0, 0x400, PT ;  /* 0x000004000000780c */ /* 0x000fda0003f24270 */
[----:B------:R-:W-:Y:S05]  /*0930*/  @!P1 BRA `(.L_x_371) ;  /* 0x0000000000989947 */ /* 0x000fea0003800000 */
[----:B------:R-:W0:Y:S02]  /*0940*/  LDC.64 R18, c[0x0][0x380] ;  /* 0x0000e000ff127b82 */ /* 0x000e240000000a00 */
        /* <DEDUP_REMOVED lines=33> */
[----:B------:R-:W-:-:S04]  /*0b60*/  PLOP3.LUT P0, PT, PT, PT, PT, 0x8, 0x80 ;  /* 0x000000000080781c */ /* 0x000fc80003f0e170 */
[----:B------:R-:W-:-:S06]  /*0b70*/  DSETP.GEU.AND P1, PT, R6, R26, PT ;  /* 0x0000001a0600722a */ /* 0x000fcc0003f2e000 */
[----:B------:R-:W-:Y:S02]  /*0b80*/  FSEL R6, R26, R6, !P1 ;  /* 0x000000061a067208 */ /* 0x000fe40004800000 */
[----:B------:R-:W-:-:S07]  /*0b90*/  FSEL R7, R27, R7, !P1 ;  /* 0x000000071b077208 */ /* 0x000fce0004800000 */
.L_x_371:
[----:B------:R-:W-:Y:S05]  /*0ba0*/  BSYNC.RECONVERGENT B2 ;  /* 0x0000000000027941 */ /* 0x000fea0003800200 */
.L_x_370:
[----:B------:R-:W-:-:S13]  /*0bb0*/  ISETP.LT.OR P0, PT, R5, R4, P0 ;  /* 0x000000040500720c */ /* 0x000fda0000701670 */
[----:B------:R-:W-:Y:S05]  /*0bc0*/  @!P0 BRA `(.L_x_363) ;  /* 0x0000000000488947 */ /* 0x000fea0003800000 */
[----:B------:R-:W0:Y:S02]  /*0bd0*/  LDC.64 R8, c[0x0][0x380] ;  /* 0x0000e000ff087b82 */ /* 0x000e240000000a00 */
[----:B0-----:R-:W-:-:S05]  /*0be0*/  IMAD.WIDE R8, R5, 0x8, R8 ;  /* 0x0000000805087825 */ /* 0x001fca00078e0208 */
[----:B------:R-:W2:Y:S04]  /*0bf0*/  LDG.E.64.CONSTANT R10, desc[UR6][R8.64] ;  /* 0x00000006080a7981 */ /* 0x000ea8000c1e9b00 */
[----:B------:R-:W3:Y:S04]  /*0c00*/  LDG.E.64.CONSTANT R12, desc[UR6][R8.64+0x800] ;  /* 0x00080006080c7981 */ /* 0x000ee8000c1e9b00 */
[----:B------:R-:W4:Y:S04]  /*0c10*/  LDG.E.64.CONSTANT R14, desc[UR6][R8.64+0x1000] ;  /* 0x00100006080e7981 */ /* 0x000f28000c1e9b00 */
[----:B------:R-:W4:Y:S01]  /*0c20*/  LDG.E.64.CONSTANT R16, desc[UR6][R8.64+0x1800] ;  /* 0x0018000608107981 */ /* 0x000f22000c1e9b00 */
        /* <DEDUP_REMOVED lines=12> */
.L_x_363:
[----:B------:R-:W-:Y:S05]  /*0cf0*/  BSYNC.RECONVERGENT B1 ;  /* 0x0000000000017941 */ /* 0x000fea0003800200 */
.L_x_362:
        /* <DEDUP_REMOVED lines=14> */
[----:B------:R-:W-:Y:S01]  /*0de0*/  @!P2 MOV R2, 0x400 ;  /* 0x000004000002a802 */ /* 0x000fe20000000f00 */
[----:B------:R-:W-:Y:S01]  /*0df0*/  IMAD.MOV.U32 R7, RZ, RZ, R11 ;  /* 0x000000ffff077224 */ /* 0x000fe200078e000b */
        /* <DEDUP_REMOVED lines=8> */
[----:B------:R-:W-:Y:S02]  /*0e80*/  SHFL.DOWN PT, R4, R6, 0x4, 0x1f ;  /* 0x08801f0006047f89 */ /* 0x000fe400000e0000 */
[----:B------:R-:W-:Y:S02]  /*0e90*/  IMAD.MOV.U32 R7, RZ, RZ, R11 ;  /* 0x000000ffff077224 */ /* 0x000fe400078e000b */
[----:B------:R-:W0:Y:S04]  /*0ea0*/  SHFL.DOWN PT, R5, R11, 0x4, 0x1f ;  /* 0x08801f000b057f89 */ /* 0x000e2800000e0000 */
        /* <DEDUP_REMOVED lines=14> */
[----:B0-----:R-:W-:Y:S01]  /*0f90*/  DSETP.GEU.AND P0, PT, R6, R4, PT ;  /* 0x000000040600722a */ /* 0x001fe20003f0e000 */
[----:B-1----:R-:W-:-:S05]  /*0fa0*/  @!P2 LEA R7, R9, R2, 0x18 ;  /* 0x000000020907a211 */ /* 0x002fca00078ec0ff */
[----:B------:R-:W-:Y:S01]  /*0fb0*/  FSEL R4, R4, R6, !P0 ;  /* 0x0000000604047208 */ /* 0x000fe20004000000 */
[----:B------:R-:W-:Y:S01]  /*0fc0*/  @!P2 IMAD.IADD R9, R0, 0x1, R7 ;  /* 0x000000010009a824 */ /* 0x000fe200078e0207 */
        /* <DEDUP_REMOVED lines=10> */
[----:B---3--:R-:W0:Y:S04]  /*1070*/  LDS.128 R8, [UR4+0x10] ;  /* 0x00001004ff087984 */ /* 0x008e280008000c00 */
        /* <DEDUP_REMOVED lines=25> */
.L_x_372:
[----:B------:R-:W-:Y:S01]  /*1210*/  LOP3.LUT R0, R3, 0x3e0, RZ, 0xc0, !PT ;  /* 0x000003e003007812 */ /* 0x000fe200078ec0ff */
[----:B------:R-:W0:Y:S03]  /*1220*/  S2R R10, SR_LANEID ;  /* 0x00000000000a7919 */ /* 0x000e260000000000 */
[----:B------:R-:W-:Y:S01]  /*1230*/  LOP3.LUT R9, RZ, R0, RZ, 0x33, !PT ;  /* 0x00000000ff097212 */ /* 0x000fe200078e33ff */
[----:B------:R-:W-:-:S04]  /*1240*/  VIADD R5, R0, 0x20 ;  /* 0x0000002000057836 */ /* 0x000fc80000000000 */
[----:B------:R-:W-:Y:S01]  /*1250*/  IMAD.IADD R9, R9, 0x1, R4 ;  /* 0x0000000109097824 */ /* 0x000fe200078e0204 */
[----:B------:R-:W-:-:S04]  /*1260*/  ISETP.GT.AND P0, PT, R5, R4, PT ;  /* 0x000000040500720c */ /* 0x000fc80003f04270 */
        /* <DEDUP_REMOVED lines=12> */
[----:B------:R-:W-:-:S02]  /*1330*/  IMAD.MOV.U32 R6, RZ, RZ, R2 ;  /* 0x000000ffff067224 */ /* 0x000fc400078e0002 */
[----:B------:R-:W-:Y:S01]  /*1340*/  IMAD.MOV.U32 R7, RZ, RZ, R11 ;  /* 0x000000ffff077224 */ /* 0x000fe200078e000b */
[----:B------:R-:W0:Y:S01]  /*1350*/  SHFL.DOWN PT, R9, R11, 0x2, R5 ;  /* 0x084000000b097989 */ /* 0x000e2200000e0005 */
[----:B------:R-:W-:-:S04]  /*1360*/  VIADD R0, R10, 0x4 ;  /* 0x000000040a007836 */ /* 0x000fc80000000000 */
[----:B0-----:R-:W-:-:S06]  /*1370*/  DSETP.GEU.AND P1, PT, R6, R8, PT ;  /* 0x000000080600722a */ /* 0x001fcc0003f2e000 */
[----:B------:R-:W-:Y:S02]  /*1380*/  @!P0 FSEL R2, R8, R2, !P1 ;  /* 0x0000000208028208 */ /* 0x000fe40004800000 */
[----:B------:R-:W-:Y:S02]  /*1390*/  @!P0 FSEL R11, R9, R11, !P1 ;  /* 0x0000000b090b8208 */ /* 0x000fe40004800000 */
[----:B------:R-:W-:Y:S01]  /*13a0*/  ISETP.GT.AND P0, PT, R0, R5, PT ;  /* 0x000000050000720c */ /* 0x000fe20003f04270 */
[----:B------:R-:W-:Y:S01]  /*13b0*/  SHFL.DOWN PT, R6, R2, 0x4, R5 ;  /* 0x0880000002067989 */ /* 0x000fe200000e0005 */
[----:B------:R-:W-:Y:S02]  /*13c0*/  IMAD.MOV.U32 R8, RZ, RZ, R2 ;  /* 0x000000ffff087224 */ /* 0x000fe400078e0002 */
        /* <DEDUP_REMOVED lines=8> */
[----:B------:R-:W-:Y:S01]  /*1450*/  IMAD.MOV.U32 R8, RZ, RZ, R2 ;  /* 0x000000ffff087224 */ /* 0x000fe200078e0002 */
[C---:B------:R-:W-:Y:S01]  /*1460*/  ISETP.NE.AND P0, PT, R10.reuse, RZ, PT ;  /* 0x000000ff0a00720c */ /* 0x040fe20003f05270 */
[----:B------:R-:W-:Y:S01]  /*1470*/  IMAD.MOV.U32 R9, RZ, RZ, R11 ;  /* 0x000000ffff097224 */ /* 0x000fe200078e000b */
[----:B------:R-:W0:Y:S01]  /*1480*/  SHFL.DOWN PT, R7, R11, 0x8, R5 ;  /* 0x090000000b077989 */ /* 0x000e2200000e0005 */
[----:B------:R-:W-:-:S10]  /*1490*/  VIADD R0, R10, 0x10 ;  /* 0x000000100a007836 */ /* 0x000fd40000000000 */
[----:B------:R-:W1:Y:S01]  /*14a0*/  @!P0 S2R R13, SR_CgaCtaId ;  /* 0x00000000000d8919 */ /* 0x000e620000008800 */
[----:B0-----:R-:W-:-:S06]  /*14b0*/  DSETP.GEU.AND P2, PT, R8, R6, PT ;  /* 0x000000060800722a */ /* 0x001fcc0003f4e000 */
[----:B------:R-:W-:Y:S02]  /*14c0*/  @!P1 FSEL R2, R6, R2, !P2 ;  /* 0x0000000206029208 */ /* 0x000fe40005000000 */
[----:B------:R-:W-:Y:S02]  /*14d0*/  @!P1 FSEL R11, R7, R11, !P2 ;  /* 0x0000000b070b9208 */ /* 0x000fe40005000000 */
[----:B------:R-:W-:Y:S01]  /*14e0*/  ISETP.GT.AND P1, PT, R0, R5, PT ;  /* 0x000000050000720c */ /* 0x000fe20003f24270 */
[----:B------:R-:W-:Y:S01]  /*14f0*/  SHFL.DOWN PT, R6, R2, 0x10, R5 ;  /* 0x0a00000002067989 */ /* 0x000fe200000e0005 */
[----:B------:R-:W-:Y:S01]  /*1500*/  IMAD.MOV.U32 R8, RZ, RZ, R2 ;  /* 0x000000ffff087224 */ /* 0x000fe200078e0002 */
[----:B------:R-:W-:Y:S01]  /*1510*/  @!P0 SHF.R.U32.HI R0, RZ, 0x2, R3 ;  /* 0x00000002ff008819 */ /* 0x000fe20000011603 */
[----:B------:R-:W-:Y:S01]  /*1520*/  IMAD.MOV.U32 R9, RZ, RZ, R11 ;  /* 0x000000ffff097224 */ /* 0x000fe200078e000b */
[----:B------:R-:W0:Y:S02]  /*1530*/  SHFL.DOWN PT, R7, R11, 0x10, R5 ;  /* 0x0a0000000b077989 */ /* 0x000e2400000e0005 */
[----:B------:R-:W-:-:S03]  /*1540*/  @!P0 LOP3.LUT R0, R0, 0xf8, RZ, 0xc0, !PT ;  /* 0x000000f800008812 */ /* 0x000fc600078ec0ff */
[----:B0-----:R-:W-:Y:S01]  /*1550*/  DSETP.GEU.AND P2, PT, R8, R6, PT ;  /* 0x000000060800722a */ /* 0x001fe20003f4e000 */
[----:B------:R-:W-:-:S04]  /*1560*/  @!P0 MOV R8, 0x400 ;  /* 0x0000040000088802 */ /* 0x000fc80000000f00 */
[----:B-1----:R-:W-:Y:S02]  /*1570*/  @!P0 LEA R13, R13, R8, 0x18 ;  /* 0x000000080d0d8211 */ /* 0x002fe400078ec0ff */
[----:B------:R-:W-:Y:S02]  /*1580*/  @!P1 FSEL R2, R6, R2, !P2 ;  /* 0x0000000206029208 */ /* 0x000fe40005000000 */
[----:B------:R-:W-:Y:S01]  /*1590*/  @!P1 FSEL R11, R7, R11, !P2 ;  /* 0x0000000b070b9208 */ /* 0x000fe20005000000 */
[----:B------:R-:W-:Y:S02]  /*15a0*/  @!P0 IMAD.IADD R13, R0, 0x1, R13 ;  /* 0x00000001000d8824 */ /* 0x000fe400078e020d */
[----:B------:R-:W-:Y:S02]  /*15b0*/  IMAD.MOV.U32 R6, RZ, RZ, R2 ;  /* 0x000000ffff067224 */ /* 0x000fe400078e0002 */
[----:B------:R-:W-:-:S05]  /*15c0*/  IMAD.MOV.U32 R7, RZ, RZ, R11 ;  /* 0x000000ffff077224 */ /* 0x000fca00078e000b */
[----:B------:R3:W-:Y:S01]  /*15d0*/  @!P0 STS.64 [R13+0x8], R6 ;  /* 0x000008060d008388 */ /* 0x0007e20000000a00 */
[----:B------:R-:W-:Y:S01]  /*15e0*/  BAR.SYNC.DEFER_BLOCKING 0x0 ;  /* 0x0000000000007b1d */ /* 0x000fe20000010000 */
[----:B------:R-:W-:-:S13]  /*15f0*/  ISETP.NE.AND P0, PT, R3, RZ, PT ;  /* 0x000000ff0300720c */ /* 0x000fda0003f05270 */
[----:B---3--:R-:W-:Y:S05]  /*1600*/  @P0 BRA `(.L_x_373) ;  /* 0x0000004400800947 */ /* 0x008fea0003800000 */
[----:B------:R-:W0:Y:S01]  /*1610*/  S2UR UR5, SR_CgaCtaId ;  /* 0x00000000000579c3 */ /* 0x000e220000008800 */
[----:B------:R-:W-:Y:S01]  /*1620*/  UMOV UR4, 0x400 ;  /* 0x0000040000047882 */ /* 0x000fe20000000000 */
[----:B------:R-:W-:Y:S01]  /*1630*/  ISETP.GT.AND P2, PT, R4, 0x20, PT ;  /* 0x000000200400780c */ /* 0x000fe20003f44270 */
[----:B0-----:R-:W-:-:S09]  /*1640*/  ULEA UR4, UR5, UR4, 0x18 ;  /* 0x0000000405047291 */ /* 0x001fd2000f8ec0ff */
[----:B------:R-:W0:Y:S04]  /*1650*/  LDS.128 R16, [UR4+0x10] ;  /* 0x00001004ff107984 */ /* 0x000e280008000c00 */
[----:B------:R-:W1:Y:S04]  /*1660*/  LDS.128 R12, [UR4+0x20] ;  /* 0x00002004ff0c7984 */ /* 0x000e680008000c00 */
[----:B------:R-:W2:Y:S01]  /*1670*/  LDS.128 R8, [UR4+0x30] ;  /* 0x00003004ff087984 */ /* 0x000ea20008000c00 */
[----:B0-----:R-:W-:-:S06]  /*1680*/  DSETP.GEU.AND P1, PT, R6, R16, PT ;  /* 0x000000100600722a */ /* 0x001fcc0003f2e000 */
[-C--:B------:R-:W-:Y:S02]  /*1690*/  FSEL R3, R16, R6.reuse, !P1 ;  /* 0x0000000610037208 */ /* 0x080fe40004800000 */
[-C--:B------:R-:W-:Y:S02]  /*16a0*/  FSEL R17, R17, R7.reuse, !P1 ;  /* 0x0000000711117208 */ /* 0x080fe40004800000 */
[----:B------:R-:W-:Y:S02]  /*16b0*/  FSEL R6, R3, R6, P2 ;  /* 0x0000000603067208 */ /* 0x000fe40001000000 */
[----:B------:R-:W-:Y:S02]  /*16c0*/  FSEL R7, R17, R7, P2 ;  /* 0x0000000711077208 */ /* 0x000fe40001000000 */
[C---:B------:R-:W-:Y:S01]  /*16d0*/  ISETP.GT.AND P1, PT, R4.reuse, 0x40, PT ;  /* 0x000000400400780c */ /* 0x040fe20003f24270 */
[----:B------:R-:W-:Y:S01]  /*16e0*/  IMAD.MOV.U32 R2, RZ, RZ, R6 ;  /* 0x000000ffff027224 */ /* 0x000fe200078e0006 */
[----:B------:R-:W-:Y:S01]  /*16f0*/  ISETP.GT.AND P2, PT, R4, 0x60, PT ;  /* 0x000000600400780c */ /* 0x000fe20003f44270 */
[----:B------:R-:W-:-:S06]  /*1700*/  IMAD.MOV.U32 R3, RZ, RZ, R7 ;  /* 0x000000ffff037224 */ /* 0x000fcc00078e0007 */
[----:B------:R-:W-:-:S06]  /*1710*/  DSETP.GEU.AND P3, PT, R2, R18, PT ;  /* 0x000000120200722a */ /* 0x000fcc0003f6e000 */
[----:B------:R-:W-:Y:S02]  /*1720*/  @P1 FSEL R6, R18, R6, !P3 ;  /* 0x0000000612061208 */ /* 0x000fe40005800000 */
[----:B------:R-:W-:Y:S02]  /*1730*/  @P1 FSEL R7, R19, R7, !P3 ;  /* 0x0000000713071208 */ /* 0x000fe40005800000 */
[----:B------:R-:W-:Y:S01]  /*1740*/  ISETP.GT.AND P1, PT, R4, 0x80, PT ;  /* 0x000000800400780c */ /* 0x000fe20003f24270 */
[----:B------:R-:W-:Y:S02]  /*1750*/  IMAD.MOV.U32 R2, RZ, RZ, R6 ;  /* 0x000000ffff027224 */ /* 0x000fe400078e0006 */
[----:B------:R-:W-:-:S06]  /*1760*/  IMAD.MOV.U32 R3, RZ, RZ, R7 ;  /* 0x000000ffff037224 */ /* 0x000fcc00078e0007 */
[----:B-1----:R-:W-:Y:S01]  /*1770*/  DSETP.GEU.AND P3, PT, R2, R12, PT ;  /* 0x0000000c0200722a */ /* 0x002fe20003f6e000 */
[----:B------:R-:W0:Y:S05]  /*1780*/  LDS.64 R2, [UR4+0x40] ;  /* 0x00004004ff027984 */ /* 0x000e2a0008000a00 */
[----:B------:R-:W-:Y:S02]  /*1790*/  @P2 FSEL R6, R12, R6, !P3 ;  /* 0x000000060c062208 */ /* 0x000fe40005800000 */
[----:B------:R-:W-:Y:S02]  /*17a0*/  @P2 FSEL R7, R13, R7, !P3 ;  /* 0x000000070d072208 */ /* 0x000fe40005800000 */
[----:B------:R-:W-:-:S04]  /*17b0*/  ISETP.GT.AND P2, PT, R4, 0xa0, PT ;  /* 0x000000a00400780c */ /* 0x000fc80003f44270 */
[----:B------:R-:W-:-:S06]  /*17c0*/  DSETP.GEU.AND P3, PT, R6, R14, PT ;  /* 0x0000000e0600722a */ /* 0x000fcc0003f6e000 */
[----:B------:R-:W-:Y:S02]  /*17d0*/  @P1 FSEL R6, R14, R6, !P3 ;  /* 0x000000060e061208 */ /* 0x000fe40005800000 */
[----:B------:R-:W-:Y:S02]  /*17e0*/  @P1 FSEL R7, R15, R7, !P3 ;  /* 0x000000070f071208 */ /* 0x000fe40005800000 */
[----:B------:R-:W-:-:S04]  /*17f0*/  ISETP.GT.AND P1, PT, R4, 0xc0, PT ;  /* 0x000000c00400780c */ /* 0x000fc80003f24270 */
[----:B--2---:R-:W-:-:S06]  /*1800*/  DSETP.GEU.AND P3, PT, R6, R8, PT ;  /* 0x000000080600722a */ /* 0x004fcc0003f6e000 */
[----:B------:R-:W-:Y:S02]  /*1810*/  @P2 FSEL R6, R8, R6, !P3 ;  /* 0x0000000608062208 */ /* 0x000fe40005800000 */
[----:B------:R-:W-:Y:S02]  /*1820*/  @P2 FSEL R7, R9, R7, !P3 ;  /* 0x0000000709072208 */ /* 0x000fe40005800000 */
[----:B------:R-:W-:-:S04]  /*1830*/  ISETP.GT.AND P2, PT, R4, 0xe0, PT ;  /* 0x000000e00400780c */ /* 0x000fc80003f44270 */
[----:B------:R-:W-:-:S06]  /*1840*/  DSETP.GEU.AND P3, PT, R6, R10, PT ;  /* 0x0000000a0600722a */ /* 0x000fcc0003f6e000 */
[----:B------:R-:W-:Y:S02]  /*1850*/  @P1 FSEL R6, R10, R6, !P3 ;  /* 0x000000060a061208 */ /* 0x000fe40005800000 */
[----:B------:R-:W-:-:S03]  /*1860*/  @P1 FSEL R7, R11, R7, !P3 ;  /* 0x000000070b071208 */ /* 0x000fc60005800000 */
[----:B------:R-:W-:Y:S02]  /*1870*/  IMAD.MOV.U32 R4, RZ, RZ, R6 ;  /* 0x000000ffff047224 */ /* 0x000fe400078e0006 */
[----:B------:R-:W-:-:S06]  /*1880*/  IMAD.MOV.U32 R5, RZ, RZ, R7 ;  /* 0x000000ffff057224 */ /* 0x000fcc00078e0007 */
[----:B0-----:R-:W-:-:S06]  /*1890*/  DSETP.GEU.AND P1, PT, R4, R2, PT ;  /* 0x000000020400722a */ /* 0x001fcc0003f2e000 */
[----:B------:R-:W-:Y:S02]  /*18a0*/  @P2 FSEL R6, R2, R6, !P1 ;  /* 0x0000000602062208 */ /* 0x000fe40004800000 */
[----:B------:R-:W-:Y:S01]  /*18b0*/  @P2 FSEL R7, R3, R7, !P1 ;  /* 0x0000000703072208 */ /* 0x000fe20004800000 */
[----:B------:R-:W-:Y:S06]  /*18c0*/  BRA `(.L_x_373) ;  /* 0x0000004000d07947 */ /* 0x000fec0003800000 */
.L_x_359:
[----:B------:R-:W0:Y:S01]  /*18d0*/  S2R R0, SR_TID.X ;  /* 0x0000000000007919 */ /* 0x000e220000002100 */
[----:B------:R-:W1:Y:S02]  /*18e0*/  LDCU.64 UR4, c[0x0][0x380] ;  /* 0x00007000ff0477ac */ /* 0x000e640008000a00 */
[----:B-1----:R-:W-:Y:S02]  /*18f0*/  IMAD.U32 R2, RZ, RZ, UR4 ;  /* 0x00000004ff027e24 */ /* 0x002fe4000f8e00ff */
[----:B------:R-:W-:Y:S02]  /*1900*/  IMAD.U32 R3, RZ, RZ, UR5 ;  /* 0x00000005ff037e24 */ /* 0x000fe4000f8e00ff */
[----:B0-----:R-:W-:-:S04]  /*1910*/  IMAD.SHL.U32 R5, R0, 0x4, RZ ;  /* 0x0000000400057824 */ /* 0x001fc800078e00ff */
[----:B------:R-:W-:-:S05]  /*1920*/  IMAD.WIDE.U32 R6, R5, 0x8, R2 ;  /* 0x0000000805067825 */ /* 0x000fca00078e0002 */
[----:B------:R-:W2:Y:S04]  /*1930*/  LDG.E.128.CONSTANT R20, desc[UR6][R6.64] ;  /* 0x0000000606147981 */ /* 0x000ea8000c1e9d00 */
[----:B------:R-:W3:Y:S04]  /*1940*/  LDG.E.128.CONSTANT R12, desc[UR6][R6.64+0x10] ;  /* 0x00001006060c7981 */ /* 0x000ee8000c1e9d00 */
[----:B------:R-:W4:Y:S04]  /*1950*/  LDG.E.128.CONSTANT R8, desc[UR6][R6.64+0x2000] ;  /* 0x0020000606087981 */ /* 0x000f28000c1e9d00 */
[----:B------:R0:W5:Y:S01]  /*1960*/  LDG.E.128.CONSTANT R16, desc[UR6][R6.64+0x2010] ;  /* 0x0020100606107981 */ /* 0x000162000c1e9d00 */
[----:B------:R-:W-:Y:S01]  /*1970*/  ISETP.GE.U32.AND P1, PT, R4, 0x1000, PT ;  /* 0x000010000400780c */ /* 0x000fe20003f26070 */
[----:B------:R-:W-:Y:S01]  /*1980*/  UMOV UR4, 0x800 ;  /* 0x0000080000047882 */ /* 0x000fe20000000000 */
[----:B--2---:R-:W-:-:S06]  /*1990*/  DSETP.GEU.AND P0, PT, R20, R22, PT ;  /* 0x000000161400722a */ /* 0x004fcc0003f0e000 */
[----:B------:R-:W-:Y:S02]  /*19a0*/  FSEL R20, R22, R20, !P0 ;  /* 0x0000001416147208 */ /* 0x000fe40004000000 */
[----:B------:R-:W-:-:S06]  /*19b0*/  FSEL R21, R23, R21, !P0 ;  /* 0x0000001517157208 */ /* 0x000fcc0004000000 */
[----:B---3--:R-:W-:-:S06]  /*19c0*/  DSETP.GEU.AND P0, PT, R20, R12, PT ;  /* 0x0000000c1400722a */ /* 0x008fcc0003f0e000 */
[----:B------:R-:W-:Y:S02]  /*19d0*/  FSEL R12, R12, R20, !P0 ;  /* 0x000000140c0c7208 */ /* 0x000fe40004000000 */
[----:B------:R-:W-:-:S06]  /*19e0*/  FSEL R13, R13, R21, !P0 ;  /* 0x000000150d0d7208 */ /* 0x000fcc0004000000 */
[----:B------:R-:W-:-:S06]  /*19f0*/  DSETP.GEU.AND P0, PT, R12, R14, PT ;  /* 0x0000000e0c00722a */ /* 0x000fcc0003f0e000 */
[----:B------:R-:W-:Y:S02]  /*1a00*/  FSEL R12, R14, R12, !P0 ;  /* 0x0000000c0e0c7208 */ /* 0x000fe40004000000 */
[----:B------:R-:W-:-:S06]  /*1a10*/  FSEL R13, R15, R13, !P0 ;  /* 0x0000000d0f0d7208 */ /* 0x000fcc0004000000 */
[----:B----4-:R-:W-:-:S06]  /*1a20*/  DSETP.GEU.AND P0, PT, R12, R8, PT ;  /* 0x000000080c00722a */ /* 0x010fcc0003f0e000 */
[----:B0-----:R-:W-:Y:S02]  /*1a30*/  FSEL R6, R8, R12, !P0 ;  /* 0x0000000c08067208 */ /* 0x001fe40004000000 */
[----:B------:R-:W-:-:S06]  /*1a40*/  FSEL R7, R9, R13, !P0 ;  /* 0x0000000d09077208 */ /* 0x000fcc0004000000 */
[----:B------:R-:W-:-:S06]  /*1a50*/  DSETP.GEU.AND P0, PT, R6, R10, PT ;  /* 0x0000000a0600722a */ /* 0x000fcc0003f0e000 */
        /* <DEDUP_REMOVED lines=8> */
[----:B------:R-:W-:Y:S06]  /*1ae0*/  @!P1 BRA `(.L_x_374) ;  /* 0x0000000000a49947 */ /* 0x000fec0003800000 */
[----:B------:R-:W0:Y:S01]  /*1af0*/  LDC R24, c[0x0][0x390] ;  /* 0x0000e400ff187b82 */ /* 0x000e220000000800 */
[----:B------:R-:W-:Y:S01]  /*1b00*/  VIADD R25, R4, 0xfffff800 ;  /* 0xfffff80004197836 */ /* 0x000fe20000000000 */
[----:B------:R-:W-:-:S06]  /*1b10*/  UMOV UR4, 0x800 ;  /* 0x0000080000047882 */ /* 0x000fcc0000000000 */
[----:B------:R-:W1:Y:S02]  /*1b20*/  LDC.64 R2, c[0x0][0x380] ;  /* 0x0000e000ff027b82 */ /* 0x000e640000000a00 */
.L_x_376:
[----:B------:R-:W-:-:S04]  /*1b30*/  VIADD R27, R5, UR4 ;  /* 0x00000004051b7c36 */ /* 0x000fc80008000000 */
[----:B-1----:R-:W-:-:S05]  /*1b40*/  IMAD.WIDE.U32 R26, R27, 0x8, R2 ;  /* 0x000000081b1a7825 */ /* 0x002fca00078e0002 */
[----:B------:R-:W2:Y:S04]  /*1b50*/  LDG.E.128.CONSTANT R12, desc[UR6][R26.64] ;  /* 0x000000061a0c7981 */ /* 0x000ea8000c1e9d00 */
[----:B------:R-:W3:Y:S04]  /*1b60*/  LDG.E.128.CONSTANT R16, desc[UR6][R26.64+0x10] ;  /* 0x000010061a107981 */ /* 0x000ee8000c1e9d00 */
[----:B------:R-:W4:Y:S04]  /*1b70*/  LDG.E.128.CONSTANT R20, desc[UR6][R26.64+0x2000] ;  /* 0x002000061a147981 */ /* 0x000f28000c1e9d00 */
[----:B------:R-:W5:Y:S01]  /*1b80*/  LDG.E.128.CONSTANT R8, desc[UR6][R26.64+0x2010] ;  /* 0x002010061a087981 */ /* 0x000f62000c1e9d00 */
[----:B0-----:R-:W-:Y:S01]  /*1b90*/  IMAD.MOV.U32 R4, RZ, RZ, R24 ;  /* 0x000000ffff047224 */ /* 0x001fe200078e0018 */
[----:B--2---:R-:W-:-:S06]  /*1ba0*/  DSETP.GEU.AND P0, PT, R6, R12, PT ;  /* 0x0000000c0600722a */ /* 0x004fcc0003f0e000 */
[----:B------:R-:W-:Y:S02]  /*1bb0*/  FSEL R6, R12, R6, !P0 ;  /* 0x000000060c067208 */ /* 0x000fe40004000000 */
[----:B------:R-:W-:-:S06]  /*1bc0*/  FSEL R7, R13, R7, !P0 ;  /* 0x000000070d077208 */ /* 0x000fcc0004000000 */
[----:B------:R-:W-:-:S06]  /*1bd0*/  DSETP.GEU.AND P0, PT, R6, R14, PT ;  /* 0x0000000e0600722a */ /* 0x000fcc0003f0e000 */
        /* <DEDUP_REMOVED lines=14> */
[----:B-----5:R-:W-:-:S06]  /*1cc0*/  DSETP.GEU.AND P0, PT, R6, R8, PT ;  /* 0x000000080600722a */ /* 0x020fcc0003f0e000 */
[----:B------:R-:W-:Y:S01]  /*1cd0*/  FSEL R6, R8, R6, !P0 ;  /* 0x0000000608067208 */ /* 0x000fe20004000000 */
[----:B------:R-:W-:Y:S01]  /*1ce0*/  VIADD R8, R4, -UR4 ;  /* 0x8000000404087c36 */ /* 0x000fe20008000000 */
[----:B------:R-:W-:-:S04]  /*1cf0*/  FSEL R7, R9, R7, !P0 ;  /* 0x0000000709077208 */ /* 0x000fc80004000000 */
[----:B------:R-:W-:Y:S02]  /*1d00*/  ISETP.GE.AND P1, PT, R8, 0x800, PT ;  /* 0x000008000800780c */ /* 0x000fe40003f26270 */
[----:B------:R-:W-:-:S06]  /*1d10*/  DSETP.GEU.AND P0, PT, R6, R10, PT ;  /* 0x0000000a0600722a */ /* 0x000fcc0003f0e000 */
[----:B------:R-:W-:Y:S02]  /*1d20*/  FSEL R6, R10, R6, !P0 ;  /* 0x000000060a067208 */ /* 0x000fe40004000000 */
[----:B------:R-:W-:-:S03]  /*1d30*/  FSEL R7, R11, R7, !P0 ;  /* 0x000000070b077208 */ /* 0x000fc60004000000 */
[----:B------:R-:W-:Y:S05]  /*1d40*/  @!P1 BRA `(.L_x_375) ;  /* 0x0000000c00009947 */ /* 0x000fea0003800000 */
[----:B------:R-:W-:-:S06]  /*1d50*/  UIADD3 UR4, UPT, UPT, UR4, 0x800, URZ ;  /* 0x0000080004047890 */ /* 0x000fcc000fffe0ff */
[----:B------:R-:W-:-:S13]  /*1d60*/  ISETP.LT.AND P0, PT, R25, UR4, PT ;  /* 0x0000000419007c0c */ /* 0x000fda000bf01270 */
[----:B------:R-:W-:Y:S05]  /*1d70*/  @!P0 BRA `(.L_x_376) ;  /* 0xfffffffc006c8947 */ /* 0x000fea000383ffff */
.L_x_374:
[----:B------:R-:W-:-:S13]  /*1d80*/  ISETP.LE.AND P0, PT, R4, UR4, PT ;  /* 0x0000000404007c0c */ /* 0x000fda000bf03270 */
[----:B------:R-:W-:Y:S05]  /*1d90*/  @P0 BRA `(.L_x_375) ;  /* 0x0000000800ec0947 */ /* 0x000fea0003800000 */
[----:B------:R-:W-:Y:S01]  /*1da0*/  VIADD R41, R4, -UR4 ;  /* 0x8000000404297c36 */ /* 0x000fe20008000000 */
[----:B------:R-:W-:Y:S04]  /*1db0*/  BSSY.RECONVERGENT B1, `(.L_x_375) ;  /* 0x00000b9000017945 */ /* 0x000fe80003800200 */
[----:B------:R-:W-:-:S13]  /*1dc0*/  ISETP.GE.AND P0, PT, R0, R41, PT ;  /* 0x000000290000720c */ /* 0x000fda0003f06270 */
[----:B------:R-:W-:Y:S05]  /*1dd0*/  @P0 BRA `(.L_x_377) ;  /* 0x0000000800d80947 */ /* 0x000fea0003800000 */
[----:B------:R-:W-:Y:S01]  /*1de0*/  LOP3.LUT R5, RZ, R0, RZ, 0x33, !PT ;  /* 0x00000000ff057212 */ /* 0x000fe200078e33ff */
[----:B------:R-:W-:Y:S01]  /*1df0*/  BSSY.RECONVERGENT B2, `(.L_x_378) ;  /* 0x0000016000027945 */ /* 0x000fe20003800200 */
[----:B------:R-:W-:Y:S02]  /*1e00*/  IMAD.MOV.U32 R40, RZ, RZ, R0 ;  /* 0x000000ffff287224 */ /* 0x000fe400078e0000 */
[----:B------:R-:W-:-:S04]  /*1e10*/  IADD3 R4, PT, PT, R4, -UR4, R5 ;  /* 0x8000000404047c10 */ /* 0x000fc8000fffe005 */
[C---:B------:R-:W-:Y:S02]  /*1e20*/  LOP3.LUT R5, R4.reuse, 0x300, RZ, 0xc0, !PT ;  /* 0x0000030004057812 */ /* 0x040fe400078ec0ff */
[----:B------:R-:W-:Y:S02]  /*1e30*/  ISETP.GE.U32.AND P2, PT, R4, 0x300, PT ;  /* 0x000003000400780c */ /* 0x000fe40003f46070 */
[----:B------:R-:W-:-:S13]  /*1e40*/  ISETP.NE.AND P0, PT, R5, 0x300, PT ;  /* 0x000003000500780c */ /* 0x000fda0003f05270 */
[----:B------:R-:W-:Y:S05]  /*1e50*/  @!P0 BRA `(.L_x_379) ;  /* 0x00000000003c8947 */ /* 0x000fea0003800000 */
[----:B------:R-:W-:Y:S01]  /*1e60*/  LEA.HI R4, R4, 0x1, RZ, 0x18 ;  /* 0x0000000104047811 */ /* 0x000fe200078fc0ff */
[----:B------:R-:W-:Y:S02]  /*1e70*/  VIADD R9, R0, UR4 ;  /* 0x0000000400097c36 */ /* 0x000fe40008000000 */
[----:B------:R-:W-:Y:S01]  /*1e80*/  IMAD.MOV.U32 R40, RZ, RZ, R0 ;  /* 0x000000ffff287224 */ /* 0x000fe200078e0000 */
[----:B------:R-:W-:-:S05]  /*1e90*/  LOP3.LUT R4, R4, 0x3, RZ, 0xc0, !PT ;  /* 0x0000000304047812 */ /* 0x000fca00078ec0ff */
[----:B------:R-:W-:-:S07]  /*1ea0*/  IMAD.MOV R8, RZ, RZ, -R4 ;  /* 0x000000ffff087224 */ /* 0x000fce00078e0a04 */
.L_x_380:
[----:B------:R-:W-:-:S06]  /*1eb0*/  IMAD.WIDE.U32 R4, R9, 0x8, R2 ;  /* 0x0000000809047825 */ /* 0x000fcc00078e0002 */
[----:B------:R-:W2:Y:S01]  /*1ec0*/  LDG.E.64.CONSTANT R4, desc[UR6][R4.64] ;  /* 0x0000000604047981 */ /* 0x000ea2000c1e9b00 */
[----:B------:R-:W-:Y:S02]  /*1ed0*/  VIADD R8, R8, 0x1 ;  /* 0x0000000108087836 */ /* 0x000fe40000000000 */
[----:B------:R-:W-:Y:S02]  /*1ee0*/  VIADD R40, R40, 0x100 ;  /* 0x0000010028287836 */ /* 0x000fe40000000000 */
[----:B------:R-:W-:Y:S01]  /*1ef0*/  VIADD R9, R9, 0x100 ;  /* 0x0000010009097836 */ /* 0x000fe20000000000 */
[----:B------:R-:W-:Y:S01]  /*1f00*/  ISETP.NE.AND P1, PT, R8, RZ, PT ;  /* 0x000000ff0800720c */ /* 0x000fe20003f25270 */
[----:B--2---:R-:W-:-:S06]  /*1f10*/  DSETP.GEU.AND P0, PT, R6, R4, PT ;  /* 0x000000040600722a */ /* 0x004fcc0003f0e000 */
[----:B------:R-:W-:Y:S02]  /*1f20*/  FSEL R6, R4, R6, !P0 ;  /* 0x0000000604067208 */ /* 0x000fe40004000000 */
[----:B------:R-:W-:-:S04]  /*1f30*/  FSEL R7, R5, R7, !P0 ;  /* 0x0000000705077208 */ /* 0x000fc80004000000 */
[----:B------:R-:W-:Y:S05]  /*1f40*/  @P1 BRA `(.L_x_380) ;  /* 0xfffffffc00d81947 */ /* 0x000fea000383ffff */
.L_x_379:
[----:B------:R-:W-:Y:S05]  /*1f50*/  BSYNC.RECONVERGENT B2 ;  /* 0x0000000000027941 */ /* 0x000fea0003800200 */
.L_x_378:
[----:B------:R-:W-:Y:S05]  /*1f60*/  @!P2 BRA `(.L_x_377) ;  /* 0x000000080074a947 */ /* 0x000fea0003800000 */
[----:B------:R-:W0:Y:S01]  /*1f70*/  LDCU.64 UR8, c[0x0][0x380] ;  /* 0x00007000ff0877ac */ /* 0x000e220008000a00 */
[----:B------:R-:W-:Y:S01]  /*1f80*/  IMAD.IADD R9, R41, 0x1, -R40 ;  /* 0x0000000129097824 */ /* 0x000fe200078e0a28 */
[C---:B------:R-:W-:Y:S01]  /*1f90*/  IADD3 R5, P0, PT, R40.reuse, UR4, RZ ;  /* 0x0000000428057c10 */ /* 0x040fe2000ff1e0ff */
[----:B------:R-:W-:Y:S01]  /*1fa0*/  BSSY.RECONVERGENT B2, `(.L_x_381) ;  /* 0x0000059000027945 */ /* 0x000fe20003800200 */
[----:B------:R-:W-:Y:S02]  /*1fb0*/  VIADD R43, R40, UR4 ;  /* 0x00000004282b7c36 */ /* 0x000fe40008000000 */
[----:B------:R-:W-:Y:S01]  /*1fc0*/  ISETP.GT.AND P1, PT, R9, 0xc00, PT ;  /* 0x00000c000900780c */ /* 0x000fe20003f24270 */
[----:B------:R-:W-:Y:S01]  /*1fd0*/  IMAD.X R8, RZ, RZ, RZ, P0 ;  /* 0x000000ffff087224 */ /* 0x000fe200000e06ff */
[----:B0-----:R-:W-:-:S04]  /*1fe0*/  LEA R4, P0, R5, UR8, 0x3 ;  /* 0x0000000805047c11 */ /* 0x001fc8000f8018ff */
[----:B------:R-:W-:Y:S02]  /*1ff0*/  LEA.HI.X R5, R5, UR9, R8, 0x3, P0 ;  /* 0x0000000905057c11 */ /* 0x000fe400080f1c08 */
[----:B------:R-:W-:-:S05]  /*2000*/  IADD3 R4, P0, PT, R4, 0x1000, RZ ;  /* 0x0000100004047810 */ /* 0x000fca0007f1e0ff */
[----:B------:R-:W-:Y:S01]  /*2010*/  IMAD.X R5, RZ, RZ, R5, P0 ;  /* 0x000000ffff057224 */ /* 0x000fe200000e0605 */
[----:B------:R-:W-:Y:S01]  /*2020*/  PLOP3.LUT P0, PT, PT, PT, PT, 0x80, 0x8 ;  /* 0x000000000008781c */ /* 0x000fe20003f0f070 */
[----:B------:R-:W-:-:S12]  /*2030*/  @!P1 BRA `(.L_x_382) ;  /* 0x00000004003c9947 */ /* 0x000fd80003800000 */
[----:B------:R-:W-:Y:S01]  /*2040*/  PLOP3.LUT P0, PT, PT, PT, PT, 0x8, 0x80 ;  /* 0x000000000080781c */ /* 0x000fe20003f0e170 */
[----:B------:R-:W-:-:S12]  /*2050*/  VIADD R45, R41, 0xfffff400 ;  /* 0xfffff400292d7836 */ /* 0x000fd80000000000 */
.L_x_383:
[C---:B------:R-:W-:Y:S01]  /*2060*/  IMAD.WIDE.U32 R38, R43.reuse, 0x8, R2 ;  /* 0x000000082b267825 */ /* 0x040fe200078e0002 */
[----:B------:R-:W2:Y:S04]  /*2070*/  LDG.E.64.CONSTANT R8, desc[UR6][R4.64+-0x800] ;  /* 0xfff8000604087981 */ /* 0x000ea8000c1e9b00 */
[----:B------:R-:W3:Y:S04]  /*2080*/  LDG.E.64.CONSTANT R10, desc[UR6][R4.64] ;  /* 0x00000006040a7981 */ /* 0x000ee8000c1e9b00 */
[----:B------:R-:W4:Y:S01]  /*2090*/  LDG.E.64.CONSTANT R38, desc[UR6][R38.64] ;  /* 0x0000000626267981 */ /* 0x000f22000c1e9b00 */
[----:B------:R-:W-:-:S03]  /*20a0*/  VIADD R15, R43, 0x400 ;  /* 0x000004002b0f7836 */ /* 0x000fc60000000000 */
[----:B------:R-:W5:Y:S01]  /*20b0*/  LDG.E.64.CONSTANT R12, desc[UR6][R4.64+0x800] ;  /* 0x00080006040c7981 */ /* 0x000f62000c1e9b00 */
[----:B------:R-:W-:-:S03]  /*20c0*/  IMAD.WIDE.U32 R14, R15, 0x8, R2 ;  /* 0x000000080f0e7825 */ /* 0x000fc600078e0002 */
[----:B------:R-:W5:Y:S04]  /*20d0*/  LDG.E.64.CONSTANT R16, desc[UR6][R4.64+0x1800] ;  /* 0x0018000604107981 */ /* 0x000f68000c1e9b00 */
[----:B------:R-:W5:Y:S04]  /*20e0*/  LDG.E.64.CONSTANT R14, desc[UR6][R14.64] ;  /* 0x000000060e0e7981 */ /* 0x000f68000c1e9b00 */
[----:B------:R-:W5:Y:S01]  /*20f0*/  LDG.E.64.CONSTANT R18, desc[UR6][R4.64+0x2000] ;  /* 0x0020000604127981 */ /* 0x000f62000c1e9b00 */
        /* <DEDUP_REMOVED lines=11> */
[----:B------:R-:W5:Y:S04]  /*21b0*/  LDG.E.64.CONSTANT R34, desc[UR6][R4.64+0x6000] ;  /* 0x0060000604227981 */ /* 0x000f68000c1e9b00 */
[----:B------:R0:W5:Y:S01]  /*21c0*/  LDG.E.64.CONSTANT R36, desc[UR6][R4.64+0x6800] ;  /* 0x0068000604247981 */ /* 0x000162000c1e9b00 */
[----:B------:R-:W-:-:S05]  /*21d0*/  VIADD R40, R40, 0x1000 ;  /* 0x0000100028287836 */ /* 0x000fca0000000000 */
[----:B------:R-:W-:Y:S02]  /*21e0*/  ISETP.GE.AND P2, PT, R40, R45, PT ;  /* 0x0000002d2800720c */ /* 0x000fe40003f46270 */
[----:B0-----:R-:W-:Y:S01]  /*21f0*/  IADD3 R4, P3, PT, R4, 0x8000, RZ ;  /* 0x0000800004047810 */ /* 0x001fe20007f7e0ff */
[----:B------:R-:W-:-:S04]  /*2200*/  VIADD R43, R43, 0x1000 ;  /* 0x000010002b2b7836 */ /* 0x000fc80000000000 */
[----:B------:R-:W-:Y:S01]  /*2210*/  IMAD.X R5, RZ, RZ, R5, P3 ;  /* 0x000000ffff057224 */ /* 0x000fe200018e0605 */
[----:B----4-:R-:W-:-:S06]  /*2220*/  DSETP.GEU.AND P1, PT, R6, R38, PT ;  /* 0x000000260600722a */ /* 0x010fcc0003f2e000 */
[----:B------:R-:W-:Y:S02]  /*2230*/  FSEL R6, R38, R6, !P1 ;  /* 0x0000000626067208 */ /* 0x000fe40004800000 */
[----:B------:R-:W-:-:S06]  /*2240*/  FSEL R7, R39, R7, !P1 ;  /* 0x0000000727077208 */ /* 0x000fcc0004800000 */
[----:B--2---:R-:W-:-:S06]  /*2250*/  DSETP.GEU.AND P1, PT, R6, R8, PT ;  /* 0x000000080600722a */ /* 0x004fcc0003f2e000 */
[----:B------:R-:W-:Y:S02]  /*2260*/  FSEL R6, R8, R6, !P1 ;  /* 0x0000000608067208 */ /* 0x000fe40004800000 */
[----:B------:R-:W-:-:S06]  /*2270*/  FSEL R7, R9, R7, !P1 ;  /* 0x0000000709077208 */ /* 0x000fcc0004800000 */
[----:B---3--:R-:W-:-:S06]  /*2280*/  DSETP.GEU.AND P1, PT, R6, R10, PT ;  /* 0x0000000a0600722a */ /* 0x008fcc0003f2e000 */
        /* <DEDUP_REMOVED lines=42> */
.L_x_382:
[----:B------:R-:W-:Y:S05]  /*2530*/  BSYNC.RECONVERGENT B2 ;  /* 0x0000000000027941 */ /* 0x000fea0003800200 */
.L_x_381:
[----:B------:R-:W-:Y:S01]  /*2540*/  IMAD.IADD R8, R41, 0x1, -R40 ;  /* 0x0000000129087824 */ /* 0x000fe200078e0a28 */
[----:B------:R-:W-:Y:S04]  /*2550*/  BSSY.RECONVERGENT B2, `(.L_x_384) ;  /* 0x000002b000027945 */ /* 0x000fe80003800200 */
[----:B------:R-:W-:-:S13]  /*2560*/  ISETP.GT.AND P1, PT, R8, 0x400, PT ;  /* 0x000004000800780c */ /* 0x000fda0003f24270 */
[----:B------:R-:W-:Y:S05]  /*2570*/  @!P1 BRA `(.L_x_385) ;  /* 0x0000000000a09947 */ /* 0x000fea0003800000 */
        /* <DEDUP_REMOVED lines=9> */
[----:B------:R-:W5:Y:S04]  /*2610*/  LDG.E.64.CONSTANT R22, desc[UR6][R4.64+0x2000] ;  /* 0x0020000604167981 */ /* 0x000f68000c1e9b00 */
[----:B------:R0:W5:Y:S01]  /*2620*/  LDG.E.64.CONSTANT R8, desc[UR6][R4.64+0x2800] ;  /* 0x0028000604087981 */ /* 0x000162000c1e9b00 */
[----:B------:R-:W-:-:S02]  /*2630*/  VIADD R40, R40, 0x800 ;  /* 0x0000080028287836 */ /* 0x000fc40000000000 */
[----:B------:R-:W-:Y:S01]  /*2640*/  VIADD R43, R43, 0x800 ;  /* 0x000008002b2b7836 */ /* 0x000fe20000000000 */
[----:B0-----:R-:W-:-:S05]  /*2650*/  IADD3 R4, P2, PT, R4, 0x4000, RZ ;  /* 0x0000400004047810 */ /* 0x001fca0007f5e0ff */
        /* <DEDUP_REMOVED lines=23> */
[----:B------:R-:W-:-:S05]  /*27d0*/  PLOP3.LUT P0, PT, PT, PT, PT, 0x8, 0x80 ;  /* 0x000000000080781c */ /* 0x000fca0003f0e170 */
[----:B------:R-:W-:Y:S02]  /*27e0*/  FSEL R6, R8, R6, !P1 ;  /* 0x0000000608067208 */ /* 0x000fe40004800000 */
[----:B------:R-:W-:-:S07]  /*27f0*/  FSEL R7, R9, R7, !P1 ;  /* 0x0000000709077208 */ /* 0x000fce0004800000 */
.L_x_385:
[----:B------:R-:W-:Y:S05]  /*2800*/  BSYNC.RECONVERGENT B2 ;  /* 0x0000000000027941 */ /* 0x000fea0003800200 */
.L_x_384:
[----:B------:R-:W-:-:S13]  /*2810*/  ISETP.LT.OR P0, PT, R40, R41, P0 ;  /* 0x000000292800720c */ /* 0x000fda0000701670 */
[----:B------:R-:W-:Y:S05]  /*2820*/  @!P0 BRA `(.L_x_377) ;  /* 0x0000000000448947 */ /* 0x000fea0003800000 */
[----:B------:R-:W-:Y:S01]  /*2830*/  IMAD.WIDE.U32 R2, R43, 0x8, R2 ;  /* 0x000000082b027825 */ /* 0x000fe200078e0002 */
[----:B------:R-:W2:Y:S04]  /*2840*/  LDG.E.64.CONSTANT R8, desc[UR6][R4.64+-0x800] ;  /* 0xfff8000604087981 */ /* 0x000ea8000c1e9b00 */
[----:B------:R-:W3:Y:S04]  /*2850*/  LDG.E.64.CONSTANT R10, desc[UR6][R4.64] ;  /* 0x00000006040a7981 */ /* 0x000ee8000c1e9b00 */
[----:B------:R-:W4:Y:S04]  /*2860*/  LDG.E.64.CONSTANT R2, desc[UR6][R2.64] ;  /* 0x0000000602027981 */ /* 0x000f28000c1e9b00 */
[----:B------:R-:W5:Y:S01]  /*2870*/  LDG.E.64.CONSTANT R12, desc[UR6][R4.64+0x800] ;  /* 0x00080006040c7981 */ /* 0x000f62000c1e9b00 */
        /* <DEDUP_REMOVED lines=11> */
[----:B------:R-:W-:-:S07]  /*2930*/  FSEL R7, R13, R3, !P0 ;  /* 0x000000030d077208 */ /* 0x000fce0004000000 */
.L_x_377:
[----:B------:R-:W-:Y:S05]  /*2940*/  BSYNC.RECONVERGENT B1 ;  /* 0x0000000000017941 */ /* 0x000fea0003800200 */
.L_x_375:
        /* <DEDUP_REMOVED lines=49> */
[----:B--2---:R-:W0:Y:S04]  /*2c60*/  LDS.128 R8, [UR4+0x10] ;  /* 0x00001004ff087984 */ /* 0x004e280008000c00 */
        /* <DEDUP_REMOVED lines=25> */
.L_x_358:
        /* <DEDUP_REMOVED lines=12> */
.L_x_388:
[----:B------:R-:W-:Y:S05]  /*2ec0*/  BSYNC.RECONVERGENT B1 ;  /* 0x0000000000017941 */ /* 0x000fea0003800200 */
.L_x_387:
        /* <DEDUP_REMOVED lines=17> */
.L_x_393:
        /* <DEDUP_REMOVED lines=12> */
.L_x_392:
[----:B------:R-:W-:Y:S05]  /*30a0*/  BSYNC.RECONVERGENT B2 ;  /* 0x0000000000027941 */ /* 0x000fea0003800200 */
.L_x_391:
        /* <DEDUP_REMOVED lines=9> */
.L_x_396:
        /* <DEDUP_REMOVED lines=74> */
.L_x_395:
[----:B------:R-:W-:Y:S05]  /*35e0*/  BSYNC.RECONVERGENT B2 ;  /* 0x0000000000027941 */ /* 0x000fea0003800200 */
.L_x_394:
        /* <DEDUP_REMOVED lines=42> */
.L_x_398:
[----:B------:R-:W-:Y:S05]  /*3890*/  BSYNC.RECONVERGENT B2 ;  /* 0x0000000000027941 */ /* 0x000fea0003800200 */
.L_x_397:
        /* <DEDUP_REMOVED lines=20> */
.L_x_390:
[----:B------:R-:W-:Y:S05]  /*39e0*/  BSYNC.RECONVERGENT B1 ;  /* 0x0000000000017941 */ /* 0x000fea0003800200 */
.L_x_389:
        /* <DEDUP_REMOVED lines=85> */
.L_x_399:
        /* <DEDUP_REMOVED lines=20> */
[----:B------:R-:W0:Y:S05]  /*4080*/  SHFL.DOWN PT, R7, R0, 0x2, R11 ;  /* 0x0840000000077989 */ /* 0x000e2a00000e000b */
[----:B0-----:R-:W-:-:S06]  /*4090*/  DSETP.GEU.AND P0, PT, R2, R6, PT ;  /* 0x000000060200722a */ /* 0x001fcc0003f0e000 */
[----:B------:R-:W-:Y:S01]  /*40a0*/  @!P1 FSEL R9, R6, R9, !P0 ;  /* 0x0000000906099208 */ /* 0x000fe20004000000 */
[----:B------:R-:W-:Y:S01]  /*40b0*/  VIADD R6, R8, 0x4 ;  /* 0x0000000408067836 */ /* 0x000fe20000000000 */
[----:B------:R-:W-:-:S03]  /*40c0*/  @!P1 FSEL R0, R7, R0, !P0 ;  /* 0x0000000007009208 */ /* 0x000fc60004000000 */
[----:B------:R-:W-:Y:S01]  /*40d0*/  SHFL.DOWN PT, R2, R9, 0x4, R11 ;  /* 0x0880000009027989 */ /* 0x000fe200000e000b */
[----:B------:R-:W-:Y:S01]  /*40e0*/  ISETP.GT.AND P1, PT, R6, R11, PT ;  /* 0x0000000b0600720c */ /* 0x000fe20003f24270 */
[----:B------:R-:W-:Y:S02]  /*40f0*/  IMAD.MOV.U32 R6, RZ, RZ, R9 ;  /* 0x000000ffff067224 */ /* 0x000fe400078e0009 */
[----:B------:R-:W0:Y:S01]  /*4100*/  SHFL.DOWN PT, R3, R0, 0x4, R11 ;  /* 0x0880000000037989 */ /* 0x000e2200000e000b */
[----:B------:R-:W-:-:S06]  /*4110*/  IMAD.MOV.U32 R7, RZ, RZ, R0 ;  /* 0x000000ffff077224 */ /* 0x000fcc00078e0000 */
        /* <DEDUP_REMOVED lines=17> */
[----:B------:R-:W-:Y:S02]  /*4230*/  IMAD.MOV.U32 R6, RZ, RZ, R9 ;  /* 0x000000ffff067224 */ /* 0x000fe400078e0009 */
[----:B------:R-:W-:Y:S01]  /*4240*/  IMAD.MOV.U32 R7, RZ, RZ, R0 ;  /* 0x000000ffff077224 */ /* 0x000fe200078e0000 */
[----:B------:R-:W0:Y:S05]  /*4250*/  SHFL.DOWN PT, R3, R0, 0x10, R11 ;  /* 0x0a00000000037989 */ /* 0x000e2a00000e000b */
[----:B0-----:R-:W-:Y:S01]  /*4260*/  DSETP.GEU.AND P1, PT, R6, R2, PT ;  /* 0x000000020600722a */ /* 0x001fe20003f2e000 */
[----:B------:R-:W-:-:S02]  /*4270*/  @!P0 MOV R7, 0x400 ;  /* 0x0000040000078802 */ /* 0x000fc40000000f00 */
[----:B------:R-:W-:Y:S02]  /*4280*/  @!P0 SHF.R.U32.HI R6, RZ, 0x2, R5 ;  /* 0x00000002ff068819 */ /* 0x000fe40000011605 */
[----:B-1----:R-:W-:Y:S02]  /*4290*/  @!P0 LEA R7, R10, R7, 0x18 ;  /* 0x000000070a078211 */ /* 0x002fe400078ec0ff */
[----:B------:R-:W-:Y:S02]  /*42a0*/  @!P0 LOP3.LUT R6, R6, 0xf8, RZ, 0xc0, !PT ;  /* 0x000000f806068812 */ /* 0x000fe400078ec0ff */
[----:B------:R-:W-:Y:S02]  /*42b0*/  @!P2 FSEL R9, R2, R9, !P1 ;  /* 0x000000090209a208 */ /* 0x000fe40004800000 */
[----:B------:R-:W-:Y:S01]  /*42c0*/  @!P2 FSEL R0, R3, R0, !P1 ;  /* 0x000000000300a208 */ /* 0x000fe20004800000 */
[----:B------:R-:W-:Y:S02]  /*42d0*/  @!P0 IMAD.IADD R3, R6, 0x1, R7 ;  /* 0x0000000106038824 */ /* 0x000fe400078e0207 */
[----:B------:R-:W-:-:S02]  /*42e0*/  IMAD.MOV.U32 R6, RZ, RZ, R9 ;  /* 0x000000ffff067224 */ /* 0x000fc400078e0009 */
[----:B------:R-:W-:-:S05]  /*42f0*/  IMAD.MOV.U32 R7, RZ, RZ, R0 ;  /* 0x000000ffff077224 */ /* 0x000fca00078e0000 */
[----:B------:R1:W-:Y:S01]  /*4300*/  @!P0 STS.64 [R3+0x8], R6 ;  /* 0x0000080603008388 */ /* 0x0003e20000000a00 */
[----:B------:R-:W-:Y:S01]  /*4310*/  BAR.SYNC.DEFER_BLOCKING 0x0 ;  /* 0x0000000000007b1d */ /* 0x000fe20000010000 */
[----:B------:R-:W-:-:S13]  /*4320*/  ISETP.NE.AND P0, PT, R5, RZ, PT ;  /* 0x000000ff0500720c */ /* 0x000fda0003f05270 */
[----:B-1----:R-:W-:Y:S05]  /*4330*/  @P0 BRA `(.L_x_373) ;  /* 0x0000001800340947 */ /* 0x002fea0003800000 */
[----:B------:R-:W0:Y:S01]  /*4340*/  S2UR UR5, SR_CgaCtaId ;  /* 0x00000000000579c3 */ /* 0x000e220000008800 */
[----:B------:R-:W-:Y:S01]  /*4350*/  UMOV UR4, 0x400 ;  /* 0x0000040000047882 */ /* 0x000fe20000000000 */
[C---:B------:R-:W-:Y:S02]  /*4360*/  ISETP.GT.AND P3, PT, R4.reuse, 0x20, PT ;  /* 0x000000200400780c */ /* 0x040fe40003f64270 */
        /* <DEDUP_REMOVED lines=10> */
[----:B------:R-:W-:Y:S01]  /*4410*/  ISETP.GT.AND P1, PT, R4, 0x60, PT ;  /* 0x000000600400780c */ /* 0x000fe20003f24270 */
[----:B------:R-:W-:Y:S02]  /*4420*/  IMAD.MOV.U32 R2, RZ, RZ, R6 ;  /* 0x000000ffff027224 */ /* 0x000fe400078e0006 */
        /* <DEDUP_REMOVED lines=29> */
.L_x_386:
        /* <DEDUP_REMOVED lines=12> */
[----:B------:R-:W-:Y:S01]  /*46c0*/  IMAD.MOV.U32 R45, RZ, RZ, 0x800 ;  /* 0x00000800ff2d7424 */ /* 0x000fe200078e00ff */
        /* <DEDUP_REMOVED lines=23> */
[----:B------:R-:W-:Y:S02]  /*4840*/  VIADD R0, R4, 0xfffff800 ;  /* 0xfffff80004007836 */ /* 0x000fe40000000000 */
[----:B------:R-:W-:-:S07]  /*4850*/  IMAD.MOV.U32 R45, RZ, RZ, 0x800 ;  /* 0x00000800ff2d7424 */ /* 0x000fce00078e00ff */
.L_x_402:
        /* <DEDUP_REMOVED lines=8> */
[----:B------:R0:W5:Y:S02]  /*48e0*/  LDG.E.64.CONSTANT R8, desc[UR6][R4.64+0x3800] ;  /* 0x0038000604087981 */ /* 0x000164000c1e9b00 */
[----:B0-----:R-:W-:-:S04]  /*48f0*/  IMAD.MOV.U32 R4, RZ, RZ, R24 ;  /* 0x000000ffff047224 */ /* 0x001fc800078e0018 */
[----:B------:R-:W-:-:S05]  /*4900*/  IMAD.IADD R5, R4, 0x1, -R45 ;  /* 0x0000000104057824 */ /* 0x000fca00078e0a2d */
[----:B------:R-:W-:Y:S01]  /*4910*/  ISETP.GE.AND P1, PT, R5, 0x800, PT ;  /* 0x000008000500780c */ /* 0x000fe20003f26270 */
        /* <DEDUP_REMOVED lines=25> */
[----:B------:R-:W-:-:S05]  /*4ab0*/  VIADD R45, R45, 0x800 ;  /* 0x000008002d2d7836 */ /* 0x000fca0000000000 */
[----:B------:R-:W-:-:S13]  /*4ac0*/  ISETP.GT.AND P0, PT, R45, R0, PT ;  /* 0x000000002d00720c */ /* 0x000fda0003f04270 */
[----:B------:R-:W-:Y:S05]  /*4ad0*/  @!P0 BRA `(.L_x_402) ;  /* 0xfffffffc00608947 */ /* 0x000fea000383ffff */
.L_x_400:
[----:B------:R-:W-:-:S13]  /*4ae0*/  ISETP.GE.AND P0, PT, R45, R4, PT ;  /* 0x000000042d00720c */ /* 0x000fda0003f06270 */
[----:B------:R-:W-:Y:S05]  /*4af0*/  @P0 BRA `(.L_x_401) ;  /* 0x0000000800fc0947 */ /* 0x000fea0003800000 */
[----:B------:R-:W-:Y:S01]  /*4b00*/  IMAD.IADD R0, R4, 0x1, -R45 ;  /* 0x0000000104007824 */ /* 0x000fe200078e0a2d */
[----:B------:R-:W-:Y:S04]  /*4b10*/  BSSY.RECONVERGENT B1, `(.L_x_401) ;  /* 0x00000bd000017945 */ /* 0x000fe80003800200 */
[----:B------:R-:W-:-:S13]  /*4b20*/  ISETP.GE.AND P0, PT, R41, R0, PT ;  /* 0x000000002900720c */ /* 0x000fda0003f06270 */
[----:B------:R-:W-:Y:S05]  /*4b30*/  @P0 BRA `(.L_x_403) ;  /* 0x0000000800e80947 */ /* 0x000fea0003800000 */
[----:B------:R-:W-:Y:S01]  /*4b40*/  LOP3.LUT R5, RZ, R41, RZ, 0x33, !PT ;  /* 0x00000029ff057212 */ /* 0x000fe200078e33ff */
[----:B------:R-:W-:Y:S01]  /*4b50*/  BSSY.RECONVERGENT B2, `(.L_x_404) ;  /* 0x0000017000027945 */ /* 0x000fe20003800200 */
[----:B------:R-:W-:Y:S02]  /*4b60*/  IMAD.MOV.U32 R43, RZ, RZ, R41 ;  /* 0x000000ffff2b7224 */ /* 0x000fe400078e0029 */
[----:B------:R-:W-:-:S04]  /*4b70*/  IADD3 R4, PT, PT, -R45, R4, R5 ;  /* 0x000000042d047210 */ /* 0x000fc80007ffe105 */
[C---:B------:R-:W-:Y:S02]  /*4b80*/  LOP3.LUT R5, R4.reuse, 0x300, RZ, 0xc0, !PT ;  /* 0x0000030004057812 */ /* 0x040fe400078ec0ff */
[----:B------:R-:W-:Y:S02]  /*4b90*/  ISETP.GE.U32.AND P2, PT, R4, 0x300, PT ;  /* 0x000003000400780c */ /* 0x000fe40003f46070 */
[----:B------:R-:W-:-:S13]  /*4ba0*/  ISETP.NE.AND P0, PT, R5, 0x300, PT ;  /* 0x000003000500780c */ /* 0x000fda0003f05270 */
[----:B------:R-:W-:Y:S05]  /*4bb0*/  @!P0 BRA `(.L_x_405) ;  /* 0x0000000000408947 */ /* 0x000fea0003800000 */
[----:B------:R-:W0:Y:S01]  /*4bc0*/  LDC.64 R6, c[0x0][0x380] ;  /* 0x0000e000ff067b82 */ /* 0x000e220000000a00 */
[----:B------:R-:W-:Y:S01]  /*4bd0*/  LEA.HI R4, R4, 0x1, RZ, 0x18 ;  /* 0x0000000104047811 */ /* 0x000fe200078fc0ff */
[----:B------:R-:W-:Y:S02]  /*4be0*/  IMAD.IADD R9, R41, 0x1, R45 ;  /* 0x0000000129097824 */ /* 0x000fe400078e022d */
[----:B------:R-:W-:Y:S01]  /*4bf0*/  IMAD.MOV.U32 R43, RZ, RZ, R41 ;  /* 0x000000ffff2b7224 */ /* 0x000fe200078e0029 */
[----:B------:R-:W-:-:S05]  /*4c00*/  LOP3.LUT R4, R4, 0x3, RZ, 0xc0, !PT ;  /* 0x0000000304047812 */ /* 0x000fca00078ec0ff */
[----:B------:R-:W-:-:S07]  /*4c10*/  IMAD.MOV R8, RZ, RZ, -R4 ;  /* 0x000000ffff087224 */ /* 0x000fce00078e0a04 */
.L_x_406:
[----:B0-----:R-:W-:-:S06]  /*4c20*/  IMAD.WIDE.U32 R4, R9, 0x8, R6 ;  /* 0x0000000809047825 */ /* 0x001fcc00078e0006 */
        /* <DEDUP_REMOVED lines=9> */
.L_x_405:
[----:B------:R-:W-:Y:S05]  /*4cc0*/  BSYNC.RECONVERGENT B2 ;  /* 0x0000000000027941 */ /* 0x000fea0003800200 */
.L_x_404:
[----:B------:R-:W-:Y:S05]  /*4cd0*/  @!P2 BRA `(.L_x_403) ;  /* 0x000000080080a947 */ /* 0x000fea0003800000 */
[----:B------:R-:W0:Y:S01]  /*4ce0*/  LDCU.64 UR4, c[0x0][0x380] ;  /* 0x00007000ff0477ac */ /* 0x000e220008000a00 */
[----:B------:R-:W-:Y:S01]  /*4cf0*/  IMAD.IADD R7, R0, 0x1, -R43 ;  /* 0x0000000100077824 */ /* 0x000fe200078e0a2b */
[C---:B------:R-:W-:Y:S01]  /*4d00*/  IADD3 R5, P0, PT, R43.reuse, R45, RZ ;  /* 0x0000002d2b057210 */ /* 0x040fe20007f1e0ff */
[----:B------:R-:W-:Y:S01]  /*4d10*/  BSSY.RECONVERGENT B2, `(.L_x_407) ;  /* 0x000005a000027945 */ /* 0x000fe20003800200 */
[----:B------:R-:W-:Y:S02]  /*4d20*/  IMAD.IADD R45, R43, 0x1, R45 ;  /* 0x000000012b2d7824 */ /* 0x000fe400078e022d */
        /* <DEDUP_REMOVED lines=8> */
[----:B------:R-:W0:Y:S01]  /*4db0*/  LDC.64 R6, c[0x0][0x380] ;  /* 0x0000e000ff067b82 */ /* 0x000e220000000a00 */
[----:B------:R-:W-:Y:S01]  /*4dc0*/  PLOP3.LUT P0, PT, PT, PT, PT, 0x8, 0x80 ;  /* 0x000000000080781c */ /* 0x000fe20003f0e170 */
[----:B------:R-:W-:-:S12]  /*4dd0*/  VIADD R40, R0, 0xfffff400 ;  /* 0xfffff40000287836 */ /* 0x000fd80000000000 */
.L_x_409:
[C---:B0-----:R-:W-:Y:S01]  /*4de0*/  IMAD.WIDE.U32 R38, R45.reuse, 0x8, R6 ;  /* 0x000000082d267825 */ /* 0x041fe200078e0006 */
        /* <DEDUP_REMOVED lines=76> */
.L_x_408:
[----:B------:R-:W-:Y:S05]  /*52b0*/  BSYNC.RECONVERGENT B2 ;  /* 0x0000000000027941 */ /* 0x000fea0003800200 */
.L_x_407:
[----:B------:R-:W-:Y:S01]  /*52c0*/  IMAD.IADD R6, R0, 0x1, -R43 ;  /* 0x0000000100067824 */ /* 0x000fe200078e0a2b */
[----:B------:R-:W-:Y:S04]  /*52d0*/  BSSY.RECONVERGENT B2, `(.L_x_410) ;  /* 0x000002c000027945 */ /* 0x000fe80003800200 */
[----:B------:R-:W-:-:S13]  /*52e0*/  ISETP.GT.AND P1, PT, R6, 0x400, PT ;  /* 0x000004000600780c */ /* 0x000fda0003f24270 */
[----:B------:R-:W-:Y:S05]  /*52f0*/  @!P1 BRA `(.L_x_411) ;  /* 0x0000000000a49947 */ /* 0x000fea0003800000 */
[----:B------:R-:W0:Y:S01]  /*5300*/  LDC.64 R16, c[0x0][0x380] ;  /* 0x0000e000ff107b82 */ /* 0x000e220000000a00 */
[----:B------:R-:W2:Y:S04]  /*5310*/  LDG.E.64.CONSTANT R10, desc[UR6][R4.64+-0x800] ;  /* 0xfff80006040a7981 */ /* 0x000ea8000c1e9b00 */
[----:B------:R-:W3:Y:S01]  /*5320*/  LDG.E.64.CONSTANT R12, desc[UR6][R4.64] ;  /* 0x00000006040c7981 */ /* 0x000ee2000c1e9b00 */
[----:B------:R-:W-:-:S03]  /*5330*/  VIADD R7, R45, 0x400 ;  /* 0x000004002d077836 */ /* 0x000fc60000000000 */
        /* <DEDUP_REMOVED lines=8> */
[----:B------:R-:W-:Y:S01]  /*53c0*/  VIADD R43, R43, 0x800 ;  /* 0x000008002b2b7836 */ /* 0x000fe20000000000 */
[----:B0-----:R-:W-:Y:S01]  /*53d0*/  IADD3 R4, P2, PT, R4, 0x4000, RZ ;  /* 0x0000400004047810 */ /* 0x001fe20007f5e0ff */
[----:B------:R-:W-:-:S04]  /*53e0*/  VIADD R45, R45, 0x800 ;  /* 0x000008002d2d7836 */ /* 0x000fc80000000000 */
[----:B------:R-:W-:Y:S01]  /*53f0*/  IMAD.X R5, RZ, RZ, R5, P2 ;  /* 0x000000ffff057224 */ /* 0x000fe200010e0605 */
        /* <DEDUP_REMOVED lines=25> */
.L_x_411:
[----:B------:R-:W-:Y:S05]  /*5590*/  BSYNC.RECONVERGENT B2 ;  /* 0x0000000000027941 */ /* 0x000fea0003800200 */
.L_x_410:
[----:B------:R-:W-:-:S13]  /*55a0*/  ISETP.LT.OR P0, PT, R43, R0, P0 ;  /* 0x000000002b00720c */ /* 0x000fda0000701670 */
[----:B------:R-:W-:Y:S05]  /*55b0*/  @!P0 BRA `(.L_x_403) ;  /* 0x0000000000488947 */ /* 0x000fea0003800000 */
[----:B------:R-:W0:Y:S01]  /*55c0*/  LDC.64 R6, c[0x0][0x380] ;  /* 0x0000e000ff067b82 */ /* 0x000e220000000a00 */
[----:B------:R-:W2:Y:S04]  /*55d0*/  LDG.E.64.CONSTANT R8, desc[UR6][R4.64+-0x800] ;  /* 0xfff8000604087981 */ /* 0x000ea8000c1e9b00 */
[----:B------:R-:W3:Y:S04]  /*55e0*/  LDG.E.64.CONSTANT R10, desc[UR6][R4.64] ;  /* 0x00000006040a7981 */ /* 0x000ee8000c1e9b00 */
[----:B------:R-:W4:Y:S01]  /*55f0*/  LDG.E.64.CONSTANT R12, desc[UR6][R4.64+0x800] ;  /* 0x00080006040c7981 */ /* 0x000f22000c1e9b00 */
[----:B0-----:R-:W-:-:S06]  /*5600*/  IMAD.WIDE.U32 R6, R45, 0x8, R6 ;  /* 0x000000082d067825 */ /* 0x001fcc00078e0006 */
[----:B------:R-:W5:Y:S02]  /*5610*/  LDG.E.64.CONSTANT R6, desc[UR6][R6.64] ;  /* 0x0000000606067981 */ /* 0x000f64000c1e9b00 */
[----:B-----5:R-:W-:-:S06]  /*5620*/  DSETP.GEU.AND P0, PT, R2, R6, PT ;  /* 0x000000060200722a */ /* 0x020fcc0003f0e000 */
        /* <DEDUP_REMOVED lines=10> */
[----:B------:R-:W-:-:S07]  /*56d0*/  FSEL R3, R13, R3, !P0 ;  /* 0x000000030d037208 */ /* 0x000fce0004000000 */
.L_x_403:
[----:B------:R-:W-:Y:S05]  /*56e0*/  BSYNC.RECONVERGENT B1 ;  /* 0x0000000000017941 */ /* 0x000fea0003800200 */
.L_x_401:
        /* <DEDUP_REMOVED lines=82> */
.L_x_373:
[----:B------:R-:W-:Y:S05]  /*5c10*/  BSYNC.RECONVERGENT B0 ;  /* 0x0000000000007941 */ /* 0x000fea0003800200 */
.L_x_357:
[----:B------:R-:W-:Y:S05]  /*5c20*/  @P0 EXIT ;  /* 0x000000000000094d */ /* 0x000fea0003800000 */
[----:B------:R-:W4:Y:S01]  /*5c30*/  LDCU.64 UR8, c[0x0][0x398] ;  /* 0x00007300ff0877ac */ /* 0x000f220008000a00 */
[----:B---3--:R-:W3:Y:S01]  /*5c40*/  LDC.64 R4, c[0x0][0x388] ;  /* 0x0000e200ff047b82 */ /* 0x008ee20000000a00 */
[----:B------:R-:W0:Y:S01]  /*5c50*/  LDCU.64 UR4, c[0x0][0x398] ;  /* 0x00007300ff0477ac */ /* 0x000e220008000a00 */
[----:B----4-:R-:W-:-:S06]  /*5c60*/  DSETP.GT.AND P0, PT, R6, UR8, PT ;  /* 0x0000000806007e2a */ /* 0x010fcc000bf04000 */
[----:B012---:R-:W-:Y:S02]  /*5c70*/  FSEL R2, R6, UR4, P0 ;  /* 0x0000000406027c08 */ /* 0x007fe40008000000 */
[----:B------:R-:W-:-:S05]  /*5c80*/  FSEL R3, R7, UR5, P0 ;  /* 0x0000000507037c08 */ /* 0x000fca0008000000 */
[----:B---3--:R-:W-:Y:S01]  /*5c90*/  STG.E.64 desc[UR6][R4.64], R2 ;  /* 0x0000000204007986 */ /* 0x008fe2000c101b06 */
[----:B------:R-:W-:Y:S05]  /*5ca0*/  EXIT ;  /* 0x000000000000794d */ /* 0x000fea0003800000 */
.L_x_412:
        /* <DEDUP_REMOVED lines=13> */
.L_x_1075:


//--------------------- .text._ZN3cub18CUB_300001_SM_10006detail6reduce18DeviceReduceKernelINS2_10policy_hubIdy11max_functorIdEE10Policy1000EN6thrust24THRUST_300001_SM_1000_NS6detail15normal_iteratorINSA_10device_ptrIdEEEEyS6_d11abs_functorIdEEEvT0_PT3_T1_NS0_13GridEvenShareISL_EET2_T4_ --------------------------
	.section	.text._ZN3cub18CUB_300001_SM_10006detail6reduce18DeviceReduceKernelINS2_10policy_hubIdy11max_functorIdEE10Policy1000EN6thrust24THRUST_300001_SM_1000_NS6detail15normal_iteratorINSA_10device_ptrIdEEEEyS6_d11abs_functorIdEEEvT0_PT3_T1_NS0_13GridEvenShareISL_EET2_T4_,"ax",@progbits
	.align	128
        .global         _ZN3cub18CUB_300001_SM_10006detail6reduce18DeviceReduceKernelINS2_10policy_hubIdy11max_functorIdEE10Policy1000EN6thrust24THRUST_300001_SM_1000_NS6detail15normal_iteratorINSA_10device_ptrIdEEEEyS6_d11abs_functorIdEEEvT0_PT3_T1_NS0_13GridEvenShareISL_EET2_T4_
        .type           _ZN3cub18CUB_300001_SM_10006detail6reduce18DeviceReduceKernelINS2_10policy_hubIdy11max_functorIdEE10Policy1000EN6thrust24THRUST_300001_SM_1000_NS6detail15normal_iteratorINSA_10device_ptrIdEEEEyS6_d11abs_functorIdEEEvT0_PT3_T1_NS0_13GridEvenShareISL_EET2_T4_,@function
        .size           _ZN3cub18CUB_300001_SM_10006detail6reduce18DeviceReduceKernelINS2_10policy_hubIdy11max_functorIdEE10Policy1000EN6thrust24THRUST_300001_SM_1000_NS6detail15normal_iteratorINSA_10device_ptrIdEEEEyS6_d11abs_functorIdEEEvT0_PT3_T1_NS0_13GridEvenShareISL_EET2_T4_,(.L_x_1076 - _ZN3cub18CUB_300001_SM_10006detail6reduce18DeviceReduceKernelINS2_10policy_hubIdy11max_functorIdEE10Policy1000EN6thrust24THRUST_300001_SM_1000_NS6detail15normal_iteratorINSA_10device_ptrIdEEEEyS6_d11abs_functorIdEEEvT0_PT3_T1_NS0_13GridEvenShareISL_EET2_T4_)
        .other          _ZN3cub18CUB_300001_SM_10006detail6reduce18DeviceReduceKernelINS2_10policy_hubIdy11max_functorIdEE10Policy1000EN6thrust24THRUST_300001_SM_1000_NS6detail15normal_iteratorINSA_10device_ptrIdEEEEyS6_d11abs_functorIdEEEvT0_PT3_T1_NS0_13GridEvenShareISL_EET2_T4_,@"STO_CUDA_ENTRY STV_DEFAULT"
_ZN3cub18CUB_300001_SM_10006detail6reduce18DeviceReduceKernelINS2_10policy_hubIdy11max_functorIdEE10Policy1000EN6thrust24THRUST_300001_SM_1000_NS6detail15normal_iteratorINSA_10device_ptrIdEEEEyS6_d11abs_functorIdEEEvT0_PT3_T1_NS0_13GridEvenShareISL_EET2_T4_:
.text._ZN3cub18CUB_300001_SM_10006detail6reduce18DeviceReduceKernelINS2_10policy_hubIdy11max_functorIdEE10Policy1000EN6thrust24THRUST_300001_SM_1000_NS6detail15normal_iteratorINSA_10device_ptrIdEEEEyS6_d11abs_functorIdEEEvT0_PT3_T1_NS0_13GridEvenShareISL_EET2_T4_:
[----:B------:R-:W-:Y:S08]  /*0000*/  LDC R1, c[0x0][0x37c] ;  /* 0x0000df00ff017b82 */ /* 0x000ff00000000800 */
[----:B------:R-:W0:Y:S01]  /*0010*/  S2UR UR18, SR_CTAID.X ;  /* 0x00000000001279c3 */ /* 0x000e220000002500 */
[----:B------:R-:W1:Y:S01]  /*0020*/  LDCU.64 UR12, c[0x0][0x3b8] ;  /* 0x00007700ff0c77ac */ /* 0x000e620008000a00 */
[----:B------:R-:W-:Y:S01]  /*0030*/  BSSY.RECONVERGENT B0, `(.L_x_413) ;  /* 0x000043e000007945 */ /* 0x000fe20003800200 */
[----:B------:R-:W2:Y:S01]  /*0040*/  LDCU UR5, c[0x0][0x3c0] ;  /* 0x00007800ff0577ac */ /* 0x000ea20008000800 */
[----:B------:R-:W3:Y:S01]  /*0050*/  LDCU.64 UR16, c[0x0][0x358] ;  /* 0x00006b00ff1077ac */ /* 0x000ee20008000a00 */
[----:B--2---:R-:W-:-:S02]  /*0060*/  USHF.L.U32 UR5, UR5, 0xb, URZ ;  /* 0x0000000b05057899 */ /* 0x004fc400080006ff */
[----:B0-----:R-:W-:Y:S02]  /*0070*/  USHF.L.U32 UR6, UR18, 0xb, URZ ;  /* 0x0000000b12067899 */ /* 0x001fe400080006ff */
[----:B------:R-:W-:Y:S02]  /*0080*/  USHF.R.S32.HI UR4, URZ, 0x1f, UR5 ;  /* 0x0000001fff047899 */ /* 0x000fe40008011405 */
[----:B-1----:R-:W-:-:S04]  /*0090*/  UIADD3 UR7, UP0, UPT, -UR6, UR12, URZ ;  /* 0x0000000c06077290 */ /* 0x002fc8000ff1e1ff */
[----:B------:R-:W-:Y:S02]  /*00a0*/  UIADD3.X UR8, UPT, UPT, UR13, -0x1, URZ, UP0, !UPT ;  /* 0xffffffff0d087890 */ /* 0x000fe400087fe4ff */
[----:B------:R-:W-:-:S04]  /*00b0*/  UISETP.GT.U32.AND UP0, UPT, UR7, 0x7ff, UPT ;  /* 0x000007ff0700788c */ /* 0x000fc8000bf04070 */
[----:B------:R-:W-:-:S09]  /*00c0*/  UISETP.GT.U32.AND.EX UP0, UPT, UR8, URZ, UPT, UP0 ;  /* 0x000000ff0800728c */ /* 0x000fd2000bf04100 */
[----:B---3--:R-:W-:Y:S05]  /*00d0*/  BRA.U UP0, `(.L_x_414) ;  /* 0x0000001d00f87547 */ /* 0x008fea000b800000 */
[----:B------:R-:W0:Y:S01]  /*00e0*/  S2R R0, SR_TID.X ;  /* 0x0000000000007919 */ /* 0x000e220000002100 */
[----:B------:R-:W-:Y:S01]  /*00f0*/  UIADD3 UR7, UPT, UPT, -UR6, UR12, URZ ;  /* 0x0000000c06077290 */ /* 0x000fe2000fffe1ff */
[----:B------:R-:W-:Y:S01]  /*0100*/  BSSY.RECONVERGENT B1, `(.L_x_415) ;  /* 0x000000e000017945 */ /* 0x000fe20003800200 */
[----:B------:R-:W-:-:S04]  /*0110*/  CS2R R8, SRZ ;  /* 0x0000000000087805 */ /* 0x000fc8000001ff00 */
[----:B0-----:R-:W-:Y:S01]  /*0120*/  ISETP.GE.AND P0, PT, R0, UR7, PT ;  /* 0x0000000700007c0c */ /* 0x001fe2000bf06270 */
[----:B------:R-:W-:-:S12]  /*0130*/  IMAD.MOV.U32 R2, RZ, RZ, R0 ;  /* 0x000000ffff027224 */ /* 0x000fd800078e0000 */
[----:B------:R-:W-:Y:S05]  /*0140*/  @P0 BRA `(.L_x_416) ;  /* 0x0000000000240947 */ /* 0x000fea0003800000 */
[----:B------:R-:W0:Y:S01]  /*0150*/  LDC.64 R4, c[0x0][0x380] ;  /* 0x0000e000ff047b82 */ /* 0x000e220000000a00 */
[----:B------:R-:W-:-:S04]  /*0160*/  VIADD R3, R0, UR6 ;  /* 0x0000000600037c36 */ /* 0x000fc80008000000 */
[----:B0-----:R-:W-:-:S06]  /*0170*/  IMAD.WIDE.U32 R4, R3, 0x8, R4 ;  /* 0x0000000803047825 */ /* 0x001fcc00078e0004 */
[----:B------:R-:W2:Y:S01]  /*0180*/  LDG.E.64 R4, desc[UR16][R4.64] ;  /* 0x0000001004047981 */ /* 0x000ea2000c1e1b00 */
[----:B------:R-:W-:Y:S01]  /*0190*/  VIADD R2, R0, 0x100 ;  /* 0x0000010000027836 */ /* 0x000fe20000000000 */
[----:B--2---:R-:W-:Y:S02]  /*01a0*/  DADD R6, -RZ, -R4 ;  /* 0x00000000ff067229 */ /* 0x004fe40000000904 */
[----:B------:R-:W-:-:S08]  /*01b0*/  DSETP.GEU.AND P0, PT, R4, RZ, PT ;  /* 0x000000ff0400722a */ /* 0x000fd00003f0e000 */
[----:B------:R-:W-:Y:S02]  /*01c0*/  FSEL R8, R6, R4, !P0 ;  /* 0x0000000406087208 */ /* 0x000fe40004000000 */
[----:B------:R-:W-:-:S07]  /*01d0*/  FSEL R9, R7, R5, !P0 ;  /* 0x0000000507097208 */ /* 0x000fce0004000000 */
.L_x_416:
[----:B------:R-:W-:Y:S05]  /*01e0*/  BSYNC.RECONVERGENT B1 ;  /* 0x0000000000017941 */ /* 0x000fea0003800200 */
.L_x_415:
[----:B------:R-:W-:Y:S01]  /*01f0*/  ISETP.GE.AND P0, PT, R2, UR7, PT ;  /* 0x0000000702007c0c */ /* 0x000fe2000bf06270 */
[----:B------:R-:W-:-:S12]  /*0200*/  BSSY.RECONVERGENT B1, `(.L_x_417) ;  /* 0x0000128000017945 */ /* 0x000fd80003800200 */
[----:B------:R-:W-:Y:S05]  /*0210*/  @P0 BRA `(.L_x_418) ;  /* 0x0000001000980947 */ /* 0x000fea0003800000 */
[----:B------:R-:W-:Y:S01]  /*0220*/  IMAD.U32 R4, RZ, RZ, UR6 ;  /* 0x00000006ff047e24 */ /* 0x000fe2000f8e00ff */
[----:B------:R-:W-:Y:S01]  /*0230*/  LOP3.LUT R3, RZ, R2, RZ, 0x33, !PT ;  /* 0x00000002ff037212 */ /* 0x000fe200078e33ff */
[----:B------:R-:W-:Y:S03]  /*0240*/  BSSY.RECONVERGENT B2, `(.L_x_419) ;  /* 0x0000097000027945 */ /* 0x000fe60003800200 */
[----:B------:R-:W-:-:S04]  /*0250*/  IADD3 R5, PT, PT, -R4, UR12, R3 ;  /* 0x0000000c04057c10 */ /* 0x000fc8000fffe103 */
        /* <DEDUP_REMOVED lines=15> */
.L_x_421:
[----:B------:R-:W2:Y:S04]  /*0350*/  LDG.E.64 R10, desc[UR16][R6.64+-0x4000] ;  /* 0xffc00010060a7981 */ /* 0x000ea8000c1e1b00 */
[----:B------:R-:W3:Y:S04]  /*0360*/  LDG.E.64 R20, desc[UR16][R6.64+-0x3800] ;  /* 0xffc8001006147981 */ /* 0x000ee8000c1e1b00 */
[----:B------:R-:W4:Y:S04]  /*0370*/  LDG.E.64 R22, desc[UR16][R6.64+-0x3000] ;  /* 0xffd0001006167981 */ /* 0x000f28000c1e1b00 */
[----:B------:R-:W5:Y:S04]  /*0380*/  LDG.E.64 R24, desc[UR16][R6.64+-0x2800] ;  /* 0xffd8001006187981 */ /* 0x000f68000c1e1b00 */
[----:B------:R-:W5:Y:S04]  /*0390*/  LDG.E.64 R18, desc[UR16][R6.64+-0x2000] ;  /* 0xffe0001006127981 */ /* 0x000f68000c1e1b00 */
[----:B------:R-:W5:Y:S04]  /*03a0*/  LDG.E.64 R14, desc[UR16][R6.64+-0x1800] ;  /* 0xffe80010060e7981 */ /* 0x000f68000c1e1b00 */
[----:B------:R-:W5:Y:S01]  /*03b0*/  LDG.E.64 R16, desc[UR16][R6.64+-0x1000] ;  /* 0xfff0001006107981 */ /* 0x000f62000c1e1b00 */
[----:B--2---:R-:W-:-:S02]  /*03c0*/  DADD R12, -RZ, -R10 ;  /* 0x00000000ff0c7229 */ /* 0x004fc4000000090a */
[----:B------:R-:W-:-:S08]  /*03d0*/  DSETP.GEU.AND P1, PT, R10, RZ, PT ;  /* 0x000000ff0a00722a */ /* 0x000fd00003f2e000 */
[----:B------:R-:W-:Y:S02]  /*03e0*/  FSEL R10, R12, R10, !P1 ;  /* 0x0000000a0c0a7208 */ /* 0x000fe40004800000 */
[----:B------:R-:W-:Y:S01]  /*03f0*/  FSEL R11, R13, R11, !P1 ;  /* 0x0000000b0d0b7208 */ /* 0x000fe20004800000 */
[----:B---3--:R-:W-:-:S05]  /*0400*/  DADD R12, -RZ, -R20 ;  /* 0x00000000ff0c7229 */ /* 0x008fca0000000914 */
[----:B------:R-:W-:Y:S02]  /*0410*/  DSETP.GEU.AND P1, PT, R8, R10, PT ;  /* 0x0000000a0800722a */ /* 0x000fe40003f2e000 */
[----:B------:R-:W-:-:S04]  /*0420*/  DSETP.GEU.AND P2, PT, R20, RZ, PT ;  /* 0x000000ff1400722a */ /* 0x000fc80003f4e000 */
[----:B------:R-:W-:Y:S02]  /*0430*/  FSEL R8, R10, R8, !P1 ;  /* 0x000000080a087208 */ /* 0x000fe40004800000 */
[----:B------:R-:W-:Y:S01]  /*0440*/  FSEL R9, R11, R9, !P1 ;  /* 0x000000090b097208 */ /* 0x000fe20004800000 */
[----:B----4-:R-:W-:Y:S01]  /*0450*/  DADD R10, -RZ, -R22 ;  /* 0x00000000ff0a7229 */ /* 0x010fe20000000916 */
[----:B------:R-:W-:Y:S02]  /*0460*/  FSEL R12, R12, R20, !P2 ;  /* 0x000000140c0c7208 */ /* 0x000fe40005000000 */
[----:B------:R-:W-:Y:S01]  /*0470*/  FSEL R13, R13, R21, !P2 ;  /* 0x000000150d0d7208 */ /* 0x000fe20005000000 */
[----:B------:R-:W-:Y:S01]  /*0480*/  DSETP.GEU.AND P2, PT, R22, RZ, PT ;  /* 0x000000ff1600722a */ /* 0x000fe20003f4e000 */
[----:B------:R-:W2:Y:S05]  /*0490*/  LDG.E.64 R20, desc[UR16][R6.64+-0x800] ;  /* 0xfff8001006147981 */ /* 0x000eaa000c1e1b00 */
[----:B------:R-:W-:-:S02]  /*04a0*/  FSEL R10, R10, R22, !P2 ;  /* 0x000000160a0a7208 */ /* 0x000fc40005000000 */
[----:B------:R-:W-:Y:S02]  /*04b0*/  FSEL R11, R11, R23, !P2 ;  /* 0x000000170b0b7208 */ /* 0x000fe40005000000 */
[----:B------:R-:W3:Y:S01]  /*04c0*/  LDG.E.64 R22, desc[UR16][R6.64] ;  /* 0x0000001006167981 */ /* 0x000ee2000c1e1b00 */
[----:B------:R-:W-:-:S06]  /*04d0*/  DSETP.GEU.AND P1, PT, R8, R12, PT ;  /* 0x0000000c0800722a */ /* 0x000fcc0003f2e000 */
[----:B------:R-:W-:Y:S02]  /*04e0*/  FSEL R8, R12, R8, !P1 ;  /* 0x000000080c087208 */ /* 0x000fe40004800000 */
[----:B------:R-:W-:Y:S01]  /*04f0*/  FSEL R9, R13, R9, !P1 ;  /* 0x000000090d097208 */ /* 0x000fe20004800000 */
[----:B-----5:R-:W-:Y:S02]  /*0500*/  DADD R12, -RZ, -R24 ;  /* 0x00000000ff0c7229 */ /* 0x020fe40000000918 */
[----:B------:R-:W-:-:S03]  /*0510*/  DSETP.GEU.AND P2, PT, R24, RZ, PT ;  /* 0x000000ff1800722a */ /* 0x000fc60003f4e000 */
[----:B------:R-:W-:-:S05]  /*0520*/  DSETP.GEU.AND P1, PT, R8, R10, PT ;  /* 0x0000000a0800722a */ /* 0x000fca0003f2e000 */
[----:B------:R-:W-:Y:S02]  /*0530*/  FSEL R12, R12, R24, !P2 ;  /* 0x000000180c0c7208 */ /* 0x000fe40005000000 */
[----:B------:R-:W-:Y:S02]  /*0540*/  FSEL R13, R13, R25, !P2 ;  /* 0x000000190d0d7208 */ /* 0x000fe40005000000 */
[----:B------:R-:W-:Y:S02]  /*0550*/  FSEL R10, R10, R8, !P1 ;  /* 0x000000080a0a7208 */ /* 0x000fe40004800000 */
[----:B------:R-:W-:Y:S01]  /*0560*/  FSEL R11, R11, R9, !P1 ;  /* 0x000000090b0b7208 */ /* 0x000fe20004800000 */
[----:B------:R-:W-:Y:S01]  /*0570*/  DADD R8, -RZ, -R18 ;  /* 0x00000000ff087229 */ /* 0x000fe20000000912 */
[----:B------:R-:W4:Y:S01]  /*0580*/  LDG.E.64 R24, desc[UR16][R6.64+0x800] ;  /* 0x0008001006187981 */ /* 0x000f22000c1e1b00 */
[----:B------:R-:W-:-:S03]  /*0590*/  DSETP.GEU.AND P2, PT, R18, RZ, PT ;  /* 0x000000ff1200722a */ /* 0x000fc60003f4e000 */
[----:B------:R-:W-:-:S05]  /*05a0*/  DSETP.GEU.AND P1, PT, R10, R12, PT ;  /* 0x0000000c0a00722a */ /* 0x000fca0003f2e000 */
[----:B------:R-:W-:Y:S02]  /*05b0*/  FSEL R8, R8, R18, !P2 ;  /* 0x0000001208087208 */ /* 0x000fe40005000000 */
[----:B------:R-:W-:Y:S02]  /*05c0*/  FSEL R9, R9, R19, !P2 ;  /* 0x0000001309097208 */ /* 0x000fe40005000000 */
[----:B------:R-:W-:Y:S02]  /*05d0*/  FSEL R10, R12, R10, !P1 ;  /* 0x0000000a0c0a7208 */ /* 0x000fe40004800000 */
[----:B------:R-:W-:Y:S01]  /*05e0*/  FSEL R11, R13, R11, !P1 ;  /* 0x0000000b0d0b7208 */ /* 0x000fe20004800000 */
[----:B------:R-:W-:Y:S02]  /*05f0*/  DADD R12, -RZ, -R14 ;  /* 0x00000000ff0c7229 */ /* 0x000fe4000000090e */
[----:B------:R-:W-:-:S03]  /*0600*/  DSETP.GEU.AND P2, PT, R14, RZ, PT ;  /* 0x000000ff0e00722a */ /* 0x000fc60003f4e000 */
[----:B------:R-:W-:-:S05]  /*0610*/  DSETP.GEU.AND P1, PT, R10, R8, PT ;  /* 0x000000080a00722a */ /* 0x000fca0003f2e000 */
[----:B------:R-:W-:Y:S02]  /*0620*/  FSEL R12, R12, R14, !P2 ;  /* 0x0000000e0c0c7208 */ /* 0x000fe40005000000 */
[----:B------:R-:W-:Y:S02]  /*0630*/  FSEL R10, R8, R10, !P1 ;  /* 0x0000000a080a7208 */ /* 0x000fe40004800000 */
[----:B------:R-:W-:Y:S02]  /*0640*/  FSEL R13, R13, R15, !P2 ;  /* 0x0000000f0d0d7208 */ /* 0x000fe40005000000 */
[----:B------:R-:W-:Y:S01]  /*0650*/  FSEL R11, R9, R11, !P1 ;  /* 0x0000000b090b7208 */ /* 0x000fe20004800000 */
[----:B------:R-:W-:Y:S01]  /*0660*/  DADD R14, -RZ, -R16 ;  /* 0x00000000ff0e7229 */ /* 0x000fe20000000910 */
[----:B------:R-:W5:Y:S01]  /*0670*/  LDG.E.64 R8, desc[UR16][R6.64+0x1000] ;  /* 0x0010001006087981 */ /* 0x000f62000c1e1b00 */
[----:B------:R-:W-:-:S03]  /*0680*/  DSETP.GEU.AND P2, PT, R16, RZ, PT ;  /* 0x000000ff1000722a */ /* 0x000fc60003f4e000 */
[----:B------:R-:W-:-:S05]  /*0690*/  DSETP.GEU.AND P1, PT, R10, R12, PT ;  /* 0x0000000c0a00722a */ /* 0x000fca0003f2e000 */
[----:B------:R-:W-:Y:S02]  /*06a0*/  FSEL R14, R14, R16, !P2 ;  /* 0x000000100e0e7208 */ /* 0x000fe40005000000 */
[----:B------:R-:W-:Y:S02]  /*06b0*/  FSEL R12, R12, R10, !P1 ;  /* 0x0000000a0c0c7208 */ /* 0x000fe40004800000 */
[----:B------:R-:W-:Y:S02]  /*06c0*/  FSEL R15, R15, R17, !P2 ;  /* 0x000000110f0f7208 */ /* 0x000fe40005000000 */
[----:B------:R-:W-:Y:S02]  /*06d0*/  FSEL R13, R13, R11, !P1 ;  /* 0x0000000b0d0d7208 */ /* 0x000fe40004800000 */
[----:B------:R-:W5:Y:S04]  /*06e0*/  LDG.E.64 R10, desc[UR16][R6.64+0x1800] ;  /* 0x00180010060a7981 */ /* 0x000f68000c1e1b00 */
[----:B------:R-:W-:-:S06]  /*06f0*/  DSETP.GEU.AND P1, PT, R12, R14, PT ;  /* 0x0000000e0c00722a */ /* 0x000fcc0003f2e000 */
[----:B------:R-:W-:Y:S02]  /*0700*/  FSEL R16, R14, R12, !P1 ;  /* 0x0000000c0e107208 */ /* 0x000fe40004800000 */
[----:B------:R-:W-:Y:S02]  /*0710*/  FSEL R17, R15, R13, !P1 ;  /* 0x0000000d0f117208 */ /* 0x000fe40004800000 */
[----:B------:R-:W5:Y:S01]  /*0720*/  LDG.E.64 R12, desc[UR16][R6.64+0x2000] ;  /* 0x00200010060c7981 */ /* 0x000f62000c1e1b00 */
[----:B--2---:R-:W-:Y:S02]  /*0730*/  DADD R18, -RZ, -R20 ;  /* 0x00000000ff127229 */ /* 0x004fe40000000914 */
[----:B------:R-:W-:Y:S02]  /*0740*/  DSETP.GEU.AND P2, PT, R20, RZ, PT ;  /* 0x000000ff1400722a */ /* 0x000fe40003f4e000 */
[----:B---3--:R-:W-:-:S06]  /*0750*/  DADD R14, -RZ, -R22 ;  /* 0x00000000ff0e7229 */ /* 0x008fcc0000000916 */
[----:B------:R-:W-:Y:S02]  /*0760*/  FSEL R18, R18, R20, !P2 ;  /* 0x0000001412127208 */ /* 0x000fe40005000000 */
[----:B------:R-:W-:Y:S01]  /*0770*/  FSEL R19, R19, R21, !P2 ;  /* 0x0000001513137208 */ /* 0x000fe20005000000 */
[----:B------:R-:W-:-:S06]  /*0780*/  DSETP.GEU.AND P2, PT, R22, RZ, PT ;  /* 0x000000ff1600722a */ /* 0x000fcc0003f4e000 */
[----:B------:R-:W-:Y:S02]  /*0790*/  FSEL R22, R14, R22, !P2 ;  /* 0x000000160e167208 */ /* 0x000fe40005000000 */
[----:B------:R-:W-:Y:S02]  /*07a0*/  FSEL R23, R15, R23, !P2 ;  /* 0x000000170f177208 */ /* 0x000fe40005000000 */
[----:B------:R-:W2:Y:S01]  /*07b0*/  LDG.E.64 R14, desc[UR16][R6.64+0x2800] ;  /* 0x00280010060e7981 */ /* 0x000ea2000c1e1b00 */
[----:B------:R-:W-:-:S06]  /*07c0*/  DSETP.GEU.AND P1, PT, R16, R18, PT ;  /* 0x000000121000722a */ /* 0x000fcc0003f2e000 */
[----:B------:R-:W-:Y:S02]  /*07d0*/  FSEL R20, R18, R16, !P1 ;  /* 0x0000001012147208 */ /* 0x000fe40004800000 */
[----:B------:R-:W-:Y:S02]  /*07e0*/  FSEL R21, R19, R17, !P1 ;  /* 0x0000001113157208 */ /* 0x000fe40004800000 */
[----:B------:R-:W3:Y:S04]  /*07f0*/  LDG.E.64 R16, desc[UR16][R6.64+0x3000] ;  /* 0x0030001006107981 */ /* 0x000ee8000c1e1b00 */
[----:B------:R-:W-:-:S06]  /*0800*/  DSETP.GEU.AND P1, PT, R20, R22, PT ;  /* 0x000000161400722a */ /* 0x000fcc0003f2e000 */
[----:B------:R-:W-:Y:S02]  /*0810*/  FSEL R20, R22, R20, !P1 ;  /* 0x0000001416147208 */ /* 0x000fe40004800000 */
[----:B------:R-:W-:Y:S02]  /*0820*/  FSEL R21, R23, R21, !P1 ;  /* 0x0000001517157208 */ /* 0x000fe40004800000 */
[----:B------:R0:W3:Y:S01]  /*0830*/  LDG.E.64 R22, desc[UR16][R6.64+0x3800] ;  /* 0x0038001006167981 */ /* 0x0000e2000c1e1b00 */
[----:B----4-:R-:W-:Y:S02]  /*0840*/  DADD R18, -RZ, -R24 ;  /* 0x00000000ff127229 */ /* 0x010fe40000000918 */
[----:B------:R-:W-:-:S08]  /*0850*/  DSETP.GEU.AND P2, PT, R24, RZ, PT ;  /* 0x000000ff1800722a */ /* 0x000fd00003f4e000 */
[----:B------:R-:W-:Y:S02]  /*0860*/  FSEL R18, R18, R24, !P2 ;  /* 0x0000001812127208 */ /* 0x000fe40005000000 */
[----:B------:R-:W-:-:S06]  /*0870*/  FSEL R19, R19, R25, !P2 ;  /* 0x0000001913137208 */ /* 0x000fcc0005000000 */
[----:B------:R-:W-:Y:S02]  /*0880*/  DSETP.GEU.AND P1, PT, R20, R18, PT ;  /* 0x000000121400722a */ /* 0x000fe40003f2e000 */
[----:B-----5:R-:W-:Y:S02]  /*0890*/  DADD R24, -RZ, -R8 ;  /* 0x00000000ff187229 */ /* 0x020fe40000000908 */
[----:B------:R-:W-:Y:S02]  /*08a0*/  DSETP.GEU.AND P2, PT, R8, RZ, PT ;  /* 0x000000ff0800722a */ /* 0x000fe40003f4e000 */
[----:B------:R-:W-:Y:S02]  /*08b0*/  FSEL R18, R18, R20, !P1 ;  /* 0x0000001412127208 */ /* 0x000fe40004800000 */
[----:B------:R-:W-:-:S04]  /*08c0*/  FSEL R19, R19, R21, !P1 ;  /* 0x0000001513137208 */ /* 0x000fc80004800000 */
[----:B------:R-:W-:Y:S02]  /*08d0*/  FSEL R8, R24, R8, !P2 ;  /* 0x0000000818087208 */ /* 0x000fe40005000000 */
[----:B------:R-:W-:Y:S01]  /*08e0*/  FSEL R9, R25, R9, !P2 ;  /* 0x0000000919097208 */ /* 0x000fe20005000000 */
[----:B------:R-:W-:-:S05]  /*08f0*/  DADD R20, -RZ, -R10 ;  /* 0x00000000ff147229 */ /* 0x000fca000000090a */
[----:B------:R-:W-:Y:S02]  /*0900*/  DSETP.GEU.AND P1, PT, R18, R8, PT ;  /* 0x000000081200722a */ /* 0x000fe40003f2e000 */
[----:B------:R-:W-:-:S04]  /*0910*/  DSETP.GEU.AND P2, PT, R10, RZ, PT ;  /* 0x000000ff0a00722a */ /* 0x000fc80003f4e000 */
        /* <DEDUP_REMOVED lines=10> */
[----:B------:R-:W-:-:S06]  /*09c0*/  FSEL R9, R11, R9, !P1 ;  /* 0x000000090b097208 */ /* 0x000fcc0004800000 */
[----:B------:R-:W-:-:S06]  /*09d0*/  DSETP.GEU.AND P1, PT, R8, R12, PT ;  /* 0x0000000c0800722a */ /* 0x000fcc0003f2e000 */
[----:B------:R-:W-:Y:S02]  /*09e0*/  FSEL R8, R12, R8, !P1 ;  /* 0x000000080c087208 */ /* 0x000fe40004800000 */
[----:B------:R-:W-:Y:S01]  /*09f0*/  FSEL R9, R13, R9, !P1 ;  /* 0x000000090d097208 */ /* 0x000fe20004800000 */
[----:B------:R-:W-:Y:S01]  /*0a00*/  VIADD R5, R5, 0x10 ;  /* 0x0000001005057836 */ /* 0x000fe20000000000 */
[----:B0-----:R-:W-:Y:S01]  /*0a10*/  IADD3 R6, P3, PT, R6, 0x8000, RZ ;  /* 0x0000800006067810 */ /* 0x001fe20007f7e0ff */
[----:B------:R-:W-:-:S04]  /*0a20*/  VIADD R2, R2, 0x1000 ;  /* 0x0000100002027836 */ /* 0x000fc80000000000 */
[----:B------:R-:W-:Y:S01]  /*0a30*/  IMAD.X R7, RZ, RZ, R7, P3 ;  /* 0x000000ffff077224 */ /* 0x000fe200018e0607 */
[----:B--2---:R-:W-:Y:S02]  /*0a40*/  DADD R10, -RZ, -R14 ;  /* 0x00000000ff0a7229 */ /* 0x004fe4000000090e */
[----:B------:R-:W-:-:S08]  /*0a50*/  DSETP.GEU.AND P2, PT, R14, RZ, PT ;  /* 0x000000ff0e00722a */ /* 0x000fd00003f4e000 */
[----:B------:R-:W-:Y:S02]  /*0a60*/  FSEL R10, R10, R14, !P2 ;  /* 0x0000000e0a0a7208 */ /* 0x000fe40005000000 */
[----:B------:R-:W-:Y:S01]  /*0a70*/  FSEL R11, R11, R15, !P2 ;  /* 0x0000000f0b0b7208 */ /* 0x000fe20005000000 */
[----:B---3--:R-:W-:Y:S02]  /*0a80*/  DADD R12, -RZ, -R16 ;  /* 0x00000000ff0c7229 */ /* 0x008fe40000000910 */
[----:B------:R-:W-:-:S03]  /*0a90*/  DSETP.GEU.AND P2, PT, R16, RZ, PT ;  /* 0x000000ff1000722a */ /* 0x000fc60003f4e000 */
[----:B------:R-:W-:-:S06]  /*0aa0*/  DSETP.GEU.AND P1, PT, R8, R10, PT ;  /* 0x0000000a0800722a */ /* 0x000fcc0003f2e000 */
        /* <DEDUP_REMOVED lines=9> */
[----:B------:R-:W-:Y:S02]  /*0b40*/  ISETP.NE.AND P2, PT, R5, RZ, PT ;  /* 0x000000ff0500720c */ /* 0x000fe40003f45270 */
[----:B------:R-:W-:Y:S02]  /*0b50*/  FSEL R8, R10, R8, !P1 ;  /* 0x000000080a087208 */ /* 0x000fe40004800000 */
[----:B------:R-:W-:-:S06]  /*0b60*/  FSEL R9, R11, R9, !P1 ;  /* 0x000000090b097208 */ /* 0x000fcc0004800000 */
[----:B------:R-:W-:-:S06]  /*0b70*/  DSETP.GEU.AND P1, PT, R8, R12, PT ;  /* 0x0000000c0800722a */ /* 0x000fcc0003f2e000 */
[----:B------:R-:W-:Y:S02]  /*0b80*/  FSEL R8, R12, R8, !P1 ;  /* 0x000000080c087208 */ /* 0x000fe40004800000 */
[----:B------:R-:W-:Y:S01]  /*0b90*/  FSEL R9, R13, R9, !P1 ;  /* 0x000000090d097208 */ /* 0x000fe20004800000 */
[----:B------:R-:W-:Y:S06]  /*0ba0*/  @P2 BRA `(.L_x_421) ;  /* 0xfffffff400e82947 */ /* 0x000fec000383ffff */
.L_x_420:
[----:B------:R-:W-:Y:S05]  /*0bb0*/  BSYNC.RECONVERGENT B2 ;  /* 0x0000000000027941 */ /* 0x000fea0003800200 */
.L_x_419:
        /* <DEDUP_REMOVED lines=20> */
[----:B--2---:R-:W-:-:S02]  /*0d00*/  DADD R26, -RZ, -R20 ;  /* 0x00000000ff1a7229 */ /* 0x004fc40000000914 */
[----:B------:R-:W-:Y:S02]  /*0d10*/  DSETP.GEU.AND P1, PT, R20, RZ, PT ;  /* 0x000000ff1400722a */ /* 0x000fe40003f2e000 */
[----:B---3--:R-:W-:-:S06]  /*0d20*/  DSETP.GEU.AND P2, PT, R18, RZ, PT ;  /* 0x000000ff1200722a */ /* 0x008fcc0003f4e000 */
[----:B------:R-:W-:Y:S02]  /*0d30*/  FSEL R20, R26, R20, !P1 ;  /* 0x000000141a147208 */ /* 0x000fe40004800000 */
[----:B------:R-:W-:Y:S01]  /*0d40*/  FSEL R21, R27, R21, !P1 ;  /* 0x000000151b157208 */ /* 0x000fe20004800000 */
[----:B------:R-:W-:-:S05]  /*0d50*/  DADD R26, -RZ, -R18 ;  /* 0x00000000ff1a7229 */ /* 0x000fca0000000912 */
[----:B------:R-:W-:-:S05]  /*0d60*/  DSETP.GEU.AND P1, PT, R8, R20, PT ;  /* 0x000000140800722a */ /* 0x000fca0003f2e000 */
[----:B------:R-:W-:Y:S02]  /*0d70*/  FSEL R18, R26, R18, !P2 ;  /* 0x000000121a127208 */ /* 0x000fe40005000000 */
[----:B------:R-:W-:Y:S01]  /*0d80*/  FSEL R19, R27, R19, !P2 ;  /* 0x000000131b137208 */ /* 0x000fe20005000000 */
[----:B----4-:R-:W-:Y:S01]  /*0d90*/  DSETP.GEU.AND P2, PT, R16, RZ, PT ;  /* 0x000000ff1000722a */ /* 0x010fe20003f4e000 */
[----:B------:R-:W-:Y:S02]  /*0da0*/  FSEL R20, R20, R8, !P1 ;  /* 0x0000000814147208 */ /* 0x000fe40004800000 */
[----:B------:R-:W-:Y:S01]  /*0db0*/  FSEL R21, R21, R9, !P1 ;  /* 0x0000000915157208 */ /* 0x000fe20004800000 */
[----:B------:R-:W-:-:S05]  /*0dc0*/  DADD R8, -RZ, -R16 ;  /* 0x00000000ff087229 */ /* 0x000fca0000000910 */
[----:B------:R-:W-:-:S05]  /*0dd0*/  DSETP.GEU.AND P1, PT, R20, R18, PT ;  /* 0x000000121400722a */ /* 0x000fca0003f2e000 */
[----:B------:R-:W-:Y:S02]  /*0de0*/  FSEL R8, R8, R16, !P2 ;  /* 0x0000001008087208 */ /* 0x000fe40005000000 */
[----:B------:R-:W-:Y:S02]  /*0df0*/  FSEL R18, R18, R20, !P1 ;  /* 0x0000001412127208 */ /* 0x000fe40004800000 */
[----:B------:R-:W-:Y:S01]  /*0e00*/  FSEL R9, R9, R17, !P2 ;  /* 0x0000001109097208 */ /* 0x000fe20005000000 */
[----:B-----5:R-:W-:Y:S01]  /*0e10*/  DADD R16, -RZ, -R14 ;  /* 0x00000000ff107229 */ /* 0x020fe2000000090e */
[----:B------:R-:W-:Y:S01]  /*0e20*/  FSEL R19, R19, R21, !P1 ;  /* 0x0000001513137208 */ /* 0x000fe20004800000 */
[----:B------:R-:W-:-:S05]  /*0e30*/  DSETP.GEU.AND P2, PT, R14, RZ, PT ;  /* 0x000000ff0e00722a */ /* 0x000fca0003f4e000 */
[----:B------:R-:W-:-:S03]  /*0e40*/  DSETP.GEU.AND P1, PT, R18, R8, PT ;  /* 0x000000081200722a */ /* 0x000fc60003f2e000 */
[----:B------:R-:W-:Y:S02]  /*0e50*/  FSEL R14, R16, R14, !P2 ;  /* 0x0000000e100e7208 */ /* 0x000fe40005000000 */
[----:B------:R-:W-:Y:S01]  /*0e60*/  FSEL R15, R17, R15, !P2 ;  /* 0x0000000f110f7208 */ /* 0x000fe20005000000 */
[----:B------:R-:W-:Y:S01]  /*0e70*/  DADD R16, -RZ, -R12 ;  /* 0x00000000ff107229 */ /* 0x000fe2000000090c */
[----:B------:R-:W-:Y:S01]  /*0e80*/  FSEL R8, R8, R18, !P1 ;  /* 0x0000001208087208 */ /* 0x000fe20004800000 */
[----:B------:R-:W-:Y:S01]  /*0e90*/  DSETP.GEU.AND P2, PT, R12, RZ, PT ;  /* 0x000000ff0c00722a */ /* 0x000fe20003f4e000 */
[----:B------:R-:W-:-:S06]  /*0ea0*/  FSEL R9, R9, R19, !P1 ;  /* 0x0000001309097208 */ /* 0x000fcc0004800000 */
[----:B------:R-:W-:Y:S01]  /*0eb0*/  DSETP.GEU.AND P1, PT, R8, R14, PT ;  /* 0x0000000e0800722a */ /* 0x000fe20003f2e000 */
[----:B------:R-:W-:Y:S02]  /*0ec0*/  FSEL R12, R16, R12, !P2 ;  /* 0x0000000c100c7208 */ /* 0x000fe40005000000 */
[----:B------:R-:W-:Y:S01]  /*0ed0*/  FSEL R13, R17, R13, !P2 ;  /* 0x0000000d110d7208 */ /* 0x000fe20005000000 */
[----:B------:R-:W-:Y:S02]  /*0ee0*/  DSETP.GEU.AND P2, PT, R10, RZ, PT ;  /* 0x000000ff0a00722a */ /* 0x000fe40003f4e000 */
[----:B------:R-:W-:Y:S02]  /*0ef0*/  FSEL R8, R14, R8, !P1 ;  /* 0x000000080e087208 */ /* 0x000fe40004800000 */
[----:B------:R-:W-:Y:S01]  /*0f00*/  FSEL R9, R15, R9, !P1 ;  /* 0x000000090f097208 */ /* 0x000fe20004800000 */
[----:B------:R-:W-:-:S05]  /*0f10*/  DADD R14, -RZ, -R10 ;  /* 0x00000000ff0e7229 */ /* 0x000fca000000090a */
[----:B------:R-:W-:-:S05]  /*0f20*/  DSETP.GEU.AND P1, PT, R8, R12, PT ;  /* 0x0000000c0800722a */ /* 0x000fca0003f2e000 */
[----:B------:R-:W-:Y:S02]  /*0f30*/  FSEL R10, R14, R10, !P2 ;  /* 0x0000000a0e0a7208 */ /* 0x000fe40005000000 */
[----:B------:R-:W-:Y:S02]  /*0f40*/  FSEL R8, R12, R8, !P1 ;  /* 0x000000080c087208 */ /* 0x000fe40004800000 */
[----:B------:R-:W-:Y:S01]  /*0f50*/  FSEL R11, R15, R11, !P2 ;  /* 0x0000000b0f0b7208 */ /* 0x000fe20005000000 */
[----:B------:R-:W-:Y:S01]  /*0f60*/  DSETP.GEU.AND P2, PT, R6, RZ, PT ;  /* 0x000000ff0600722a */ /* 0x000fe20003f4e000 */
[----:B------:R-:W-:Y:S01]  /*0f70*/  FSEL R9, R13, R9, !P1 ;  /* 0x000000090d097208 */ /* 0x000fe20004800000 */
[----:B------:R-:W-:-:S05]  /*0f80*/  DADD R12, -RZ, -R6 ;  /* 0x00000000ff0c7229 */ /* 0x000fca0000000906 */
[----:B------:R-:W-:-:S05]  /*0f90*/  DSETP.GEU.AND P1, PT, R8, R10, PT ;  /* 0x0000000a0800722a */ /* 0x000fca0003f2e000 */
[----:B------:R-:W-:Y:S02]  /*0fa0*/  FSEL R6, R12, R6, !P2 ;  /* 0x000000060c067208 */ /* 0x000fe40005000000 */
[----:B------:R-:W-:Y:S02]  /*0fb0*/  FSEL R8, R10, R8, !P1 ;  /* 0x000000080a087208 */ /* 0x000fe40004800000 */
[----:B------:R-:W-:Y:S01]  /*0fc0*/  FSEL R9, R11, R9, !P1 ;  /* 0x000000090b097208 */ /* 0x000fe20004800000 */
[----:B------:R-:W-:Y:S01]  /*0fd0*/  DADD R10, -RZ, -R4 ;  /* 0x00000000ff0a7229 */ /* 0x000fe20000000904 */
[----:B------:R-:W-:Y:S01]  /*0fe0*/  FSEL R7, R13, R7, !P2 ;  /* 0x000000070d077208 */ /* 0x000fe20005000000 */
[----:B------:R-:W-:-:S05]  /*0ff0*/  DSETP.GEU.AND P2, PT, R4, RZ, PT ;  /* 0x000000ff0400722a */ /* 0x000fca0003f4e000 */
[----:B------:R-:W-:-:S03]  /*1000*/  DSETP.GEU.AND P1, PT, R8, R6, PT ;  /* 0x000000060800722a */ /* 0x000fc60003f2e000 */
[----:B------:R-:W-:Y:S02]  /*1010*/  FSEL R10, R10, R4, !P2 ;  /* 0x000000040a0a7208 */ /* 0x000fe40005000000 */
[----:B------:R-:W-:Y:S02]  /*1020*/  FSEL R11, R11, R5, !P2 ;  /* 0x000000050b0b7208 */ /* 0x000fe40005000000 */
[----:B------:R-:W-:Y:S02]  /*1030*/  FSEL R4, R6, R8, !P1 ;  /* 0x0000000806047208 */ /* 0x000fe40004800000 */
[----:B------:R-:W-:-:S06]  /*1040*/  FSEL R5, R7, R9, !P1 ;  /* 0x0000000907057208 */ /* 0x000fcc0004800000 */
[----:B------:R-:W-:-:S06]  /*1050*/  DSETP.GEU.AND P1, PT, R4, R10, PT ;  /* 0x0000000a0400722a */ /* 0x000fcc0003f2e000 */
[----:B------:R-:W-:Y:S02]  /*1060*/  FSEL R8, R10, R4, !P1 ;  /* 0x000000040a087208 */ /* 0x000fe40004800000 */
[----:B------:R-:W-:-:S07]  /*1070*/  FSEL R9, R11, R5, !P1 ;  /* 0x000000050b097208 */ /* 0x000fce0004800000 */
.L_x_423:
[----:B------:R-:W-:Y:S05]  /*1080*/  BSYNC.RECONVERGENT B2 ;  /* 0x0000000000027941 */ /* 0x000fea0003800200 */
.L_x_422:
        /* <DEDUP_REMOVED lines=14> */
[----:B------:R4:W5:Y:S01]  /*1170*/  LDG.E.64 R6, desc[UR16][R10.64+0x1800] ;  /* 0x001800100a067981 */ /* 0x000962000c1e1b00 */
[----:B------:R-:W-:Y:S01]  /*1180*/  VIADD R2, R2, 0x400 ;  /* 0x0000040002027836 */ /* 0x000fe20000000000 */
[----:B--2---:R-:W-:-:S02]  /*1190*/  DADD R14, -RZ, -R12 ;  /* 0x00000000ff0e7229 */ /* 0x004fc4000000090c */
[----:B------:R-:W-:Y:S02]  /*11a0*/  DSETP.GEU.AND P1, PT, R12, RZ, PT ;  /* 0x000000ff0c00722a */ /* 0x000fe40003f2e000 */
[----:B---3--:R-:W-:Y:S02]  /*11b0*/  DSETP.GEU.AND P2, PT, R16, RZ, PT ;  /* 0x000000ff1000722a */ /* 0x008fe40003f4e000 */
[----:B----4-:R-:W-:-:S04]  /*11c0*/  DADD R10, -RZ, -R4 ;  /* 0x00000000ff0a7229 */ /* 0x010fc80000000904 */
[----:B------:R-:W-:Y:S02]  /*11d0*/  FSEL R12, R14, R12, !P1 ;  /* 0x0000000c0e0c7208 */ /* 0x000fe40004800000 */
[----:B------:R-:W-:Y:S01]  /*11e0*/  FSEL R13, R15, R13, !P1 ;  /* 0x0000000d0f0d7208 */ /* 0x000fe20004800000 */
[----:B------:R-:W-:-:S05]  /*11f0*/  DADD R14, -RZ, -R16 ;  /* 0x00000000ff0e7229 */ /* 0x000fca0000000910 */
[----:B------:R-:W-:-:S05]  /*1200*/  DSETP.GEU.AND P1, PT, R8, R12, PT ;  /* 0x0000000c0800722a */ /* 0x000fca0003f2e000 */
[----:B------:R-:W-:Y:S02]  /*1210*/  FSEL R14, R14, R16, !P2 ;  /* 0x000000100e0e7208 */ /* 0x000fe40005000000 */
[----:B------:R-:W-:Y:S01]  /*1220*/  FSEL R15, R15, R17, !P2 ;  /* 0x000000110f0f7208 */ /* 0x000fe20005000000 */
[----:B------:R-:W-:Y:S01]  /*1230*/  DSETP.GEU.AND P2, PT, R4, RZ, PT ;  /* 0x000000ff0400722a */ /* 0x000fe20003f4e000 */
[----:B------:R-:W-:Y:S02]  /*1240*/  FSEL R8, R12, R8, !P1 ;  /* 0x000000080c087208 */ /* 0x000fe40004800000 */
[----:B------:R-:W-:-:S03]  /*1250*/  FSEL R9, R13, R9, !P1 ;  /* 0x000000090d097208 */ /* 0x000fc60004800000 */
[----:B------:R-:W-:Y:S02]  /*1260*/  FSEL R4, R10, R4, !P2 ;  /* 0x000000040a047208 */ /* 0x000fe40005000000 */
[----:B------:R-:W-:Y:S01]  /*1270*/  FSEL R5, R11, R5, !P2 ;  /* 0x000000050b057208 */ /* 0x000fe20005000000 */
[----:B------:R-:W-:Y:S02]  /*1280*/  DSETP.GEU.AND P1, PT, R8, R14, PT ;  /* 0x0000000e0800722a */ /* 0x000fe40003f2e000 */
[----:B-----5:R-:W-:Y:S02]  /*1290*/  DADD R10, -RZ, -R6 ;  /* 0x00000000ff0a7229 */ /* 0x020fe40000000906 */
[----:B------:R-:W-:Y:S02]  /*12a0*/  DSETP.GEU.AND P2, PT, R6, RZ, PT ;  /* 0x000000ff0600722a */ /* 0x000fe40003f4e000 */
[----:B------:R-:W-:Y:S02]  /*12b0*/  FSEL R8, R14, R8, !P1 ;  /* 0x000000080e087208 */ /* 0x000fe40004800000 */
[----:B------:R-:W-:-:S04]  /*12c0*/  FSEL R9, R15, R9, !P1 ;  /* 0x000000090f097208 */ /* 0x000fc80004800000 */
[----:B------:R-:W-:Y:S02]  /*12d0*/  FSEL R6, R10, R6, !P2 ;  /* 0x000000060a067208 */ /* 0x000fe40005000000 */
[----:B------:R-:W-:Y:S01]  /*12e0*/  DSETP.GEU.AND P1, PT, R8, R4, PT ;  /* 0x000000040800722a */ /* 0x000fe20003f2e000 */
[----:B------:R-:W-:-:S05]  /*12f0*/  FSEL R7, R11, R7, !P2 ;  /* 0x000000070b077208 */ /* 0x000fca0005000000 */
[----:B------:R-:W-:Y:S02]  /*1300*/  FSEL R4, R4, R8, !P1 ;  /* 0x0000000804047208 */ /* 0x000fe40004800000 */
[----:B------:R-:W-:-:S06]  /*1310*/  FSEL R5, R5, R9, !P1 ;  /* 0x0000000905057208 */ /* 0x000fcc0004800000 */
[----:B------:R-:W-:-:S06]  /*1320*/  DSETP.GEU.AND P1, PT, R4, R6, PT ;  /* 0x000000060400722a */ /* 0x000fcc0003f2e000 */
[----:B------:R-:W-:Y:S02]  /*1330*/  FSEL R8, R6, R4, !P1 ;  /* 0x0000000406087208 */ /* 0x000fe40004800000 */
[----:B------:R-:W-:-:S07]  /*1340*/  FSEL R9, R7, R5, !P1 ;  /* 0x0000000507097208 */ /* 0x000fce0004800000 */
.L_x_425:
[----:B------:R-:W-:Y:S05]  /*1350*/  BSYNC.RECONVERGENT B2 ;  /* 0x0000000000027941 */ /* 0x000fea0003800200 */
.L_x_424:
[----:B------:R-:W-:Y:S05]  /*1360*/  @!P0 BRA `(.L_x_418) ;  /* 0x0000000000448947 */ /* 0x000fea0003800000 */
[----:B------:R-:W0:Y:S01]  /*1370*/  LDC.64 R4, c[0x0][0x380] ;  /* 0x0000e000ff047b82 */ /* 0x000e220000000a00 */
[----:B------:R-:W-:Y:S02]  /*1380*/  IMAD.U32 R7, RZ, RZ, UR18 ;  /* 0x00000012ff077e24 */ /* 0x000fe4000f8e00ff */
[----:B------:R-:W-:Y:S02]  /*1390*/  IMAD.MOV R3, RZ, RZ, -R3 ;  /* 0x000000ffff037224 */ /* 0x000fe400078e0a03 */
[----:B0-----:R-:W-:-:S07]  /*13a0*/  IMAD.WIDE.U32 R4, R7, 0x4000, R4 ;  /* 0x0000400007047825 */ /* 0x001fce00078e0004 */
.L_x_426:
[----:B------:R-:W-:-:S06]  /*13b0*/  IMAD.WIDE R6, R2, 0x8, R4 ;  /* 0x0000000802067825 */ /* 0x000fcc00078e0204 */
[----:B------:R-:W2:Y:S01]  /*13c0*/  LDG.E.64 R6, desc[UR16][R6.64] ;  /* 0x0000001006067981 */ /* 0x000ea2000c1e1b00 */
[----:B------:R-:W-:Y:S02]  /*13d0*/  VIADD R3, R3, 0x1 ;  /* 0x0000000103037836 */ /* 0x000fe40000000000 */
[----:B------:R-:W-:-:S03]  /*13e0*/  VIADD R2, R2, 0x100 ;  /* 0x0000010002027836 */ /* 0x000fc60000000000 */
[----:B------:R-:W-:Y:S01]  /*13f0*/  ISETP.NE.AND P1, PT, R3, RZ, PT ;  /* 0x000000ff0300720c */ /* 0x000fe20003f25270 */
[----:B--2---:R-:W-:Y:S02]  /*1400*/  DADD R10, -RZ, -R6 ;  /* 0x00000000ff0a7229 */ /* 0x004fe40000000906 */
[----:B------:R-:W-:-:S08]  /*1410*/  DSETP.GEU.AND P0, PT, R6, RZ, PT ;  /* 0x000000ff0600722a */ /* 0x000fd00003f0e000 */
[----:B------:R-:W-:Y:S02]  /*1420*/  FSEL R10, R10, R6, !P0 ;  /* 0x000000060a0a7208 */ /* 0x000fe40004000000 */
[----:B------:R-:W-:-:S06]  /*1430*/  FSEL R11, R11, R7, !P0 ;  /* 0x000000070b0b7208 */ /* 0x000fcc0004000000 */
[----:B------:R-:W-:-:S06]  /*1440*/  DSETP.GEU.AND P0, PT, R8, R10, PT ;  /* 0x0000000a0800722a */ /* 0x000fcc0003f0e000 */
[----:B------:R-:W-:Y:S02]  /*1450*/  FSEL R8, R10, R8, !P0 ;  /* 0x000000080a087208 */ /* 0x000fe40004000000 */
[----:B------:R-:W-:Y:S01]  /*1460*/  FSEL R9, R11, R9, !P0 ;  /* 0x000000090b097208 */ /* 0x000fe20004000000 */
[----:B------:R-:W-:Y:S06]  /*1470*/  @P1 BRA `(.L_x_426) ;  /* 0xfffffffc00cc1947 */ /* 0x000fec000383ffff */
.L_x_418:
[----:B------:R-:W-:Y:S05]  /*1480*/  BSYNC.RECONVERGENT B1 ;  /* 0x0000000000017941 */ /* 0x000fea0003800200 */
.L_x_417:
[----:B------:R-:W-:-:S09]  /*1490*/  UISETP.GE.AND UP0, UPT, UR7, 0x100, UPT ;  /* 0x000001000700788c */ /* 0x000fd2000bf06270 */
[----:B------:R-:W-:Y:S05]  /*14a0*/  BRA.U !UP0, `(.L_x_427) ;  /* 0x00000005082c7547 */ /* 0x000fea000b800000 */
        /* <DEDUP_REMOVED lines=50> */
[----:B-1----:R-:W1:Y:S04]  /*17d0*/  LDS.128 R4, [UR4+0x20] ;  /* 0x00002004ff047984 */ /* 0x002e680008000c00 */
        /* <DEDUP_REMOVED lines=24> */
.L_x_427:
[----:B------:R-:W-:Y:S01]  /*1960*/  LOP3.LUT R2, R0, 0x3e0, RZ, 0xc0, !PT ;  /* 0x000003e000027812 */ /* 0x000fe200078ec0ff */
[----:B------:R-:W0:Y:S04]  /*1970*/  S2R R10, SR_LANEID ;  /* 0x00000000000a7919 */ /* 0x000e280000000000 */
[----:B------:R-:W-:Y:S01]  /*1980*/  VIADD R3, R2, 0x20 ;  /* 0x0000002002037836 */ /* 0x000fe20000000000 */
[----:B------:R-:W-:-:S04]  /*1990*/  LOP3.LUT R2, RZ, R2, RZ, 0x33, !PT ;  /* 0x00000002ff027212 */ /* 0x000fc800078e33ff */
[----:B------:R-:W-:Y:S01]  /*19a0*/  ISETP.GT.AND P0, PT, R3, UR7, PT ;  /* 0x0000000703007c0c */ /* 0x000fe2000bf04270 */
[----:B------:R-:W-:-:S05]  /*19b0*/  VIADD R2, R2, UR7 ;  /* 0x0000000702027c36 */ /* 0x000fca0008000000 */
[----:B------:R-:W-:-:S05]  /*19c0*/  SEL R3, R2, 0x1f, P0 ;  /* 0x0000001f02037807 */ /* 0x000fca0000000000 */
[----:B------:R-:W-:Y:S04]  /*19d0*/  SHFL.DOWN PT, R4, R8, 0x1, R3 ;  /* 0x0820000008047989 */ /* 0x000fe800000e0003 */
        /* <DEDUP_REMOVED lines=53> */
[----:B------:R-:W-:Y:S02]  /*1d30*/  UISETP.GT.AND UP0, UPT, UR7, 0x20, UPT ;  /* 0x000000200700788c */ /* 0x000fe4000bf04270 */
[----:B------:R-:W-:-:S04]  /*1d40*/  UISETP.GT.AND UP1, UPT, UR7, 0x40, UPT ;  /* 0x000000400700788c */ /* 0x000fc8000bf24270 */
[----:B------:R-:W-:Y:S01]  /*1d50*/  PLOP3.LUT P3, PT, PT, PT, UP0, 0x80, 0x8 ;  /* 0x000000000008781c */ /* 0x000fe20003f6f008 */
[----:B------:R-:W-:Y:S01]  /*1d60*/  UISETP.GT.AND UP0, UPT, UR7, 0x60, UPT ;  /* 0x000000600700788c */ /* 0x000fe2000bf04270 */
[----:B------:R-:W-:Y:S01]  /*1d70*/  PLOP3.LUT P2, PT, PT, PT, UP1, 0x80, 0x8 ;  /* 0x000000000008781c */ /* 0x000fe20003f4f018 */
[----:B0-----:R-:W-:-:S09]  /*1d80*/  ULEA UR4, UR5, UR4, 0x18 ;  /* 0x0000000405047291 */ /* 0x001fd2000f8ec0ff */
[----:B------:R-:W0:Y:S04]  /*1d90*/  LDS.128 R12, [UR4+0x10] ;  /* 0x00001004ff0c7984 */ /* 0x000e280008000c00 */
[----:B------:R-:W1:Y:S01]  /*1da0*/  LDS.128 R4, [UR4+0x20] ;  /* 0x00002004ff047984 */ /* 0x000e620008000c00 */
[----:B0-----:R-:W-:-:S06]  /*1db0*/  DSETP.GEU.AND P1, PT, R2, R12, PT ;  /* 0x0000000c0200722a */ /* 0x001fcc0003f2e000 */
[-C--:B------:R-:W-:Y:S02]  /*1dc0*/  FSEL R9, R12, R2.reuse, !P1 ;  /* 0x000000020c097208 */ /* 0x080fe40004800000 */
[-C--:B------:R-:W-:Y:S02]  /*1dd0*/  FSEL R11, R13, R3.reuse, !P1 ;  /* 0x000000030d0b7208 */ /* 0x080fe40004800000 */
[----:B------:R-:W-:Y:S02]  /*1de0*/  FSEL R13, R9, R2, P3 ;  /* 0x00000002090d7208 */ /* 0x000fe40001800000 */
[----:B------:R-:W-:Y:S02]  /*1df0*/  FSEL R0, R11, R3, P3 ;  /* 0x000000030b007208 */ /* 0x000fe40001800000 */
[----:B------:R-:W-:Y:S01]  /*1e00*/  PLOP3.LUT P1, PT, PT, PT, UP0, 0x80, 0x8 ;  /* 0x000000000008781c */ /* 0x000fe20003f2f008 */
[----:B------:R-:W-:Y:S01]  /*1e10*/  IMAD.MOV.U32 R2, RZ, RZ, R13 ;  /* 0x000000ffff027224 */ /* 0x000fe200078e000d */
[----:B------:R-:W0:Y:S01]  /*1e20*/  LDS.128 R8, [UR4+0x30] ;  /* 0x00003004ff087984 */ /* 0x000e220008000c00 */
[----:B------:R-:W-:Y:S01]  /*1e30*/  IMAD.MOV.U32 R3, RZ, RZ, R0 ;  /* 0x000000ffff037224 */ /* 0x000fe200078e0000 */
[----:B------:R-:W-:-:S05]  /*1e40*/  UISETP.GT.AND UP0, UPT, UR7, 0x80, UPT ;  /* 0x000000800700788c */ /* 0x000fca000bf04270 */
[----:B------:R-:W-:-:S06]  /*1e50*/  DSETP.GEU.AND P3, PT, R2, R14, PT ;  /* 0x0000000e0200722a */ /* 0x000fcc0003f6e000 */
[----:B------:R-:W-:Y:S02]  /*1e60*/  @P2 FSEL R13, R14, R13, !P3 ;  /* 0x0000000d0e0d2208 */ /* 0x000fe40005800000 */
[----:B------:R-:W-:Y:S02]  /*1e70*/  @P2 FSEL R0, R15, R0, !P3 ;  /* 0x000000000f002208 */ /* 0x000fe40005800000 */
[----:B------:R-:W-:Y:S01]  /*1e80*/  PLOP3.LUT P2, PT, PT, PT, UP0, 0x80, 0x8 ;  /* 0x000000000008781c */ /* 0x000fe20003f4f008 */
[----:B------:R-:W-:Y:S01]  /*1e90*/  IMAD.MOV.U32 R2, RZ, RZ, R13 ;  /* 0x000000ffff027224 */ /* 0x000fe200078e000d */
[----:B------:R-:W-:Y:S01]  /*1ea0*/  UISETP.GT.AND UP0, UPT, UR7, 0xa0, UPT ;  /* 0x000000a00700788c */ /* 0x000fe2000bf04270 */
[----:B------:R-:W-:-:S06]  /*1eb0*/  IMAD.MOV.U32 R3, RZ, RZ, R0 ;  /* 0x000000ffff037224 */ /* 0x000fcc00078e0000 */
[----:B-1----:R-:W-:Y:S01]  /*1ec0*/  DSETP.GEU.AND P3, PT, R2, R4, PT ;  /* 0x000000040200722a */ /* 0x002fe20003f6e000 */
[----:B------:R-:W1:Y:S05]  /*1ed0*/  LDS.64 R2, [UR4+0x40] ;  /* 0x00004004ff027984 */ /* 0x000e6a0008000a00 */
[----:B------:R-:W-:Y:S02]  /*1ee0*/  @P1 FSEL R13, R4, R13, !P3 ;  /* 0x0000000d040d1208 */ /* 0x000fe40005800000 */
[----:B------:R-:W-:Y:S02]  /*1ef0*/  @P1 FSEL R0, R5, R0, !P3 ;  /* 0x0000000005001208 */ /* 0x000fe40005800000 */
[----:B------:R-:W-:Y:S01]  /*1f00*/  PLOP3.LUT P1, PT, PT, PT, UP0, 0x80, 0x8 ;  /* 0x000000000008781c */ /* 0x000fe20003f2f008 */
[----:B------:R-:W-:Y:S01]  /*1f10*/  IMAD.MOV.U32 R4, RZ, RZ, R13 ;  /* 0x000000ffff047224 */ /* 0x000fe200078e000d */
[----:B------:R-:W-:Y:S01]  /*1f20*/  UISETP.GT.AND UP0, UPT, UR7, 0xc0, UPT ;  /* 0x000000c00700788c */ /* 0x000fe2000bf04270 */
[----:B------:R-:W-:-:S06]  /*1f30*/  IMAD.MOV.U32 R5, RZ, RZ, R0 ;  /* 0x000000ffff057224 */ /* 0x000fcc00078e0000 */
[----:B------:R-:W-:-:S06]  /*1f40*/  DSETP.GEU.AND P3, PT, R4, R6, PT ;  /* 0x000000060400722a */ /* 0x000fcc0003f6e000 */
[----:B------:R-:W-:Y:S02]  /*1f50*/  @P2 FSEL R13, R6, R13, !P3 ;  /* 0x0000000d060d2208 */ /* 0x000fe40005800000 */
[----:B------:R-:W-:Y:S02]  /*1f60*/  @P2 FSEL R0, R7, R0, !P3 ;  /* 0x0000000007002208 */ /* 0x000fe40005800000 */
[----:B------:R-:W-:Y:S01]  /*1f70*/  PLOP3.LUT P2, PT, PT, PT, UP0, 0x80, 0x8 ;  /* 0x000000000008781c */ /* 0x000fe20003f4f008 */
[----:B------:R-:W-:Y:S01]  /*1f80*/  IMAD.MOV.U32 R4, RZ, RZ, R13 ;  /* 0x000000ffff047224 */ /* 0x000fe200078e000d */
[----:B------:R-:W-:Y:S01]  /*1f90*/  UISETP.GT.AND UP0, UPT, UR7, 0xe0, UPT ;  /* 0x000000e00700788c */ /* 0x000fe2000bf04270 */
[----:B------:R-:W-:-:S06]  /*1fa0*/  IMAD.MOV.U32 R5, RZ, RZ, R0 ;  /* 0x000000ffff057224 */ /* 0x000fcc00078e0000 */
[----:B0-----:R-:W-:-:S06]  /*1fb0*/  DSETP.GEU.AND P3, PT, R4, R8, PT ;  /* 0x000000080400722a */ /* 0x001fcc0003f6e000 */
[----:B------:R-:W-:Y:S02]  /*1fc0*/  @P1 FSEL R13, R8, R13, !P3 ;  /* 0x0000000d080d1208 */ /* 0x000fe40005800000 */
[----:B------:R-:W-:Y:S02]  /*1fd0*/  @P1 FSEL R0, R9, R0, !P3 ;  /* 0x0000000009001208 */ /* 0x000fe40005800000 */
[----:B------:R-:W-:Y:S01]  /*1fe0*/  PLOP3.LUT P1, PT, PT, PT, UP0, 0x80, 0x8 ;  /* 0x000000000008781c */ /* 0x000fe20003f2f008 */
        /* <DEDUP_REMOVED lines=13> */
.L_x_414:
[----:B------:R-:W0:Y:S01]  /*20c0*/  S2R R0, SR_TID.X ;  /* 0x0000000000007919 */ /* 0x000e220000002100 */
[----:B------:R-:W1:Y:S01]  /*20d0*/  LDC.64 R2, c[0x0][0x380] ;  /* 0x0000e000ff027b82 */ /* 0x000e620000000a00 */
[----:B0-----:R-:W-:-:S04]  /*20e0*/  VIADD R23, R0, UR6 ;  /* 0x0000000600177c36 */ /* 0x001fc80008000000 */
        /* <DEDUP_REMOVED lines=9> */
[----:B------:R-:W-:-:S04]  /*2180*/  UISETP.GE.U32.AND UP0, UPT, UR7, UR5, UPT ;  /* 0x000000050700728c */ /* 0x000fc8000bf06070 */
[----:B------:R-:W-:Y:S01]  /*2190*/  UISETP.GE.U32.AND.EX UP0, UPT, UR8, UR4, UPT, UP0 ;  /* 0x000000040800728c */ /* 0x000fe2000bf06100 */
[----:B--2---:R-:W-:Y:S02]  /*21a0*/  DADD R18, -RZ, -R14 ;  /* 0x00000000ff127229 */ /* 0x004fe4000000090e */
[----:B------:R-:W-:Y:S02]  /*21b0*/  DSETP.GEU.AND P0, PT, R14, RZ, PT ;  /* 0x000000ff0e00722a */ /* 0x000fe40003f0e000 */
[----:B---3--:R-:W-:Y:S02]  /*21c0*/  DADD R20, -RZ, -R16 ;  /* 0x00000000ff147229 */ /* 0x008fe40000000910 */
[----:B------:R-:W-:-:S04]  /*21d0*/  DSETP.GEU.AND P1, PT, R16, RZ, PT ;  /* 0x000000ff1000722a */ /* 0x000fc80003f2e000 */
[----:B------:R-:W-:Y:S02]  /*21e0*/  FSEL R14, R18, R14, !P0 ;  /* 0x0000000e120e7208 */ /* 0x000fe40004000000 */
[----:B------:R-:W-:Y:S01]  /*21f0*/  FSEL R15, R19, R15, !P0 ;  /* 0x0000000f130f7208 */ /* 0x000fe20004000000 */
[----:B----4-:R-:W-:Y:S01]  /*2200*/  DADD R18, -RZ, -R12 ;  /* 0x00000000ff127229 */ /* 0x010fe2000000090c */
[----:B------:R-:W-:Y:S01]  /*2210*/  FSEL R16, R20, R16, !P1 ;  /* 0x0000001014107208 */ /* 0x000fe20004800000 */
[----:B------:R-:W-:Y:S01]  /*2220*/  DSETP.GEU.AND P0, PT, R12, RZ, PT ;  /* 0x000000ff0c00722a */ /* 0x000fe20003f0e000 */
[----:B------:R-:W-:-:S06]  /*2230*/  FSEL R17, R21, R17, !P1 ;  /* 0x0000001115117208 */ /* 0x000fcc0004800000 */
[----:B------:R-:W-:Y:S01]  /*2240*/  DSETP.GEU.AND P1, PT, R14, R16, PT ;  /* 0x000000100e00722a */ /* 0x000fe20003f2e000 */
[----:B------:R-:W-:Y:S02]  /*2250*/  FSEL R12, R18, R12, !P0 ;  /* 0x0000000c120c7208 */ /* 0x000fe40004000000 */
[----:B------:R-:W-:Y:S01]  /*2260*/  FSEL R13, R19, R13, !P0 ;  /* 0x0000000d130d7208 */ /* 0x000fe20004000000 */
[----:B-----5:R-:W-:Y:S02]  /*2270*/  DSETP.GEU.AND P0, PT, R10, RZ, PT ;  /* 0x000000ff0a00722a */ /* 0x020fe40003f0e000 */
        /* <DEDUP_REMOVED lines=38> */
[----:B------:R-:W-:Y:S01]  /*24e0*/  FSEL R21, R9, R3, !P0 ;  /* 0x0000000309157208 */ /* 0x000fe20004000000 */
[----:B------:R-:W-:Y:S06]  /*24f0*/  BRA.U !UP0, `(.L_x_429) ;  /* 0x00000019089c7547 */ /* 0x000fec000b800000 */
[----:B------:R-:W0:Y:S01]  /*2500*/  LDCU.64 UR14, c[0x0][0x380] ;  /* 0x00007000ff0e77ac */ /* 0x000e220008000a00 */
[----:B------:R-:W-:Y:S01]  /*2510*/  IMAD.U32 R3, RZ, RZ, UR5 ;  /* 0x00000005ff037e24 */ /* 0x000fe2000f8e00ff */
[----:B------:R-:W-:Y:S01]  /*2520*/  LOP3.LUT R2, RZ, R0, RZ, 0x33, !PT ;  /* 0x00000000ff027212 */ /* 0x000fe200078e33ff */
[----:B------:R-:W-:Y:S02]  /*2530*/  UIADD3 UR8, UP0, UPT, UR5, UR6, URZ ;  /* 0x0000000605087290 */ /* 0x000fe4000ff1e0ff */
[----:B------:R-:W-:Y:S02]  /*2540*/  UIADD3 UR20, UP1, UPT, UR12, -0x800, URZ ;  /* 0xfffff8000c147890 */ /* 0x000fe4000ff3e0ff */
[----:B------:R-:W-:Y:S01]  /*2550*/  IADD3 R2, PT, PT, -R3, UR12, R2 ;  /* 0x0000000c03027c10 */ /* 0x000fe2000fffe102 */
[----:B------:R-:W-:Y:S01]  /*2560*/  UIADD3.X UR9, UPT, UPT, URZ, UR4, URZ, UP0, !UPT ;  /* 0x00000004ff097290 */ /* 0x000fe200087fe4ff */
[----:B------:R-:W-:Y:S01]  /*2570*/  IADD3 R11, P0, PT, R0, UR8, RZ ;  /* 0x00000008000b7c10 */ /* 0x000fe2000ff1e0ff */
[----:B------:R-:W-:-:S02]  /*2580*/  UIADD3.X UR21, UPT, UPT, UR13, -0x1, URZ, UP1, !UPT ;  /* 0xffffffff0d157890 */ /* 0x000fc40008ffe4ff */
[----:B------:R-:W-:Y:S01]  /*2590*/  VIADD R2, R2, -UR6 ;  /* 0x8000000602027c36 */ /* 0x000fe20008000000 */
[----:B------:R-:W-:Y:S01]  /*25a0*/  UISETP.GT.U32.AND UP0, UPT, UR8, UR20, UPT ;  /* 0x000000140800728c */ /* 0x000fe2000bf04070 */
[----:B------:R-:W-:Y:S01]  /*25b0*/  IMAD.X R4, RZ, RZ, UR9, P0 ;  /* 0x00000009ff047e24 */ /* 0x000fe200080e06ff */
[----:B------:R-:W-:Y:S02]  /*25c0*/  UMOV UR4, URZ ;  /* 0x000000ff00047c82 */ /* 0x000fe40008000000 */
[----:B------:R-:W-:Y:S01]  /*25d0*/  UISETP.GT.U32.AND.EX UP0, UPT, UR9, UR21, UPT, UP0 ;  /* 0x000000150900728c */ /* 0x000fe2000bf04100 */
[----:B0-----:R-:W-:Y:S01]  /*25e0*/  LEA R10, P1, R11, UR14, 0x3 ;  /* 0x0000000e0b0a7c11 */ /* 0x001fe2000f8218ff */
[----:B------:R-:W-:Y:S01]  /*25f0*/  UMOV UR10, UR8 ;  /* 0x00000008000a7c82 */ /* 0x000fe20008000000 */
[----:B------:R-:W-:Y:S02]  /*2600*/  UMOV UR7, UR9 ;  /* 0x0000000900077c82 */ /* 0x000fe40008000000 */
[----:B------:R-:W-:-:S02]  /*2610*/  IADD3 R10, P0, PT, R10, 0x4000, RZ ;  /* 0x000040000a0a7810 */ /* 0x000fc40007f1e0ff */
[----:B------:R-:W-:-:S05]  /*2620*/  LEA.HI.X R11, R11, UR15, R4, 0x3, P1 ;  /* 0x0000000f0b0b7c11 */ /* 0x000fca00088f1c04 */
[----:B------:R-:W-:Y:S01]  /*2630*/  IMAD.X R11, RZ, RZ, R11, P0 ;  /* 0x000000ffff0b7224 */ /* 0x000fe200000e060b */
[----:B------:R-:W-:Y:S06]  /*2640*/  BRA.U UP0, `(.L_x_430) ;  /* 0x0000000500807547 */ /* 0x000fec000b800000 */
[----:B------:R-:W0:Y:S01]  /*2650*/  LDCU.64 UR14, c[0x0][0x380] ;  /* 0x00007000ff0e77ac */ /* 0x000e220008000a00 */
[----:B------:R-:W1:Y:S01]  /*2660*/  LDCU.64 UR12, c[0x0][0x3b8] ;  /* 0x00007700ff0c77ac */ /* 0x000e620008000a00 */
[----:B------:R-:W-:Y:S01]  /*2670*/  NOP ;  /* 0x0000000000007918 */ /* 0x000fe20000000000 */
.L_x_431:
[----:B------:R-:W-:-:S05]  /*2680*/  IADD3 R3, P0, PT, R0, UR8, RZ ;  /* 0x0000000800037c10 */ /* 0x000fca000ff1e0ff */
[----:B------:R-:W-:Y:S01]  /*2690*/  IMAD.X R4, RZ, RZ, UR9, P0 ;  /* 0x00000009ff047e24 */ /* 0x000fe200080e06ff */
        /* <DEDUP_REMOVED lines=10> */
[----:B-1----:R-:W-:Y:S01]  /*2740*/  UIADD3 UR19, UP0, UPT, -UR8, UR12, URZ ;  /* 0x0000000c08137290 */ /* 0x002fe2000ff1e1ff */
[----:B------:R-:W-:Y:S01]  /*2750*/  IMAD.U32 R3, RZ, RZ, UR5 ;  /* 0x00000005ff037e24 */ /* 0x000fe2000f8e00ff */
[----:B------:R-:W-:-:S02]  /*2760*/  UIADD3 UR6, UP1, UPT, UR5, UR10, URZ ;  /* 0x0000000a05067290 */ /* 0x000fc4000ff3e0ff */
[----:B------:R-:W-:Y:S02]  /*2770*/  UIADD3.X UR10, UPT, UPT, ~UR9, UR13, URZ, UP0, !UPT ;  /* 0x0000000d090a7290 */ /* 0x000fe400087fe5ff */
[----:B------:R-:W-:Y:S02]  /*2780*/  USHF.R.S32.HI UR11, URZ, 0x1f, UR5 ;  /* 0x0000001fff0b7899 */ /* 0x000fe40008011405 */
[----:B------:R-:W-:Y:S02]  /*2790*/  UISETP.GE.U32.AND UP0, UPT, UR19, UR5, UPT ;  /* 0x000000051300728c */ /* 0x000fe4000bf06070 */
[----:B------:R-:W-:Y:S02]  /*27a0*/  UIADD3.X UR7, UPT, UPT, UR11, UR7, URZ, UP1, !UPT ;  /* 0x000000070b077290 */ /* 0x000fe40008ffe4ff */
[----:B------:R-:W-:Y:S01]  /*27b0*/  UISETP.GE.U32.AND.EX UP0, UPT, UR10, UR11, UPT, UP0 ;  /* 0x0000000b0a00728c */ /* 0x000fe2000bf06100 */
[--C-:B--2---:R-:W-:Y:S02]  /*27c0*/  DADD R22, -RZ, -R26.reuse ;  /* 0x00000000ff167229 */ /* 0x104fe4000000091a */
[----:B------:R-:W-:-:S02]  /*27d0*/  DADD R24, -RZ, -R26 ;  /* 0x00000000ff187229 */ /* 0x000fc4000000091a */
[C---:B------:R-:W-:Y:S02]  /*27e0*/  DSETP.GEU.AND P0, PT, R26.reuse, RZ, PT ;  /* 0x000000ff1a00722a */ /* 0x040fe40003f0e000 */
[----:B------:R-:W-:-:S04]  /*27f0*/  DSETP.GEU.AND P1, PT, R26, RZ, PT ;  /* 0x000000ff1a00722a */ /* 0x000fc80003f2e000 */
[----:B------:R-:W-:Y:S01]  /*2800*/  FSEL R23, R23, R27, !P0 ;  /* 0x0000001b17177208 */ /* 0x000fe20004000000 */
[----:B---3--:R-:W-:Y:S01]  /*2810*/  DSETP.GEU.AND P0, PT, R4, RZ, PT ;  /* 0x000000ff0400722a */ /* 0x008fe20003f0e000 */
        /* <DEDUP_REMOVED lines=13> */
[----:B-----5:R-:W-:Y:S01]  /*28f0*/  DSETP.GEU.AND P0, PT, R8, RZ, PT ;  /* 0x000000ff0800722a */ /* 0x020fe20003f0e000 */
        /* <DEDUP_REMOVED lines=15> */
[----:B------:R-:W-:Y:S02]  /*29f0*/  DADD R8, -RZ, -R14 ;  /* 0x00000000ff087229 */ /* 0x000fe4000000090e */
[----:B------:R-:W-:-:S03]  /*2a00*/  DADD R12, -RZ, -R18 ;  /* 0x00000000ff0c7229 */ /* 0x000fc60000000912 */
[----:B------:R-:W-:-:S05]  /*2a10*/  DSETP.GEU.AND P1, PT, R4, R6, PT ;  /* 0x000000060400722a */ /* 0x000fca0003f2e000 */
[----:B------:R-:W-:Y:S02]  /*2a20*/  FSEL R8, R8, R14, !P0 ;  /* 0x0000000e08087208 */ /* 0x000fe40004000000 */
[----:B------:R-:W-:Y:S02]  /*2a30*/  FSEL R4, R6, R4, !P1 ;  /* 0x0000000406047208 */ /* 0x000fe40004800000 */
[----:B------:R-:W-:Y:S01]  /*2a40*/  FSEL R9, R9, R15, !P0 ;  /* 0x0000000f09097208 */ /* 0x000fe20004000000 */
[----:B------:R-:W-:Y:S01]  /*2a50*/  DSETP.GEU.AND P0, PT, R18, RZ, PT ;  /* 0x000000ff1200722a */ /* 0x000fe20003f0e000 */
        /* <DEDUP_REMOVED lines=10> */
[----:B------:R-:W-:Y:S01]  /*2b00*/  DSETP.GEU.AND P1, PT, R4, R6, PT ;  /* 0x000000060400722a */ /* 0x000fe20003f2e000 */
[----:B------:R-:W-:-:S04]  /*2b10*/  FSEL R9, R13, R19, !P0 ;  /* 0x000000130d097208 */ /* 0x000fc80004000000 */
[----:B------:R-:W-:Y:S02]  /*2b20*/  FSEL R8, R8, R18, !P2 ;  /* 0x0000001208087208 */ /* 0x000fe40005000000 */
[----:B------:R-:W-:Y:S02]  /*2b30*/  FSEL R4, R6, R4, !P1 ;  /* 0x0000000406047208 */ /* 0x000fe40004800000 */
[----:B------:R-:W-:Y:S02]  /*2b40*/  FSEL R5, R7, R5, !P1 ;  /* 0x0000000507057208 */ /* 0x000fe40004800000 */
[----:B------:R-:W-:Y:S01]  /*2b50*/  LEA R10, P1, R3, R10, 0x3 ;  /* 0x0000000a030a7211 */ /* 0x000fe200078218ff */
[----:B------:R-:W-:-:S03]  /*2b60*/  IMAD.U32 R3, RZ, RZ, UR11 ;  /* 0x0000000bff037e24 */ /* 0x000fc6000f8e00ff */
[----:B------:R-:W-:-:S06]  /*2b70*/  DSETP.GEU.AND P0, PT, R4, R8, PT ;  /* 0x000000080400722a */ /* 0x000fcc0003f0e000 */
[----:B------:R-:W-:Y:S01]  /*2b80*/  FSEL R20, R8, R4, !P0 ;  /* 0x0000000408147208 */ /* 0x000fe20004000000 */
[----:B------:R-:W-:Y:S01]  /*2b90*/  IMAD.U32 R4, RZ, RZ, UR5 ;  /* 0x00000005ff047e24 */ /* 0x000fe2000f8e00ff */
[----:B------:R-:W-:-:S04]  /*2ba0*/  FSEL R21, R9, R5, !P0 ;  /* 0x0000000509157208 */ /* 0x000fc80004000000 */
[----:B------:R-:W-:Y:S01]  /*2bb0*/  LEA.HI.X R11, R4, R11, R3, 0x3, P1 ;  /* 0x0000000b040b7211 */ /* 0x000fe200008f1c03 */
[----:B------:R-:W-:Y:S06]  /*2bc0*/  BRA.U !UP0, `(.L_x_429) ;  /* 0x0000001108e87547 */ /* 0x000fec000b800000 */
[----:B------:R-:W-:Y:S02]  /*2bd0*/  UIADD3 UR8, UP0, UPT, UR5, UR8, URZ ;  /* 0x0000000805087290 */ /* 0x000fe4000ff1e0ff */
[----:B------:R-:W-:Y:S01]  /*2be0*/  VIADD R2, R2, -UR5 ;  /* 0x8000000502027c36 */ /* 0x000fe20008000000 */
[----:B------:R-:W-:Y:S02]  /*2bf0*/  UIADD3 UR4, UPT, UPT, UR4, 0x1, URZ ;  /* 0x0000000104047890 */ /* 0x000fe4000fffe0ff */
[----:B------:R-:W-:Y:S02]  /*2c00*/  UIADD3.X UR9, UPT, UPT, UR11, UR9, URZ, UP0, !UPT ;  /* 0x000000090b097290 */ /* 0x000fe400087fe4ff */
[----:B------:R-:W-:Y:S01]  /*2c10*/  UISETP.GT.U32.AND UP0, UPT, UR8, UR20, UPT ;  /* 0x000000140800728c */ /* 0x000fe2000bf04070 */
[----:B------:R-:W-:-:S03]  /*2c20*/  UMOV UR10, UR6 ;  /* 0x00000006000a7c82 */ /* 0x000fc60008000000 */
[----:B------:R-:W-:-:S09]  /*2c30*/  UISETP.GT.U32.AND.EX UP0, UPT, UR9, UR21, UPT, UP0 ;  /* 0x000000150900728c */ /* 0x000fd2000bf04100 */
[----:B------:R-:W-:Y:S05]  /*2c40*/  BRA.U !UP0, `(.L_x_431) ;  /* 0xfffffff9088c7547 */ /* 0x000fea000b83ffff */
.L_x_430:
[----:B------:R-:W-:Y:S01]  /*2c50*/  UIADD3 UR6, UPT, UPT, -UR8, UR12, URZ ;  /* 0x0000000c08067290 */ /* 0x000fe2000fffe1ff */
[----:B------:R-:W-:Y:S01]  /*2c60*/  IMAD.U32 R3, RZ, RZ, UR9 ;  /* 0x00000009ff037e24 */ /* 0x000fe2000f8e00ff */
[----:B------:R-:W-:Y:S01]  /*2c70*/  UISETP.GE.U32.AND UP0, UPT, UR8, UR12, UPT ;  /* 0x0000000c0800728c */ /* 0x000fe2000bf06070 */
[----:B------:R-:W-:Y:S03]  /*2c80*/  BSSY.RECONVERGENT B1, `(.L_x_429) ;  /* 0x000012e000017945 */ /* 0x000fe60003800200 */
[----:B------:R-:W-:Y:S02]  /*2c90*/  ISETP.GE.AND P0, PT, R0, UR6, PT ;  /* 0x0000000600007c0c */ /* 0x000fe4000bf06270 */
[----:B------:R-:W-:-:S04]  /*2ca0*/  PLOP3.LUT P1, PT, PT, PT, UP0, 0x80, 0x8 ;  /* 0x000000000008781c */ /* 0x000fc80003f2f008 */
[----:B------:R-:W-:-:S13]  /*2cb0*/  ISETP.GE.U32.OR.EX P0, PT, R3, UR13, P0, P1 ;  /* 0x0000000d03007c0c */ /* 0x000fda0008706510 */
[----:B------:R-:W-:Y:S05]  /*2cc0*/  @P0 BRA `(.L_x_432) ;  /* 0x0000001000a40947 */ /* 0x000fea0003800000 */
[----:B------:R-:W0:Y:S01]  /*2cd0*/  LDC R4, c[0x0][0x3c0] ;  /* 0x0000f000ff047b82 */ /* 0x000e220000000800 */
[----:B------:R-:W-:Y:S01]  /*2ce0*/  USHF.L.U32 UR6, UR18, 0xb, URZ ;  /* 0x0000000b12067899 */ /* 0x000fe200080006ff */
[----:B------:R-:W-:Y:S01]  /*2cf0*/  LOP3.LUT R3, RZ, R0, RZ, 0x33, !PT ;  /* 0x00000000ff037212 */ /* 0x000fe200078e33ff */
[----:B------:R-:W-:Y:S02]  /*2d00*/  BSSY.RECONVERGENT B2, `(.L_x_433) ;  /* 0x0000096000027945 */ /* 0x000fe40003800200 */
[----:B------:R-:W-:-:S06]  /*2d10*/  UIADD3 UR6, UPT, UPT, UR5, UR6, URZ ;  /* 0x0000000605067290 */ /* 0x000fcc000fffe0ff */
[----:B------:R-:W-:-:S05]  /*2d20*/  IMAD.U32 R6, RZ, RZ, UR6 ;  /* 0x00000006ff067e24 */ /* 0x000fca000f8e00ff */
[----:B------:R-:W-:Y:S01]  /*2d30*/  IADD3 R3, PT, PT, -R6, UR12, R3 ;  /* 0x0000000c06037c10 */ /* 0x000fe2000fffe103 */
        /* <DEDUP_REMOVED lines=12> */
.L_x_435:
[----:B------:R-:W2:Y:S04]  /*2e00*/  LDG.E.64 R18, desc[UR16][R10.64+-0x4000] ;  /* 0xffc000100a127981 */ /* 0x000ea8000c1e1b00 */
[----:B------:R-:W3:Y:S04]  /*2e10*/  LDG.E.64 R12, desc[UR16][R10.64+-0x3800] ;  /* 0xffc800100a0c7981 */ /* 0x000ee8000c1e1b00 */
[----:B------:R-:W4:Y:S04]  /*2e20*/  LDG.E.64 R8, desc[UR16][R10.64+-0x3000] ;  /* 0xffd000100a087981 */ /* 0x000f28000c1e1b00 */
[----:B------:R-:W5:Y:S04]  /*2e30*/  LDG.E.64 R6, desc[UR16][R10.64+-0x2800] ;  /* 0xffd800100a067981 */ /* 0x000f68000c1e1b00 */
[----:B------:R-:W5:Y:S04]  /*2e40*/  LDG.E.64 R22, desc[UR16][R10.64+-0x2000] ;  /* 0xffe000100a167981 */ /* 0x000f68000c1e1b00 */
[----:B------:R-:W5:Y:S01]  /*2e50*/  LDG.E.64 R16, desc[UR16][R10.64+-0x1800] ;  /* 0xffe800100a107981 */ /* 0x000f62000c1e1b00 */
[----:B--2---:R-:W-:-:S02]  /*2e60*/  DADD R14, -RZ, -R18 ;  /* 0x00000000ff0e7229 */ /* 0x004fc40000000912 */
[----:B------:R-:W-:Y:S02]  /*2e70*/  DSETP.GEU.AND P1, PT, R18, RZ, PT ;  /* 0x000000ff1200722a */ /* 0x000fe40003f2e000 */
[----:B---3--:R-:W-:-:S06]  /*2e80*/  DSETP.GEU.AND P2, PT, R12, RZ, PT ;  /* 0x000000ff0c00722a */ /* 0x008fcc0003f4e000 */
[----:B------:R-:W-:Y:S02]  /*2e90*/  FSEL R18, R14, R18, !P1 ;  /* 0x000000120e127208 */ /* 0x000fe40004800000 */
[----:B------:R-:W-:Y:S01]  /*2ea0*/  FSEL R19, R15, R19, !P1 ;  /* 0x000000130f137208 */ /* 0x000fe20004800000 */
[----:B------:R-:W-:-:S05]  /*2eb0*/  DADD R14, -RZ, -R12 ;  /* 0x00000000ff0e7229 */ /* 0x000fca000000090c */
[----:B------:R-:W-:-:S06]  /*2ec0*/  DSETP.GEU.AND P1, PT, R20, R18, PT ;  /* 0x000000121400722a */ /* 0x000fcc0003f2e000 */
[----:B------:R-:W-:Y:S02]  /*2ed0*/  FSEL R20, R18, R20, !P1 ;  /* 0x0000001412147208 */ /* 0x000fe40004800000 */
[----:B------:R-:W-:Y:S02]  /*2ee0*/  FSEL R21, R19, R21, !P1 ;  /* 0x0000001513157208 */ /* 0x000fe40004800000 */
[----:B------:R-:W-:Y:S02]  /*2ef0*/  FSEL R18, R14, R12, !P2 ;  /* 0x0000000c0e127208 */ /* 0x000fe40005000000 */
[----:B------:R-:W-:Y:S02]  /*2f00*/  FSEL R19, R15, R13, !P2 ;  /* 0x0000000d0f137208 */ /* 0x000fe40005000000 */
[----:B------:R-:W2:Y:S01]  /*2f10*/  LDG.E.64 R14, desc[UR16][R10.64+-0x1000] ;  /* 0xfff000100a0e7981 */ /* 0x000ea2000c1e1b00 */
[----:B----4-:R-:W-:Y:S02]  /*2f20*/  DADD R12, -RZ, -R8 ;  /* 0x00000000ff0c7229 */ /* 0x010fe40000000908 */
[----:B------:R-:W-:-:S02]  /*2f30*/  DSETP.GEU.AND P2, PT, R8, RZ, PT ;  /* 0x000000ff0800722a */ /* 0x000fc40003f4e000 */
[----:B------:R-:W-:-:S06]  /*2f40*/  DSETP.GEU.AND P1, PT, R20, R18, PT ;  /* 0x000000121400722a */ /* 0x000fcc0003f2e000 */
[----:B------:R-:W-:Y:S02]  /*2f50*/  FSEL R20, R18, R20, !P1 ;  /* 0x0000001412147208 */ /* 0x000fe40004800000 */
[----:B------:R-:W-:Y:S01]  /*2f60*/  FSEL R21, R19, R21, !P1 ;  /* 0x0000001513157208 */ /* 0x000fe20004800000 */
[----:B-----5:R-:W-:Y:S01]  /*2f70*/  DADD R18, -RZ, -R6 ;  /* 0x00000000ff127229 */ /* 0x020fe20000000906 */
[----:B------:R-:W-:Y:S02]  /*2f80*/  FSEL R8, R12, R8, !P2 ;  /* 0x000000080c087208 */ /* 0x000fe40005000000 */
[----:B------:R-:W-:Y:S02]  /*2f90*/  FSEL R9, R13, R9, !P2 ;  /* 0x000000090d097208 */ /* 0x000fe40005000000 */
[----:B------:R-:W3:Y:S01]  /*2fa0*/  LDG.E.64 R12, desc[UR16][R10.64+-0x800] ;  /* 0xfff800100a0c7981 */ /* 0x000ee2000c1e1b00 */
[----:B------:R-:W-:-:S03]  /*2fb0*/  DSETP.GEU.AND P2, PT, R6, RZ, PT ;  /* 0x000000ff0600722a */ /* 0x000fc60003f4e000 */
[----:B------:R-:W-:-:S03]  /*2fc0*/  DSETP.GEU.AND P1, PT, R20, R8, PT ;  /* 0x000000081400722a */ /* 0x000fc60003f2e000 */
[----:B------:R-:W-:Y:S02]  /*2fd0*/  FSEL R18, R18, R6, !P2 ;  /* 0x0000000612127208 */ /* 0x000fe40005000000 */
[----:B------:R-:W-:Y:S02]  /*2fe0*/  FSEL R19, R19, R7, !P2 ;  /* 0x0000000713137208 */ /* 0x000fe40005000000 */
[----:B------:R-:W-:Y:S01]  /*2ff0*/  FSEL R8, R8, R20, !P1 ;  /* 0x0000001408087208 */ /* 0x000fe20004800000 */
[----:B------:R-:W4:Y:S01]  /*3000*/  LDG.E.64 R6, desc[UR16][R10.64] ;  /* 0x000000100a067981 */ /* 0x000f22000c1e1b00 */
        /* <DEDUP_REMOVED lines=8> */
[----:B------:R-:W5:Y:S01]  /*3090*/  LDG.E.64 R22, desc[UR16][R10.64+0x800] ;  /* 0x000800100a167981 */ /* 0x000f62000c1e1b00 */
[----:B------:R-:W-:Y:S02]  /*30a0*/  DADD R18, -RZ, -R16 ;  /* 0x00000000ff127229 */ /* 0x000fe40000000910 */
[----:B------:R-:W-:-:S08]  /*30b0*/  DSETP.GEU.AND P2, PT, R16, RZ, PT ;  /* 0x000000ff1000722a */ /* 0x000fd00003f4e000 */
[----:B------:R-:W-:Y:S02]  /*30c0*/  FSEL R16, R18, R16, !P2 ;  /* 0x0000001012107208 */ /* 0x000fe40005000000 */
[----:B------:R-:W-:Y:S02]  /*30d0*/  FSEL R17, R19, R17, !P2 ;  /* 0x0000001113117208 */ /* 0x000fe40005000000 */
[----:B------:R-:W5:Y:S01]  /*30e0*/  LDG.E.64 R18, desc[UR16][R10.64+0x1000] ;  /* 0x001000100a127981 */ /* 0x000f62000c1e1b00 */
[----:B------:R-:W-:-:S06]  /*30f0*/  DSETP.GEU.AND P1, PT, R8, R20, PT ;  /* 0x000000140800722a */ /* 0x000fcc0003f2e000 */
[----:B------:R-:W-:Y:S02]  /*3100*/  FSEL R20, R20, R8, !P1 ;  /* 0x0000000814147208 */ /* 0x000fe40004800000 */
[----:B------:R-:W-:-:S06]  /*3110*/  FSEL R21, R21, R9, !P1 ;  /* 0x0000000915157208 */ /* 0x000fcc0004800000 */
[----:B------:R-:W-:-:S06]  /*3120*/  DSETP.GEU.AND P1, PT, R20, R16, PT ;  /* 0x000000101400722a */ /* 0x000fcc0003f2e000 */
[----:B------:R-:W-:Y:S02]  /*3130*/  FSEL R16, R16, R20, !P1 ;  /* 0x0000001410107208 */ /* 0x000fe40004800000 */
[----:B------:R-:W-:Y:S02]  /*3140*/  FSEL R17, R17, R21, !P1 ;  /* 0x0000001511117208 */ /* 0x000fe40004800000 */
[----:B------:R-:W5:Y:S01]  /*3150*/  LDG.E.64 R20, desc[UR16][R10.64+0x1800] ;  /* 0x001800100a147981 */ /* 0x000f62000c1e1b00 */
[----:B--2---:R-:W-:Y:S02]  /*3160*/  DADD R8, -RZ, -R14 ;  /* 0x00000000ff087229 */ /* 0x004fe4000000090e */
[----:B------:R-:W-:-:S08]  /*3170*/  DSETP.GEU.AND P2, PT, R14, RZ, PT ;  /* 0x000000ff0e00722a */ /* 0x000fd00003f4e000 */
[----:B------:R-:W-:Y:S02]  /*3180*/  FSEL R8, R8, R14, !P2 ;  /* 0x0000000e08087208 */ /* 0x000fe40005000000 */
[----:B------:R-:W-:Y:S01]  /*3190*/  FSEL R9, R9, R15, !P2 ;  /* 0x0000000f09097208 */ /* 0x000fe20005000000 */
[----:B---3--:R-:W-:-:S05]  /*31a0*/  DADD R14, -RZ, -R12 ;  /* 0x00000000ff0e7229 */ /* 0x008fca000000090c */
[----:B------:R-:W-:Y:S02]  /*31b0*/  DSETP.GEU.AND P1, PT, R16, R8, PT ;  /* 0x000000081000722a */ /* 0x000fe40003f2e000 */
[----:B------:R-:W-:-:S04]  /*31c0*/  DSETP.GEU.AND P2, PT, R12, RZ, PT ;  /* 0x000000ff0c00722a */ /* 0x000fc80003f4e000 */
[----:B------:R-:W-:Y:S02]  /*31d0*/  FSEL R8, R8, R16, !P1 ;  /* 0x0000001008087208 */ /* 0x000fe40004800000 */
[----:B------:R-:W-:Y:S02]  /*31e0*/  FSEL R9, R9, R17, !P1 ;  /* 0x0000001109097208 */ /* 0x000fe40004800000 */
[----:B------:R-:W-:Y:S01]  /*31f0*/  FSEL R12, R14, R12, !P2 ;  /* 0x0000000c0e0c7208 */ /* 0x000fe20005000000 */
[----:B------:R-:W2:Y:S01]  /*3200*/  LDG.E.64 R16, desc[UR16][R10.64+0x2000] ;  /* 0x002000100a107981 */ /* 0x000ea2000c1e1b00 */
[----:B------:R-:W-:Y:S01]  /*3210*/  FSEL R13, R15, R13, !P2 ;  /* 0x0000000d0f0d7208 */ /* 0x000fe20005000000 */
[----:B----4-:R-:W-:Y:S02]  /*3220*/  DADD R14, -RZ, -R6 ;  /* 0x00000000ff0e7229 */ /* 0x010fe40000000906 */
[----:B------:R-:W-:-:S03]  /*3230*/  DSETP.GEU.AND P2, PT, R6, RZ, PT ;  /* 0x000000ff0600722a */ /* 0x000fc60003f4e000 */
[----:B------:R-:W-:-:S05]  /*3240*/  DSETP.GEU.AND P1, PT, R8, R12, PT ;  /* 0x0000000c0800722a */ /* 0x000fca0003f2e000 */
[----:B------:R-:W-:Y:S02]  /*3250*/  FSEL R6, R14, R6, !P2 ;  /* 0x000000060e067208 */ /* 0x000fe40005000000 */
[----:B------:R-:W-:Y:S02]  /*3260*/  FSEL R7, R15, R7, !P2 ;  /* 0x000000070f077208 */ /* 0x000fe40005000000 */
[----:B------:R-:W-:Y:S01]  /*3270*/  FSEL R8, R12, R8, !P1 ;  /* 0x000000080c087208 */ /* 0x000fe20004800000 */
[----:B------:R-:W3:Y:S01]  /*3280*/  LDG.E.64 R14, desc[UR16][R10.64+0x2800] ;  /* 0x002800100a0e7981 */ /* 0x000ee2000c1e1b00 */
        /* <DEDUP_REMOVED lines=8> */
[----:B------:R-:W4:Y:S01]  /*3310*/  LDG.E.64 R22, desc[UR16][R10.64+0x3000] ;  /* 0x003000100a167981 */ /* 0x000f22000c1e1b00 */
[----:B------:R-:W-:Y:S02]  /*3320*/  DADD R8, -RZ, -R18 ;  /* 0x00000000ff087229 */ /* 0x000fe40000000912 */
[----:B------:R-:W-:-:S08]  /*3330*/  DSETP.GEU.AND P2, PT, R18, RZ, PT ;  /* 0x000000ff1200722a */ /* 0x000fd00003f4e000 */
[----:B------:R-:W-:Y:S02]  /*3340*/  FSEL R8, R8, R18, !P2 ;  /* 0x0000001208087208 */ /* 0x000fe40005000000 */
[----:B------:R-:W-:Y:S02]  /*3350*/  FSEL R9, R9, R19, !P2 ;  /* 0x0000001309097208 */ /* 0x000fe40005000000 */
[----:B------:R0:W5:Y:S01]  /*3360*/  LDG.E.64 R18, desc[UR16][R10.64+0x3800] ;  /* 0x003800100a127981 */ /* 0x000162000c1e1b00 */
[----:B------:R-:W-:-:S06]  /*3370*/  DSETP.GEU.AND P1, PT, R6, R12, PT ;  /* 0x0000000c0600722a */ /* 0x000fcc0003f2e000 */
        /* <DEDUP_REMOVED lines=25> */
[----:B------:R-:W-:Y:S02]  /*3510*/  FSEL R9, R9, R15, !P2 ;  /* 0x0000000f09097208 */ /* 0x000fe40005000000 */
[----:B------:R-:W-:Y:S01]  /*3520*/  FSEL R7, R13, R7, !P1 ;  /* 0x000000070d077208 */ /* 0x000fe20004800000 */
[----:B----4-:R-:W-:-:S05]  /*3530*/  DADD R12, -RZ, -R22 ;  /* 0x00000000ff0c7229 */ /* 0x010fca0000000916 */
[----:B------:R-:W-:Y:S02]  /*3540*/  DSETP.GEU.AND P1, PT, R6, R8, PT ;  /* 0x000000080600722a */ /* 0x000fe40003f2e000 */
[----:B------:R-:W-:-:S04]  /*3550*/  DSETP.GEU.AND P2, PT, R22, RZ, PT ;  /* 0x000000ff1600722a */ /* 0x000fc80003f4e000 */
[----:B------:R-:W-:Y:S02]  /*3560*/  FSEL R6, R8, R6, !P1 ;  /* 0x0000000608067208 */ /* 0x000fe40004800000 */
[----:B------:R-:W-:Y:S02]  /*3570*/  FSEL R7, R9, R7, !P1 ;  /* 0x0000000709077208 */ /* 0x000fe40004800000 */
[----:B------:R-:W-:Y:S02]  /*3580*/  FSEL R8, R12, R22, !P2 ;  /* 0x000000160c087208 */ /* 0x000fe40005000000 */
[----:B------:R-:W-:Y:S01]  /*3590*/  FSEL R9, R13, R23, !P2 ;  /* 0x000000170d097208 */ /* 0x000fe20005000000 */
[----:B-----5:R-:W-:Y:S02]  /*35a0*/  DADD R12, -RZ, -R18 ;  /* 0x00000000ff0c7229 */ /* 0x020fe40000000912 */
        /* <DEDUP_REMOVED lines=11> */
.L_x_434:
[----:B------:R-:W-:Y:S05]  /*3660*/  BSYNC.RECONVERGENT B2 ;  /* 0x0000000000027941 */ /* 0x000fea0003800200 */
.L_x_433:
        /* <DEDUP_REMOVED lines=75> */
.L_x_437:
[----:B------:R-:W-:Y:S05]  /*3b20*/  BSYNC.RECONVERGENT B2 ;  /* 0x0000000000027941 */ /* 0x000fea0003800200 */
.L_x_436:
        /* <DEDUP_REMOVED lines=42> */
.L_x_439:
[----:B------:R-:W-:Y:S05]  /*3dd0*/  BSYNC.RECONVERGENT B2 ;  /* 0x0000000000027941 */ /* 0x000fea0003800200 */
.L_x_438:
        /* <DEDUP_REMOVED lines=9> */
.L_x_440:
[----:B------:R-:W-:Y:S02]  /*3e70*/  IMAD.MOV.U32 R2, RZ, RZ, R7 ;  /* 0x000000ffff027224 */ /* 0x000fe400078e0007 */
[----:B------:R-:W-:-:S06]  /*3e80*/  IMAD.MOV.U32 R3, RZ, RZ, R8 ;  /* 0x000000ffff037224 */ /* 0x000fcc00078e0008 */
[----:B------:R-:W2:Y:S01]  /*3e90*/  LDG.E.64 R2, desc[UR16][R2.64] ;  /* 0x0000001002027981 */ /* 0x000ea2000c1e1b00 */
[----:B------:R-:W-:Y:S01]  /*3ea0*/  VIADD R6, R6, 0x1 ;  /* 0x0000000106067836 */ /* 0x000fe20000000000 */
[----:B------:R-:W-:-:S05]  /*3eb0*/  IADD3 R7, P1, PT, R7, 0x800, RZ ;  /* 0x0000080007077810 */ /* 0x000fca0007f3e0ff */
[----:B------:R-:W-:Y:S01]  /*3ec0*/  IMAD.X R8, RZ, RZ, R8, P1 ;  /* 0x000000ffff087224 */ /* 0x000fe200008e0608 */
[----:B--2---:R-:W-:Y:S02]  /*3ed0*/  DADD R4, -RZ, -R2 ;  /* 0x00000000ff047229 */ /* 0x004fe40000000902 */
[----:B------:R-:W-:-:S08]  /*3ee0*/  DSETP.GEU.AND P0, PT, R2, RZ, PT ;  /* 0x000000ff0200722a */ /* 0x000fd00003f0e000 */
[----:B------:R-:W-:Y:S02]  /*3ef0*/  FSEL R4, R4, R2, !P0 ;  /* 0x0000000204047208 */ /* 0x000fe40004000000 */
[----:B------:R-:W-:-:S06]  /*3f00*/  FSEL R5, R5, R3, !P0 ;  /* 0x0000000305057208 */ /* 0x000fcc0004000000 */
[----:B------:R-:W-:-:S06]  /*3f10*/  DSETP.GEU.AND P0, PT, R20, R4, PT ;  /* 0x000000041400722a */ /* 0x000fcc0003f0e000 */
[----:B------:R-:W-:Y:S02]  /*3f20*/  FSEL R20, R4, R20, !P0 ;  /* 0x0000001404147208 */ /* 0x000fe40004000000 */
[----:B------:R-:W-:Y:S02]  /*3f30*/  FSEL R21, R5, R21, !P0 ;  /* 0x0000001505157208 */ /* 0x000fe40004000000 */
[----:B------:R-:W-:-:S13]  /*3f40*/  ISETP.NE.AND P0, PT, R6, RZ, PT ;  /* 0x000000ff0600720c */ /* 0x000fda0003f05270 */
[----:B------:R-:W-:Y:S05]  /*3f50*/  @P0 BRA `(.L_x_440) ;  /* 0xfffffffc00c40947 */ /* 0x000fea000383ffff */
.L_x_432:
[----:B------:R-:W-:Y:S05]  /*3f60*/  BSYNC.RECONVERGENT B1 ;  /* 0x0000000000017941 */ /* 0x000fea0003800200 */
.L_x_429:
        /* <DEDUP_REMOVED lines=50> */
[----:B0-----:R-:W0:Y:S04]  /*4290*/  LDS.128 R4, [UR4+0x20] ;  /* 0x00002004ff047984 */ /* 0x001e280008000c00 */
[----:B------:R-:W2:Y:S01]  /*42a0*/  LDS.128 R8, [UR4+0x30] ;  /* 0x00003004ff087984 */ /* 0x000ea20008000c00 */
        /* <DEDUP_REMOVED lines=22> */
.L_x_428:
[----:B------:R-:W-:Y:S05]  /*4410*/  BSYNC.RECONVERGENT B0 ;  /* 0x0000000000007941 */ /* 0x000fea0003800200 */
.L_x_413:
[----:B------:R-:W-:Y:S05]  /*4420*/  @P0 EXIT ;  /* 0x000000000000094d */ /* 0x000fea0003800000 */
[----:B------:R-:W2:Y:S02]  /*4430*/  LDCU.64 UR4, c[0x0][0x388] ;  /* 0x00007100ff0477ac */ /* 0x000ea40008000a00 */
[----:B--2---:R-:W-:-:S06]  /*4440*/  UIMAD.WIDE.U32 UR4, UR18, 0x8, UR4 ;  /* 0x00000008120478a5 */ /* 0x004fcc000f8e0004 */
[----:B01----:R-:W-:Y:S02]  /*4450*/  IMAD.U32 R4, RZ, RZ, UR4 ;  /* 0x00000004ff047e24 */ /* 0x003fe4000f8e00ff */
[----:B------:R-:W-:-:S05]  /*4460*/  IMAD.U32 R5, RZ, RZ, UR5 ;  /* 0x00000005ff057e24 */ /* 0x000fca000f8e00ff */
[----:B------:R-:W-:Y:S01]  /*4470*/  STG.E.64 desc[UR16][R4.64], R2 ;  /* 0x0000000204007986 */ /* 0x000fe2000c101b10 */
[----:B------:R-:W-:Y:S05]  /*4480*/  EXIT ;  /* 0x000000000000794d */ /* 0x000fea0003800000 */
.L_x_441:
        /* <DEDUP_REMOVED lines=15> */
.L_x_1076:


//--------------------- .text._ZN3cub18CUB_300001_SM_10006detail6reduce28DeviceReduceSingleTileKernelINS2_10policy_hubIdy11max_functorIdEE10Policy1000EN6thrust24THRUST_300001_SM_1000_NS6detail15normal_iteratorINSA_10device_ptrIdEEEEPdyS6_dd11abs_functorIdEEEvT0_T1_T2_T3_T4_T6_ --------------------------
	.section	.text._ZN3cub18CUB_300001_SM_10006detail6reduce28DeviceReduceSingleTileKernelINS2_10policy_hubIdy11max_functorIdEE10Policy1000EN6thrust24THRUST_300001_SM_1000_NS6detail15normal_iteratorINSA_10device_ptrIdEEEEPdyS6_dd11abs_functorIdEEEvT0_T1_T2_T3_T4_T6_,"ax",@progbits
	.align	128
        .global         _ZN3cub18CUB_300001_SM_10006detail6reduce28DeviceReduceSingleTileKernelINS2_10policy_hubIdy11max_functorIdEE10Policy1000EN6thrust24THRUST_300001_SM_1000_NS6detail15normal_iteratorINSA_10device_ptrIdEEEEPdyS6_dd11abs_functorIdEEEvT0_T1_T2_T3_T4_T6_
        .type           _ZN3cub18CUB_300001_SM_10006detail6reduce28DeviceReduceSingleTileKernelINS2_10policy_hubIdy11max_functorIdEE10Policy1000EN6thrust24THRUST_300001_SM_1000_NS6detail15normal_iteratorINSA_10device_ptrIdEEEEPdyS6_dd11abs_functorIdEEEvT0_T1_T2_T3_T4_T6_,@function
        .size           _ZN3cub18CUB_300001_SM_10006detail6reduce28DeviceReduceSingleTileKernelINS2_10policy_hubIdy11max_functorIdEE10Policy1000EN6thrust24THRUST_300001_SM_1000_NS6detail15normal_iteratorINSA_10device_ptrIdEEEEPdyS6_dd11abs_functorIdEEEvT0_T1_T2_T3_T4_T6_,(.L_x_1077 - _ZN3cub18CUB_300001_SM_10006detail6reduce28DeviceReduceSingleTileKernelINS2_10policy_hubIdy11max_functorIdEE10Policy1000EN6thrust24THRUST_300001_SM_1000_NS6detail15normal_iteratorINSA_10device_ptrIdEEEEPdyS6_dd11abs_functorIdEEEvT0_T1_T2_T3_T4_T6_)
        .other          _ZN3cub18CUB_300001_SM_10006detail6reduce28DeviceReduceSingleTileKernelINS2_10policy_hubIdy11max_functorIdEE10Policy1000EN6thrust24THRUST_300001_SM_1000_NS6detail15normal_iteratorINSA_10device_ptrIdEEEEPdyS6_dd11abs_functorIdEEEvT0_T1_T2_T3_T4_T6_,@"STO_CUDA_ENTRY STV_DEFAULT"
_ZN3cub18CUB_300001_SM_10006detail6reduce28DeviceReduceSingleTileKernelINS2_10policy_hubIdy11max_functorIdEE10Policy1000EN6thrust24THRUST_300001_SM_1000_NS6detail15normal_iteratorINSA_10device_ptrIdEEEEPdyS6_dd11abs_functorIdEEEvT0_T1_T2_T3_T4_T6_:
.text._ZN3cub18CUB_300001_SM_10006detail6reduce28DeviceReduceSingleTileKernelINS2_10policy_hubIdy11max_functorIdEE10Policy1000EN6thrust24THRUST_300001_SM_1000_NS6detail15normal_iteratorINSA_10device_ptrIdEEEEPdyS6_dd11abs_functorIdEEEvT0_T1_T2_T3_T4_T6_:
        /* <DEDUP_REMOVED lines=15> */
.L_x_442:
        /* <DEDUP_REMOVED lines=12> */
[----:B------:R-:W2:Y:S01]  /*01b0*/  LDG.E.64 R8, desc[UR6][R8.64] ;  /* 0x0000000608087981 */ /* 0x000ea2000c1e1b00 */
[----:B------:R-:W-:Y:S01]  /*01c0*/  VIADD R45, R3, 0x100 ;  /* 0x00000100032d7836 */ /* 0x000fe20000000000 */
[----:B--2---:R-:W-:Y:S02]  /*01d0*/  DADD R4, -RZ, -R8 ;  /* 0x00000000ff047229 */ /* 0x004fe40000000908 */
[----:B------:R-:W-:-:S08]  /*01e0*/  DSETP.GEU.AND P0, PT, R8, RZ, PT ;  /* 0x000000ff0800722a */ /* 0x000fd00003f0e000 */
[----:B------:R-:W-:Y:S02]  /*01f0*/  FSEL R4, R4, R8, !P0 ;  /* 0x0000000804047208 */ /* 0x000fe40004000000 */
[----:B------:R-:W-:-:S07]  /*0200*/  FSEL R5, R5, R9, !P0 ;  /* 0x0000000905057208 */ /* 0x000fce0004000000 */
.L_x_446:
[----:B------:R-:W-:Y:S05]  /*0210*/  BSYNC.RECONVERGENT B1 ;  /* 0x0000000000017941 */ /* 0x000fea0003800200 */
.L_x_445:
        /* <DEDUP_REMOVED lines=17> */
.L_x_451:
        /* <DEDUP_REMOVED lines=17> */
[----:B------:R-:W-:Y:S01]  /*0440*/  VIADD R45, R45, 0x1000 ;  /* 0x000010002d2d7836 */ /* 0x000fe20000000000 */
[----:B0-----:R-:W-:-:S05]  /*0450*/  IADD3 R8, P3, PT, R8, 0x8000, RZ ;  /* 0x0000800008087810 */ /* 0x001fca0007f7e0ff */
[----:B------:R-:W-:Y:S01]  /*0460*/  IMAD.X R9, RZ, RZ, R9, P3 ;  /* 0x000000ffff097224 */ /* 0x000fe200018e0609 */
[----:B--2---:R-:W-:Y:S02]  /*0470*/  DADD R40, -RZ, -R42 ;  /* 0x00000000ff287229 */ /* 0x004fe4000000092a */
        /* <DEDUP_REMOVED lines=22> */
[----:B------:R-:W-:Y:S01]  /*05e0*/  DSETP.GEU.AND P2, PT, R16, RZ, PT ;  /* 0x000000ff1000722a */ /* 0x000fe20003f4e000 */
        /* <DEDUP_REMOVED lines=90> */
.L_x_450:
[----:B------:R-:W-:Y:S05]  /*0b90*/  BSYNC.RECONVERGENT B2 ;  /* 0x0000000000027941 */ /* 0x000fea0003800200 */
.L_x_449:
        /* <DEDUP_REMOVED lines=39> */
[----:B------:R-:W-:Y:S01]  /*0e10*/  FSEL R17, R21, R17, !P2 ;  /* 0x0000001115117208 */ /* 0x000fe20005000000 */
[----:B------:R-:W-:-:S04]  /*0e20*/  DSETP.GEU.AND P2, PT, R12, RZ, PT ;  /* 0x000000ff0c00722a */ /* 0x000fc80003f4e000 */
        /* <DEDUP_REMOVED lines=32> */
.L_x_453:
[----:B------:R-:W-:Y:S05]  /*1030*/  BSYNC.RECONVERGENT B2 ;  /* 0x0000000000027941 */ /* 0x000fea0003800200 */
.L_x_452:
        /* <DEDUP_REMOVED lines=25> */
[----:B------:R-:W-:Y:S01]  /*11d0*/  FSEL R5, R11, R5, !P1 ;  /* 0x000000050b057208 */ /* 0x000fe20004800000 */
[----:B-----5:R-:W-:Y:S02]  /*11e0*/  DADD R10, -RZ, -R18 ;  /* 0x00000000ff0a7229 */ /* 0x020fe40000000912 */
[----:B------:R-:W-:Y:S02]  /*11f0*/  FSEL R8, R8, R16, !P2 ;  /* 0x0000001008087208 */ /* 0x000fe40005000000 */
[----:B------:R-:W-:Y:S01]  /*1200*/  FSEL R9, R9, R17, !P2 ;  /* 0x0000001109097208 */ /* 0x000fe20005000000 */
[----:B------:R-:W-:-:S02]  /*1210*/  DSETP.GEU.AND P1, PT, R4, R12, PT ;  /* 0x0000000c0400722a */ /* 0x000fc40003f2e000 */
[----:B------:R-:W-:-:S04]  /*1220*/  DSETP.GEU.AND P2, PT, R18, RZ, PT ;  /* 0x000000ff1200722a */ /* 0x000fc80003f4e000 */
[----:B------:R-:W-:Y:S02]  /*1230*/  FSEL R4, R12, R4, !P1 ;  /* 0x000000040c047208 */ /* 0x000fe40004800000 */
[----:B------:R-:W-:Y:S02]  /*1240*/  FSEL R5, R13, R5, !P1 ;  /* 0x000000050d057208 */ /* 0x000fe40004800000 */
[----:B------:R-:W-:Y:S02]  /*1250*/  FSEL R10, R10, R18, !P2 ;  /* 0x000000120a0a7208 */ /* 0x000fe40005000000 */
[----:B------:R-:W-:Y:S02]  /*1260*/  FSEL R11, R11, R19, !P2 ;  /* 0x000000130b0b7208 */ /* 0x000fe40005000000 */
[----:B------:R-:W-:-:S06]  /*1270*/  DSETP.GEU.AND P1, PT, R4, R8, PT ;  /* 0x000000080400722a */ /* 0x000fcc0003f2e000 */
[----:B------:R-:W-:Y:S02]  /*1280*/  FSEL R4, R8, R4, !P1 ;  /* 0x0000000408047208 */ /* 0x000fe40004800000 */
[----:B------:R-:W-:-:S06]  /*1290*/  FSEL R5, R9, R5, !P1 ;  /* 0x0000000509057208 */ /* 0x000fcc0004800000 */
[----:B------:R-:W-:-:S06]  /*12a0*/  DSETP.GEU.AND P1, PT, R4, R10, PT ;  /* 0x0000000a0400722a */ /* 0x000fcc0003f2e000 */
[----:B------:R-:W-:Y:S02]  /*12b0*/  FSEL R4, R10, R4, !P1 ;  /* 0x000000040a047208 */ /* 0x000fe40004800000 */
[----:B------:R-:W-:-:S07]  /*12c0*/  FSEL R5, R11, R5, !P1 ;  /* 0x000000050b057208 */ /* 0x000fce0004800000 */
.L_x_455:
[----:B------:R-:W-:Y:S05]  /*12d0*/  BSYNC.RECONVERGENT B2 ;  /* 0x0000000000027941 */ /* 0x000fea0003800200 */
.L_x_454:
[----:B------:R-:W-:Y:S05]  /*12e0*/  @!P0 BRA `(.L_x_448) ;  /* 0x00000000003c8947 */ /* 0x000fea0003800000 */
[----:B------:R-:W0:Y:S01]  /*12f0*/  LDC.64 R12, c[0x0][0x380] ;  /* 0x0000e000ff0c7b82 */ /* 0x000e220000000a00 */
[----:B------:R-:W-:-:S07]  /*1300*/  IMAD.MOV R0, RZ, RZ, -R0 ;  /* 0x000000ffff007224 */ /* 0x000fce00078e0a00 */
.L_x_456:
[----:B0-----:R-:W-:-:S06]  /*1310*/  IMAD.WIDE R8, R45, 0x8, R12 ;  /* 0x000000082d087825 */ /* 0x001fcc00078e020c */
        /* <DEDUP_REMOVED lines=12> */
.L_x_448:
[----:B------:R-:W-:Y:S05]  /*13e0*/  BSYNC.RECONVERGENT B1 ;  /* 0x0000000000017941 */ /* 0x000fea0003800200 */
.L_x_447:
[----:B------:R-:W-:-:S04]  /*13f0*/  ISETP.GE.U32.AND P0, PT, R2, 0x100, PT ;  /* 0x000001000200780c */ /* 0x000fc80003f06070 */
[----:B------:R-:W-:-:S13]  /*1400*/  ISETP.GE.U32.AND.EX P0, PT, R7, RZ, PT, P0 ;  /* 0x000000ff0700720c */ /* 0x000fda0003f06100 */
[----:B------:R-:W-:Y:S05]  /*1410*/  @!P0 BRA `(.L_x_457) ;  /* 0x00000004004c8947 */ /* 0x000fea0003800000 */
        /* <DEDUP_REMOVED lines=83> */
.L_x_457:
[----:B------:R-:W-:Y:S01]  /*1950*/  LOP3.LUT R0, R3, 0x3e0, RZ, 0xc0, !PT ;  /* 0x000003e003007812 */ /* 0x000fe200078ec0ff */
[----:B------:R-:W0:Y:S03]  /*1960*/  S2R R10, SR_LANEID ;  /* 0x00000000000a7919 */ /* 0x000e260000000000 */
[----:B------:R-:W-:Y:S01]  /*1970*/  LOP3.LUT R11, RZ, R0, RZ, 0x33, !PT ;  /* 0x00000000ff0b7212 */ /* 0x000fe200078e33ff */
[----:B------:R-:W-:-:S04]  /*1980*/  VIADD R9, R0, 0x20 ;  /* 0x0000002000097836 */ /* 0x000fc80000000000 */
[----:B------:R-:W-:Y:S01]  /*1990*/  IMAD.IADD R11, R11, 0x1, R2 ;  /* 0x000000010b0b7824 */ /* 0x000fe200078e0202 */
[----:B------:R-:W-:-:S04]  /*19a0*/  ISETP.GT.U32.AND P0, PT, R9, R2, PT ;  /* 0x000000020900720c */ /* 0x000fc80003f04070 */
[----:B------:R-:W-:-:S05]  /*19b0*/  SEL R11, R11, 0x1f, P0 ;  /* 0x0000001f0b0b7807 */ /* 0x000fca0000000000 */
[----:B------:R-:W-:Y:S04]  /*19c0*/  SHFL.DOWN PT, R8, R4, 0x1, R11 ;  /* 0x0820000004087989 */ /* 0x000fe800000e000b */
        /* <DEDUP_REMOVED lines=45> */
[----:B------:R-:W-:-:S05]  /*1ca0*/  @!P0 MOV R8, 0x400 ;  /* 0x0000040000088802 */ /* 0x000fca0000000f00 */
[----:B------:R-:W-:Y:S02]  /*1cb0*/  @!P1 FSEL R6, R4, R6, !P2 ;  /* 0x0000000604069208 */ /* 0x000fe40005000000 */
[----:B------:R-:W-:Y:S02]  /*1cc0*/  @!P1 FSEL R13, R5, R13, !P2 ;  /* 0x0000000d050d9208 */ /* 0x000fe40005000000 */
[----:B------:R-:W-:Y:S01]  /*1cd0*/  ISETP.NE.AND P2, PT, R3, RZ, PT ;  /* 0x000000ff0300720c */ /* 0x000fe20003f45270 */
[----:B------:R-:W-:Y:S01]  /*1ce0*/  IMAD.MOV.U32 R4, RZ, RZ, R6 ;  /* 0x000000ffff047224 */ /* 0x000fe200078e0006 */
[----:B-1----:R-:W-:Y:S01]  /*1cf0*/  @!P0 LEA R15, R15, R8, 0x18 ;  /* 0x000000080f0f8211 */ /* 0x002fe200078ec0ff */
        /* <DEDUP_REMOVED lines=13> */
[----:B0-----:R-:W0:Y:S01]  /*1dd0*/  LDS.128 R12, [UR4+0x20] ;  /* 0x00002004ff0c7984 */ /* 0x001e220008000c00 */
[----:B-1----:R-:W-:-:S06]  /*1de0*/  DSETP.GEU.AND P3, PT, R4, R16, PT ;  /* 0x000000100400722a */ /* 0x002fcc0003f6e000 */
[-C--:B------:R-:W-:Y:S02]  /*1df0*/  FSEL R3, R16, R4.reuse, !P3 ;  /* 0x0000000410037208 */ /* 0x080fe40005800000 */
[-C--:B------:R-:W-:Y:S02]  /*1e00*/  FSEL R9, R17, R5.reuse, !P3 ;  /* 0x0000000511097208 */ /* 0x080fe40005800000 */
[----:B------:R-:W-:Y:S02]  /*1e10*/  FSEL R17, R3, R4, P0 ;  /* 0x0000000403117208 */ /* 0x000fe40000000000 */
[----:B------:R-:W-:Y:S02]  /*1e20*/  FSEL R3, R9, R5, P0 ;  /* 0x0000000509037208 */ /* 0x000fe40000000000 */
[----:B------:R-:W-:Y:S01]  /*1e30*/  ISETP.GT.U32.AND P0, PT, R2, 0x60, PT ;  /* 0x000000600200780c */ /* 0x000fe20003f04070 */
[----:B------:R-:W-:Y:S01]  /*1e40*/  IMAD.MOV.U32 R4, RZ, RZ, R17 ;  /* 0x000000ffff047224 */ /* 0x000fe200078e0011 */
[----:B------:R-:W1:Y:S01]  /*1e50*/  LDS.128 R8, [UR4+0x30] ;  /* 0x00003004ff087984 */ /* 0x000e620008000c00 */
        /* <DEDUP_REMOVED lines=9> */
[----:B0-----:R-:W-:Y:S01]  /*1ef0*/  DSETP.GEU.AND P3, PT, R4, R12, PT ;  /* 0x0000000c0400722a */ /* 0x001fe20003f6e000 */
[----:B------:R-:W0:Y:S05]  /*1f00*/  LDS.64 R4, [UR4+0x40] ;  /* 0x00004004ff047984 */ /* 0x000e2a0008000a00 */
[----:B------:R-:W-:Y:S02]  /*1f10*/  @P0 FSEL R17, R12, R17, !P3 ;  /* 0x000000110c110208 */ /* 0x000fe40005800000 */
[----:B------:R-:W-:Y:S02]  /*1f20*/  @P0 FSEL R3, R13, R3, !P3 ;  /* 0x000000030d030208 */ /* 0x000fe40005800000 */
[----:B------:R-:W-:Y:S01]  /*1f30*/  ISETP.GT.U32.AND P0, PT, R2, 0xa0, PT ;  /* 0x000000a00200780c */ /* 0x000fe20003f04070 */
[----:B------:R-:W-:-:S02]  /*1f40*/  IMAD.MOV.U32 R12, RZ, RZ, R17 ;  /* 0x000000ffff0c7224 */ /* 0x000fc400078e0011 */
        /* <DEDUP_REMOVED lines=9> */
[----:B-1----:R-:W-:-:S06]  /*1fe0*/  DSETP.GEU.AND P3, PT, R12, R8, PT ;  /* 0x000000080c00722a */ /* 0x002fcc0003f6e000 */
        /* <DEDUP_REMOVED lines=9> */
[----:B------:R-:W-:-:S06]  /*2080*/  IMAD.MOV.U32 R2, RZ, RZ, R17 ;  /* 0x000000ffff027224 */ /* 0x000fcc00078e0011 */
[----:B0-----:R-:W-:-:S06]  /*2090*/  DSETP.GEU.AND P1, PT, R2, R4, PT ;  /* 0x000000040200722a */ /* 0x001fcc0003f2e000 */
[----:B------:R-:W-:Y:S02]  /*20a0*/  @P0 FSEL R17, R4, R17, !P1 ;  /* 0x0000001104110208 */ /* 0x000fe40004800000 */
[----:B------:R-:W-:-:S03]  /*20b0*/  @P0 FSEL R3, R5, R3, !P1 ;  /* 0x0000000305030208 */ /* 0x000fc60004800000 */
[----:B------:R-:W-:Y:S02]  /*20c0*/  IMAD.MOV.U32 R4, RZ, RZ, R17 ;  /* 0x000000ffff047224 */ /* 0x000fe400078e0011 */
[----:B------:R-:W-:Y:S01]  /*20d0*/  IMAD.MOV.U32 R5, RZ, RZ, R3 ;  /* 0x000000ffff057224 */ /* 0x000fe200078e0003 */
[----:B------:R-:W-:Y:S06]  /*20e0*/  BRA `(.L_x_458) ;  /* 0x00000020004c7947 */ /* 0x000fec0003800000 */
.L_x_444:
[----:B------:R-:W0:Y:S01]  /*20f0*/  S2R R0, SR_TID.X ;  /* 0x0000000000007919 */ /* 0x000e220000002100 */
        /* <DEDUP_REMOVED lines=10> */
[----:B------:R-:W-:Y:S01]  /*21a0*/  IADD3 R6, P2, PT, R2, -0x800, RZ ;  /* 0xfffff80002067810 */ /* 0x000fe20007f5e0ff */
[----:B------:R-:W-:-:S02]  /*21b0*/  IMAD.MOV.U32 R3, RZ, RZ, 0x800 ;  /* 0x00000800ff037424 */ /* 0x000fc400078e00ff */
[----:B------:R-:W-:Y:S01]  /*21c0*/  IMAD.MOV.U32 R42, RZ, RZ, RZ ;  /* 0x000000ffff2a7224 */ /* 0x000fe200078e00ff */
        /* <DEDUP_REMOVED lines=44> */
[----:B------:R-:W-:Y:S01]  /*2490*/  DADD R12, -RZ, -R4 ;  /* 0x00000000ff0c7229 */ /* 0x000fe20000000904 */
[----:B------:R-:W-:-:S04]  /*24a0*/  IADD3.X R15, PT, PT, R7, -0x1, RZ, P2, !PT ;  /* 0xffffffff070f7810 */ /* 0x000fc800017fe4ff */
[----:B------:R-:W-:-:S05]  /*24b0*/  DSETP.GEU.AND P1, PT, R10, R16, PT ;  /* 0x000000100a00722a */ /* 0x000fca0003f2e000 */
[----:B------:R-:W-:Y:S02]  /*24c0*/  FSEL R12, R12, R4, !P0 ;  /* 0x000000040c0c7208 */ /* 0x000fe40004000000 */
[----:B------:R-:W-:Y:S02]  /*24d0*/  FSEL R13, R13, R5, !P0 ;  /* 0x000000050d0d7208 */ /* 0x000fe40004000000 */
[----:B------:R-:W-:Y:S02]  /*24e0*/  ISETP.GE.U32.AND P0, PT, R6, 0x800, PT ;  /* 0x000008000600780c */ /* 0x000fe40003f06070 */
[----:B------:R-:W-:Y:S02]  /*24f0*/  FSEL R4, R16, R10, !P1 ;  /* 0x0000000a10047208 */ /* 0x000fe40004800000 */
[----:B------:R-:W-:Y:S02]  /*2500*/  ISETP.GE.U32.AND.EX P0, PT, R15, RZ, PT, P0 ;  /* 0x000000ff0f00720c */ /* 0x000fe40003f06100 */
[----:B------:R-:W-:-:S06]  /*2510*/  FSEL R5, R17, R11, !P1 ;  /* 0x0000000b11057208 */ /* 0x000fcc0004800000 */
[----:B------:R-:W-:-:S06]  /*2520*/  DSETP.GEU.AND P1, PT, R4, R12, PT ;  /* 0x0000000c0400722a */ /* 0x000fcc0003f2e000 */
[----:B------:R-:W-:Y:S02]  /*2530*/  FSEL R4, R12, R4, !P1 ;  /* 0x000000040c047208 */ /* 0x000fe40004800000 */
[----:B------:R-:W-:Y:S01]  /*2540*/  FSEL R5, R13, R5, !P1 ;  /* 0x000000050d057208 */ /* 0x000fe20004800000 */
[----:B------:R-:W-:Y:S06]  /*2550*/  @!P0 BRA `(.L_x_459) ;  /* 0x0000000400448947 */ /* 0x000fec0003800000 */
[----:B------:R-:W0:Y:S01]  /*2560*/  LDC.64 R10, c[0x0][0x390] ;  /* 0x0000e400ff0a7b82 */ /* 0x000e220000000a00 */
[----:B------:R-:W-:Y:S02]  /*2570*/  IMAD.MOV.U32 R3, RZ, RZ, 0x800 ;  /* 0x00000800ff037424 */ /* 0x000fe400078e00ff */
[----:B------:R-:W-:-:S07]  /*2580*/  IMAD.MOV.U32 R42, RZ, RZ, RZ ;  /* 0x000000ffff2a7224 */ /* 0x000fce00078e00ff */
.L_x_461:
        /* <DEDUP_REMOVED lines=10> */
[----:B0-----:R-:W-:-:S02]  /*2630*/  IMAD.MOV.U32 R2, RZ, RZ, R10 ;  /* 0x000000ffff027224 */ /* 0x001fc400078e000a */
[----:B------:R-:W-:Y:S01]  /*2640*/  IMAD.MOV.U32 R7, RZ, RZ, R11 ;  /* 0x000000ffff077224 */ /* 0x000fe200078e000b */
[----:B--2---:R-:W-:Y:S02]  /*2650*/  DADD R32, -RZ, -R28 ;  /* 0x00000000ff207229 */ /* 0x004fe4000000091c */
[----:B------:R-:W-:Y:S02]  /*2660*/  DSETP.GEU.AND P0, PT, R28, RZ, PT ;  /* 0x000000ff1c00722a */ /* 0x000fe40003f0e000 */
[----:B----4-:R-:W-:-:S06]  /*2670*/  DADD R26, -RZ, -R24 ;  /* 0x00000000ff1a7229 */ /* 0x010fcc0000000918 */
[----:B------:R-:W-:Y:S02]  /*2680*/  FSEL R28, R32, R28, !P0 ;  /* 0x0000001c201c7208 */ /* 0x000fe40004000000 */
[----:B------:R-:W-:Y:S01]  /*2690*/  FSEL R29, R33, R29, !P0 ;  /* 0x0000001d211d7208 */ /* 0x000fe20004000000 */
[----:B---3--:R-:W-:Y:S02]  /*26a0*/  DADD R32, -RZ, -R30 ;  /* 0x00000000ff207229 */ /* 0x008fe4000000091e */
[----:B------:R-:W-:-:S03]  /*26b0*/  DSETP.GEU.AND P0, PT, R30, RZ, PT ;  /* 0x000000ff1e00722a */ /* 0x000fc60003f0e000 */
        /* <DEDUP_REMOVED lines=44> */
[----:B------:R-:W-:Y:S02]  /*2980*/  IADD3 R12, P2, PT, -R3, R2, RZ ;  /* 0x00000002030c7210 */ /* 0x000fe40007f5e1ff */
[----:B------:R-:W-:Y:S02]  /*2990*/  FSEL R17, R19, R17, !P0 ;  /* 0x0000001113117208 */ /* 0x000fe40004000000 */
[----:B------:R-:W-:Y:S01]  /*29a0*/  ISETP.GE.U32.AND P0, PT, R12, 0x800, PT ;  /* 0x000008000c00780c */ /* 0x000fe20003f06070 */
[----:B------:R-:W-:Y:S01]  /*29b0*/  IMAD.X R12, R7, 0x1, ~R42, P2 ;  /* 0x00000001070c7824 */ /* 0x000fe200010e0e2a */
[----:B------:R-:W-:-:S04]  /*29c0*/  FSEL R5, R13, R5, !P1 ;  /* 0x000000050d057208 */ /* 0x000fc80004800000 */
[----:B------:R-:W-:Y:S02]  /*29d0*/  ISETP.GE.U32.AND.EX P0, PT, R12, RZ, PT, P0 ;  /* 0x000000ff0c00720c */ /* 0x000fe40003f06100 */
[----:B------:R-:W-:-:S06]  /*29e0*/  DSETP.GEU.AND P1, PT, R4, R16, PT ;  /* 0x000000100400722a */ /* 0x000fcc0003f2e000 */
[----:B------:R-:W-:Y:S02]  /*29f0*/  FSEL R4, R16, R4, !P1 ;  /* 0x0000000410047208 */ /* 0x000fe40004800000 */
[----:B------:R-:W-:-:S03]  /*2a00*/  FSEL R5, R17, R5, !P1 ;  /* 0x0000000511057208 */ /* 0x000fc60004800000 */
[----:B------:R-:W-:Y:S05]  /*2a10*/  @!P0 BRA `(.L_x_460) ;  /* 0x0000001000d88947 */ /* 0x000fea0003800000 */
[----:B------:R-:W-:-:S05]  /*2a20*/  IADD3 R3, P0, PT, R3, 0x800, RZ ;  /* 0x0000080003037810 */ /* 0x000fca0007f1e0ff */
[----:B------:R-:W-:Y:S01]  /*2a30*/  IMAD.X R42, RZ, RZ, R42, P0 ;  /* 0x000000ffff2a7224 */ /* 0x000fe200000e062a */
[----:B------:R-:W-:-:S04]  /*2a40*/  ISETP.GT.U32.AND P0, PT, R3, R6, PT ;  /* 0x000000060300720c */ /* 0x000fc80003f04070 */
[----:B------:R-:W-:-:S13]  /*2a50*/  ISETP.GT.U32.AND.EX P0, PT, R42, R15, PT, P0 ;  /* 0x0000000f2a00720c */ /* 0x000fda0003f04100 */
[----:B------:R-:W-:Y:S05]  /*2a60*/  @!P0 BRA `(.L_x_461) ;  /* 0xfffffff800c88947 */ /* 0x000fea000383ffff */
.L_x_459:
        /* <DEDUP_REMOVED lines=8> */
[----:B------:R-:W-:Y:S01]  /*2af0*/  IADD3 R6, PT, PT, -R3, R2, R6 ;  /* 0x0000000203067210 */ /* 0x000fe20007ffe106 */
[----:B------:R-:W-:-:S03]  /*2b00*/  IMAD.MOV.U32 R2, RZ, RZ, R0 ;  /* 0x000000ffff027224 */ /* 0x000fc600078e0000 */
[C---:B------:R-:W-:Y:S02]  /*2b10*/  ISETP.GE.U32.AND P1, PT, R6.reuse, 0xf00, PT ;  /* 0x00000f000600780c */ /* 0x040fe40003f26070 */
[----:B------:R-:W-:-:S04]  /*2b20*/  LEA.HI R43, R6, 0x1, RZ, 0x18 ;  /* 0x00000001062b7811 */ /* 0x000fc800078fc0ff */
        /* <DEDUP_REMOVED lines=13> */
.L_x_465:
        /* <DEDUP_REMOVED lines=134> */
.L_x_464:
[----:B------:R-:W-:Y:S05]  /*3460*/  BSYNC.RECONVERGENT B2 ;  /* 0x0000000000027941 */ /* 0x000fea0003800200 */
.L_x_463:
        /* <DEDUP_REMOVED lines=76> */
.L_x_467:
[----:B------:R-:W-:Y:S05]  /*3930*/  BSYNC.RECONVERGENT B2 ;  /* 0x0000000000027941 */ /* 0x000fea0003800200 */
.L_x_466:
        /* <DEDUP_REMOVED lines=44> */
.L_x_469:
[----:B------:R-:W-:Y:S05]  /*3c00*/  BSYNC.RECONVERGENT B2 ;  /* 0x0000000000027941 */ /* 0x000fea0003800200 */
.L_x_468:
[----:B------:R-:W-:Y:S05]  /*3c10*/  @!P0 BRA `(.L_x_462) ;  /* 0x0000000000548947 */ /* 0x000fea0003800000 */
[----:B------:R-:W0:Y:S01]  /*3c20*/  LDCU.64 UR4, c[0x0][0x380] ;  /* 0x00007000ff0477ac */ /* 0x000e220008000a00 */
[----:B------:R-:W-:Y:S01]  /*3c30*/  IADD3 R3, P0, PT, R2, R3, RZ ;  /* 0x0000000302037210 */ /* 0x000fe20007f1e0ff */
[----:B------:R-:W-:-:S04]  /*3c40*/  IMAD.MOV R43, RZ, RZ, -R43 ;  /* 0x000000ffff2b7224 */ /* 0x000fc800078e0a2b */
[----:B------:R-:W-:Y:S01]  /*3c50*/  IMAD.X R42, RZ, RZ, R42, P0 ;  /* 0x000000ffff2a7224 */ /* 0x000fe200000e062a */
[----:B0-----:R-:W-:-:S04]  /*3c60*/  LEA R8, P1, R3, UR4, 0x3 ;  /* 0x0000000403087c11 */ /* 0x001fc8000f8218ff */
[----:B------:R-:W-:-:S09]  /*3c70*/  LEA.HI.X R9, R3, UR5, R42, 0x3, P1 ;  /* 0x0000000503097c11 */ /* 0x000fd200088f1c2a */
.L_x_470:
[----:B------:R-:W-:Y:S02]  /*3c80*/  IMAD.MOV.U32 R2, RZ, RZ, R8 ;  /* 0x000000ffff027224 */ /* 0x000fe400078e0008 */
[----:B------:R-:W-:-:S06]  /*3c90*/  IMAD.MOV.U32 R3, RZ, RZ, R9 ;  /* 0x000000ffff037224 */ /* 0x000fcc00078e0009 */
[----:B------:R-:W2:Y:S01]  /*3ca0*/  LDG.E.64 R2, desc[UR6][R2.64] ;  /* 0x0000000602027981 */ /* 0x000ea2000c1e1b00 */
[----:B------:R-:W-:Y:S01]  /*3cb0*/  VIADD R43, R43, 0x1 ;  /* 0x000000012b2b7836 */ /* 0x000fe20000000000 */
[----:B------:R-:W-:-:S04]  /*3cc0*/  IADD3 R8, P2, PT, R8, 0x800, RZ ;  /* 0x0000080008087810 */ /* 0x000fc80007f5e0ff */
[----:B------:R-:W-:Y:S01]  /*3cd0*/  ISETP.NE.AND P1, PT, R43, RZ, PT ;  /* 0x000000ff2b00720c */ /* 0x000fe20003f25270 */
[----:B------:R-:W-:Y:S01]  /*3ce0*/  IMAD.X R9, RZ, RZ, R9, P2 ;  /* 0x000000ffff097224 */ /* 0x000fe200010e0609 */
        /* <DEDUP_REMOVED lines=8> */
.L_x_462:
[----:B------:R-:W-:Y:S05]  /*3d70*/  BSYNC.RECONVERGENT B1 ;  /* 0x0000000000017941 */ /* 0x000fea0003800200 */
.L_x_460:
        /* <DEDUP_REMOVED lines=74> */
.L_x_458:
[----:B------:R-:W-:Y:S05]  /*4220*/  BSYNC.RECONVERGENT B0 ;  /* 0x0000000000007941 */ /* 0x000fea0003800200 */
.L_x_443:
[----:B------:R-:W-:Y:S05]  /*4230*/  @P2 EXIT ;  /* 0x000000000000294d */ /* 0x000fea0003800000 */
[----:B------:R-:W1:Y:S01]  /*4240*/  LDCU.64 UR8, c[0x0][0x3a0] ;  /* 0x00007400ff0877ac */ /* 0x000e620008000a00 */
[----:B------:R-:W2:Y:S01]  /*4250*/  LDC.64 R6, c[0x0][0x388] ;  /* 0x0000e200ff067b82 */ /* 0x000ea20000000a00 */
[----:B------:R-:W3:Y:S01]  /*4260*/  LDCU.64 UR4, c[0x0][0x3a0] ;  /* 0x00007400ff0477ac */ /* 0x000ee20008000a00 */
[----:B-1----:R-:W-:-:S06]  /*4270*/  DSETP.GT.AND P0, PT, R4, UR8, PT ;  /* 0x0000000804007e2a */ /* 0x002fcc000bf04000 */
[----:B---3--:R-:W-:Y:S02]  /*4280*/  FSEL R2, R4, UR4, P0 ;  /* 0x0000000404027c08 */ /* 0x008fe40008000000 */
[----:B------:R-:W-:-:S05]  /*4290*/  FSEL R3, R5, UR5, P0 ;  /* 0x0000000505037c08 */ /* 0x000fca0008000000 */
[----:B--2---:R-:W-:Y:S01]  /*42a0*/  STG.E.64 desc[UR6][R6.64], R2 ;  /* 0x0000000206007986 */ /* 0x004fe2000c101b06 */
[----:B------:R-:W-:Y:S05]  /*42b0*/  EXIT ;  /* 0x000000000000794d */ /* 0x000fea0003800000 */
.L_x_471:
        /* <DEDUP_REMOVED lines=12> */
.L_x_1077:


//--------------------- .text._ZN3cub18CUB_300001_SM_10006detail6reduce28DeviceReduceSingleTileKernelINS2_10policy_hubIdj11max_functorIdEE10Policy1000EPdS9_iS6_ddN4cuda3std3__410__identityEEEvT0_T1_T2_T3_T4_T6_ --------------------------
	.section	.text._ZN3cub18CUB_300001_SM_10006detail6reduce28DeviceReduceSingleTileKernelINS2_10policy_hubIdj11max_functorIdEE10Policy1000EPdS9_iS6_ddN4cuda3std3__410__identityEEEvT0_T1_T2_T3_T4_T6_,"ax",@progbits
	.align	128
        .global         _ZN3cub18CUB_300001_SM_10006detail6reduce28DeviceReduceSingleTileKernelINS2_10policy_hubIdj11max_functorIdEE10Policy1000EPdS9_iS6_ddN4cuda3std3__410__identityEEEvT0_T1_T2_T3_T4_T6_
        .type           _ZN3cub18CUB_300001_SM_10006detail6reduce28DeviceReduceSingleTileKernelINS2_10policy_hubIdj11max_functorIdEE10Policy1000EPdS9_iS6_ddN4cuda3std3__410__identityEEEvT0_T1_T2_T3_T4_T6_,@function
        .size           _ZN3cub18CUB_300001_SM_10006detail6reduce28DeviceReduceSingleTileKernelINS2_10policy_hubIdj11max_functorIdEE10Policy1000EPdS9_iS6_ddN4cuda3std3__410__identityEEEvT0_T1_T2_T3_T4_T6_,(.L_x_1078 - _ZN3cub18CUB_300001_SM_10006detail6reduce28DeviceReduceSingleTileKernelINS2_10policy_hubIdj11max_functorIdEE10Policy1000EPdS9_iS6_ddN4cuda3std3__410__identityEEEvT0_T1_T2_T3_T4_T6_)
        .other          _ZN3cub18CUB_300001_SM_10006detail6reduce28DeviceReduceSingleTileKernelINS2_10policy_hubIdj11max_functorIdEE10Policy1000EPdS9_iS6_ddN4cuda3std3__410__identityEEEvT0_T1_T2_T3_T4_T6_,@"STO_CUDA_ENTRY STV_DEFAULT"
_ZN3cub18CUB_300001_SM_10006detail6reduce28DeviceReduceSingleTileKernelINS2_10policy_hubIdj11max_functorIdEE10Policy1000EPdS9_iS6_ddN4cuda3std3__410__identityEEEvT0_T1_T2_T3_T4_T6_:
.text._ZN3cub18CUB_300001_SM_10006detail6reduce28DeviceReduceSingleTileKernelINS2_10policy_hubIdj11max_functorIdEE10Policy1000EPdS9_iS6_ddN4cuda3std3__410__identityEEEvT0_T1_T2_T3_T4_T6_:
        /* <DEDUP_REMOVED lines=13> */
.L_x_472:
        /* <DEDUP_REMOVED lines=16> */
.L_x_477:
[----:B------:R-:W-:Y:S05]  /*01d0*/  BSYNC.RECONVERGENT B1 ;  /* 0x0000000000017941 */ /* 0x000fea0003800200 */
.L_x_476:
        /* <DEDUP_REMOVED lines=17> */
.L_x_482:
        /* <DEDUP_REMOVED lines=12> */
.L_x_481:
[----:B------:R-:W-:Y:S05]  /*03b0*/  BSYNC.RECONVERGENT B2 ;  /* 0x0000000000027941 */ /* 0x000fea0003800200 */
.L_x_480:
        /* <DEDUP_REMOVED lines=9> */
.L_x_485:
        /* <DEDUP_REMOVED lines=74> */
.L_x_484:
[----:B------:R-:W-:Y:S05]  /*08f0*/  BSYNC.RECONVERGENT B2 ;  /* 0x0000000000027941 */ /* 0x000fea0003800200 */
.L_x_483:
        /* <DEDUP_REMOVED lines=42> */
.L_x_487:
[----:B------:R-:W-:Y:S05]  /*0ba0*/  BSYNC.RECONVERGENT B2 ;  /* 0x0000000000027941 */ /* 0x000fea0003800200 */
.L_x_486:
        /* <DEDUP_REMOVED lines=20> */
.L_x_479:
[----:B------:R-:W-:Y:S05]  /*0cf0*/  BSYNC.RECONVERGENT B1 ;  /* 0x0000000000017941 */ /* 0x000fea0003800200 */
.L_x_478:
        /* <DEDUP_REMOVED lines=81> */
.L_x_488:
        /* <DEDUP_REMOVED lines=108> */
.L_x_475:
        /* <DEDUP_REMOVED lines=38> */
.L_x_492:
        /* <DEDUP_REMOVED lines=37> */
.L_x_490:
        /* <DEDUP_REMOVED lines=19> */
.L_x_496:
        /* <DEDUP_REMOVED lines=10> */
.L_x_495:
[----:B------:R-:W-:Y:S05]  /*1f50*/  BSYNC.RECONVERGENT B2 ;  /* 0x0000000000027941 */ /* 0x000fea0003800200 */
.L_x_494:
        /* <DEDUP_REMOVED lines=16> */
.L_x_499:
        /* <DEDUP_REMOVED lines=77> */
.L_x_498:
[----:B------:R-:W-:Y:S05]  /*2530*/  BSYNC.RECONVERGENT B2 ;  /* 0x0000000000027941 */ /* 0x000fea0003800200 */
.L_x_497:
        /* <DEDUP_REMOVED lines=44> */
.L_x_501:
[----:B------:R-:W-:Y:S05]  /*2800*/  BSYNC.RECONVERGENT B2 ;  /* 0x0000000000027941 */ /* 0x000fea0003800200 */
.L_x_500:
        /* <DEDUP_REMOVED lines=19> */
.L_x_493:
[----:B------:R-:W-:Y:S05]  /*2940*/  BSYNC.RECONVERGENT B1 ;  /* 0x0000000000017941 */ /* 0x000fea0003800200 */
.L_x_491:
        /* <DEDUP_REMOVED lines=75> */
.L_x_474:
        /* <DEDUP_REMOVED lines=12> */
.L_x_504:
[----:B------:R-:W-:Y:S05]  /*2ec0*/  BSYNC.RECONVERGENT B1 ;  /* 0x0000000000017941 */ /* 0x000fea0003800200 */
.L_x_503:
        /* <DEDUP_REMOVED lines=17> */
.L_x_509:
        /* <DEDUP_REMOVED lines=12> */
.L_x_508:
[----:B------:R-:W-:Y:S05]  /*30a0*/  BSYNC.RECONVERGENT B2 ;  /* 0x0000000000027941 */ /* 0x000fea0003800200 */
.L_x_507:
        /* <DEDUP_REMOVED lines=9> */
.L_x_512:
        /* <DEDUP_REMOVED lines=74> */
.L_x_511:
[----:B------:R-:W-:Y:S05]  /*35e0*/  BSYNC.RECONVERGENT B2 ;  /* 0x0000000000027941 */ /* 0x000fea0003800200 */
.L_x_510:
        /* <DEDUP_REMOVED lines=42> */
.L_x_514:
[----:B------:R-:W-:Y:S05]  /*3890*/  BSYNC.RECONVERGENT B2 ;  /* 0x0000000000027941 */ /* 0x000fea0003800200 */
.L_x_513:
        /* <DEDUP_REMOVED lines=20> */
.L_x_506:
[----:B------:R-:W-:Y:S05]  /*39e0*/  BSYNC.RECONVERGENT B1 ;  /* 0x0000000000017941 */ /* 0x000fea0003800200 */
.L_x_505:
        /* <DEDUP_REMOVED lines=85> */
.L_x_515:
        /* <DEDUP_REMOVED lines=108> */
.L_x_502:
        /* <DEDUP_REMOVED lines=38> */
.L_x_518:
        /* <DEDUP_REMOVED lines=40> */
.L_x_516:
        /* <DEDUP_REMOVED lines=20> */
.L_x_522:
        /* <DEDUP_REMOVED lines=10> */
.L_x_521:
[----:B------:R-:W-:Y:S05]  /*4cc0*/  BSYNC.RECONVERGENT B2 ;  /* 0x0000000000027941 */ /* 0x000fea0003800200 */
.L_x_520:
        /* <DEDUP_REMOVED lines=17> */
.L_x_525:
        /* <DEDUP_REMOVED lines=77> */
.L_x_524:
[----:B------:R-:W-:Y:S05]  /*52b0*/  BSYNC.RECONVERGENT B2 ;  /* 0x0000000000027941 */ /* 0x000fea0003800200 */
.L_x_523:
        /* <DEDUP_REMOVED lines=45> */
.L_x_527:
[----:B------:R-:W-:Y:S05]  /*5590*/  BSYNC.RECONVERGENT B2 ;  /* 0x0000000000027941 */ /* 0x000fea0003800200 */
.L_x_526:
        /* <DEDUP_REMOVED lines=20> */
.L_x_519:
[----:B------:R-:W-:Y:S05]  /*56e0*/  BSYNC.RECONVERGENT B1 ;  /* 0x0000000000017941 */ /* 0x000fea0003800200 */
.L_x_517:
        /* <DEDUP_REMOVED lines=82> */
.L_x_489:
[----:B------:R-:W-:Y:S05]  /*5c10*/  BSYNC.RECONVERGENT B0 ;  /* 0x0000000000007941 */ /* 0x000fea0003800200 */
.L_x_473:
        /* <DEDUP_REMOVED lines=9> */
.L_x_528:
        /* <DEDUP_REMOVED lines=13> */
.L_x_1078:


//--------------------- .text._ZN3cub18CUB_300001_SM_10006detail6reduce18DeviceReduceKernelINS2_10policy_hubIdj11max_functorIdEE10Policy1000EN6thrust24THRUST_300001_SM_1000_NS6detail15normal_iteratorINSA_10device_ptrIdEEEEjS6_d11abs_functorIdEEEvT0_PT3_T1_NS0_13GridEvenShareISL_EET2_T4_ --------------------------
	.section	.text._ZN3cub18CUB_300001_SM_10006detail6reduce18DeviceReduceKernelINS2_10policy_hubIdj11max_functorIdEE10Policy1000EN6thrust24THRUST_300001_SM_1000_NS6detail15normal_iteratorINSA_10device_ptrIdEEEEjS6_d11abs_functorIdEEEvT0_PT3_T1_NS0_13GridEvenShareISL_EET2_T4_,"ax",@progbits
	.align	128
        .global         _ZN3cub18CUB_300001_SM_10006detail6reduce18DeviceReduceKernelINS2_10policy_hubIdj11max_functorIdEE10Policy1000EN6thrust24THRUST_300001_SM_1000_NS6detail15normal_iteratorINSA_10device_ptrIdEEEEjS6_d11abs_functorIdEEEvT0_PT3_T1_NS0_13GridEvenShareISL_EET2_T4_
        .type           _ZN3cub18CUB_300001_SM_10006detail6reduce18DeviceReduceKernelINS2_10policy_hubIdj11max_functorIdEE10Policy1000EN6thrust24THRUST_300001_SM_1000_NS6detail15normal_iteratorINSA_10device_ptrIdEEEEjS6_d11abs_functorIdEEEvT0_PT3_T1_NS0_13GridEvenShareISL_EET2_T4_,@function
        .size           _ZN3cub18CUB_300001_SM_10006detail6reduce18DeviceReduceKernelINS2_10policy_hubIdj11max_functorIdEE10Policy1000EN6thrust24THRUST_300001_SM_1000_NS6detail15normal_iteratorINSA_10device_ptrIdEEEEjS6_d11abs_functorIdEEEvT0_PT3_T1_NS0_13GridEvenShareISL_EET2_T4_,(.L_x_1079 - _ZN3cub18CUB_300001_SM_10006detail6reduce18DeviceReduceKernelINS2_10policy_hubIdj11max_functorIdEE10Policy1000EN6thrust24THRUST_300001_SM_1000_NS6detail15normal_iteratorINSA_10device_ptrIdEEEEjS6_d11abs_functorIdEEEvT0_PT3_T1_NS0_13GridEvenShareISL_EET2_T4_)
        .other          _ZN3cub18CUB_300001_SM_10006detail6reduce18DeviceReduceKernelINS2_10policy_hubIdj11max_functorIdEE10Policy1000EN6thrust24THRUST_300001_SM_1000_NS6detail15normal_iteratorINSA_10device_ptrIdEEEEjS6_d11abs_functorIdEEEvT0_PT3_T1_NS0_13GridEvenShareISL_EET2_T4_,@"STO_CUDA_ENTRY STV_DEFAULT"
_ZN3cub18CUB_300001_SM_10006detail6reduce18DeviceReduceKernelINS2_10policy_hubIdj11max_functorIdEE10Policy1000EN6thrust24THRUST_300001_SM_1000_NS6detail15normal_iteratorINSA_10device_ptrIdEEEEjS6_d11abs_functorIdEEEvT0_PT3_T1_NS0_13GridEvenShareISL_EET2_T4_:
.text._ZN3cub18CUB_300001_SM_10006detail6reduce18DeviceReduceKernelINS2_10policy_hubIdj11max_functorIdEE10Policy1000EN6thrust24THRUST_300001_SM_1000_NS6detail15normal_iteratorINSA_10device_ptrIdEEEEjS6_d11abs_functorIdEEEvT0_PT3_T1_NS0_13GridEvenShareISL_EET2_T4_:
[----:B------:R-:W-:Y:S01]  /*0000*/  LDC R1, c[0x0][0x37c] ;  /* 0x0000df00ff017b82 */ /* 0x000fe20000000800 */
[----:B------:R-:W0:Y:S07]  /*0010*/  S2R R0, SR_CTAID.X ;  /* 0x0000000000007919 */ /* 0x000e2e0000002500 */
[----:B------:R-:W0:Y:S01]  /*0020*/  LDC R12, c[0x0][0x3a8] ;  /* 0x0000ea00ff0c7b82 */ /* 0x000e220000000800 */
[----:B------:R-:W1:Y:S01]  /*0030*/  LDCU.64 UR6, c[0x0][0x358] ;  /* 0x00006b00ff0677ac */ /* 0x000e620008000a00 */
[----:B------:R-:W-:Y:S01]  /*0040*/  BSSY.RECONVERGENT B0, `(.L_x_529) ;  /* 0x000045b000007945 */ /* 0x000fe20003800200 */
[----:B0-----:R-:W-:-:S05]  /*0050*/  IMAD R2, R0, -0x800, R12 ;  /* 0xfffff80000027824 */ /* 0x001fca00078e020c */
[----:B------:R-:W-:-:S13]  /*0060*/  ISETP.GT.U32.AND P0, PT, R2, 0x7ff, PT ;  /* 0x000007ff0200780c */ /* 0x000fda0003f04070 */
[----:B-1----:R-:W-:Y:S05]  /*0070*/  @P0 BRA `(.L_x_530) ;  /* 0x0000002000400947 */ /* 0x002fea0003800000 */
[----:B------:R-:W0:Y:S01]  /*0080*/  S2R R3, SR_TID.X ;  /* 0x0000000000037919 */ /* 0x000e220000002100 */
[----:B------:R-:W-:Y:S01]  /*0090*/  BSSY.RECONVERGENT B1, `(.L_x_531) ;  /* 0x000000e000017945 */ /* 0x000fe20003800200 */
[----:B------:R-:W-:Y:S02]  /*00a0*/  CS2R R22, SRZ ;  /* 0x0000000000167805 */ /* 0x000fe4000001ff00 */
[----:B0-----:R-:W-:Y:S01]  /*00b0*/  ISETP.GE.U32.AND P0, PT, R3, R2, PT ;  /* 0x000000020300720c */ /* 0x001fe20003f06070 */
[----:B------:R-:W-:-:S12]  /*00c0*/  IMAD.MOV.U32 R9, RZ, RZ, R3 ;  /* 0x000000ffff097224 */ /* 0x000fd800078e0003 */
[----:B------:R-:W-:Y:S05]  /*00d0*/  @P0 BRA `(.L_x_532) ;  /* 0x0000000000240947 */ /* 0x000fea0003800000 */
[----:B------:R-:W0:Y:S01]  /*00e0*/  LDC.64 R4, c[0x0][0x380] ;  /* 0x0000e000ff047b82 */ /* 0x000e220000000a00 */
[----:B------:R-:W-:-:S04]  /*00f0*/  IMAD R7, R0, 0x800, R3 ;  /* 0x0000080000077824 */ /* 0x000fc800078e0203 */
[----:B0-----:R-:W-:-:S06]  /*0100*/  IMAD.WIDE.U32 R4, R7, 0x8, R4 ;  /* 0x0000000807047825 */ /* 0x001fcc00078e0004 */
[----:B------:R-:W2:Y:S01]  /*0110*/  LDG.E.64 R4, desc[UR6][R4.64] ;  /* 0x0000000604047981 */ /* 0x000ea2000c1e1b00 */
[----:B------:R-:W-:Y:S01]  /*0120*/  VIADD R9, R3, 0x100 ;  /* 0x0000010003097836 */ /* 0x000fe20000000000 */
[----:B--2---:R-:W-:Y:S02]  /*0130*/  DADD R6, -RZ, -R4 ;  /* 0x00000000ff067229 */ /* 0x004fe40000000904 */
[----:B------:R-:W-:-:S08]  /*0140*/  DSETP.GEU.AND P0, PT, R4, RZ, PT ;  /* 0x000000ff0400722a */ /* 0x000fd00003f0e000 */
[----:B------:R-:W-:Y:S02]  /*0150*/  FSEL R22, R6, R4, !P0 ;  /* 0x0000000406167208 */ /* 0x000fe40004000000 */
[----:B------:R-:W-:-:S07]  /*0160*/  FSEL R23, R7, R5, !P0 ;  /* 0x0000000507177208 */ /* 0x000fce0004000000 */
.L_x_532:
[----:B------:R-:W-:Y:S05]  /*0170*/  BSYNC.RECONVERGENT B1 ;  /* 0x0000000000017941 */ /* 0x000fea0003800200 */
.L_x_531:
[----:B------:R-:W-:Y:S01]  /*0180*/  ISETP.GE.U32.AND P0, PT, R9, R2, PT ;  /* 0x000000020900720c */ /* 0x000fe20003f06070 */
[----:B------:R-:W-:-:S12]  /*0190*/  BSSY.RECONVERGENT B1, `(.L_x_533) ;  /* 0x0000153000017945 */ /* 0x000fd80003800200 */
[----:B------:R-:W-:Y:S05]  /*01a0*/  @P0 BRA `(.L_x_534) ;  /* 0x0000001400440947 */ /* 0x000fea0003800000 */
[----:B------:R-:W-:Y:S01]  /*01b0*/  LOP3.LUT R5, RZ, R9, RZ, 0x33, !PT ;  /* 0x00000009ff057212 */ /* 0x000fe200078e33ff */
[----:B------:R-:W-:Y:S04]  /*01c0*/  BSSY.RECONVERGENT B2, `(.L_x_535) ;  /* 0x00000b3000027945 */ /* 0x000fe80003800200 */
[----:B------:R-:W-:-:S04]  /*01d0*/  IMAD.IADD R5, R5, 0x1, R12 ;  /* 0x0000000105057824 */ /* 0x000fc800078e020c */
[----:B------:R-:W-:-:S05]  /*01e0*/  IMAD R5, R0, -0x800, R5 ;  /* 0xfffff80000057824 */ /* 0x000fca00078e0205 */
[C---:B------:R-:W-:Y:S02]  /*01f0*/  ISETP.GE.U32.AND P0, PT, R5.reuse, 0xf00, PT ;  /* 0x00000f000500780c */ /* 0x040fe40003f06070 */
[----:B------:R-:W-:-:S04]  /*0200*/  LEA.HI R4, R5, 0x1, RZ, 0x18 ;  /* 0x0000000105047811 */ /* 0x000fc800078fc0ff */
[----:B------:R-:W-:-:S07]  /*0210*/  LOP3.LUT R5, R4, 0xf, RZ, 0xc0, !PT ;  /* 0x0000000f04057812 */ /* 0x000fce00078ec0ff */
[----:B------:R-:W-:Y:S05]  /*0220*/  @!P0 BRA `(.L_x_536) ;  /* 0x0000000800b08947 */ /* 0x000fea0003800000 */
[----:B------:R-:W0:Y:S01]  /*0230*/  LDC.64 R10, c[0x0][0x380] ;  /* 0x0000e000ff0a7b82 */ /* 0x000e220000000a00 */
[----:B------:R-:W-:Y:S01]  /*0240*/  LOP3.LUT R24, R4, 0x1fffff0, RZ, 0xc0, !PT ;  /* 0x01fffff004187812 */ /* 0x000fe200078ec0ff */
[----:B------:R-:W-:Y:S01]  /*0250*/  BSSY.RECONVERGENT B3, `(.L_x_537) ;  /* 0x00000a8000037945 */ /* 0x000fe20003800200 */
[----:B------:R-:W-:Y:S01]  /*0260*/  LOP3.LUT R7, R9, 0x800, RZ, 0xfc, !PT ;  /* 0x0000080009077812 */ /* 0x000fe200078efcff */
[----:B------:R-:W-:Y:S02]  /*0270*/  IMAD R6, R0, 0x800, R9 ;  /* 0x0000080000067824 */ /* 0x000fe400078e0209 */
[----:B------:R-:W-:-:S07]  /*0280*/  IMAD.MOV R24, RZ, RZ, -R24 ;  /* 0x000000ffff187224 */ /* 0x000fce00078e0a18 */
.L_x_538:
[----:B0-----:R-:W-:-:S04]  /*0290*/  IMAD.WIDE.U32 R12, R6, 0x8, R10 ;  /* 0x00000008060c7825 */ /* 0x001fc800078e000a */
[----:B------:R-:W-:Y:S02]  /*02a0*/  VIADD R15, R6, 0x100 ;  /* 0x00000100060f7836 */ /* 0x000fe40000000000 */
[----:B------:R-:W2:Y:S02]  /*02b0*/  LDG.E.64 R12, desc[UR6][R12.64] ;  /* 0x000000060c0c7981 */ /* 0x000ea4000c1e1b00 */
[----:B------:R-:W-:-:S06]  /*02c0*/  IMAD.WIDE.U32 R14, R15, 0x8, R10 ;  /* 0x000000080f0e7825 */ /* 0x000fcc00078e000a */
[----:B------:R-:W3:Y:S01]  /*02d0*/  LDG.E.64 R14, desc[UR6][R14.64] ;  /* 0x000000060e0e7981 */ /* 0x000ee2000c1e1b00 */
[----:B------:R-:W-:-:S04]  /*02e0*/  VIADD R19, R6, 0x200 ;  /* 0x0000020006137836 */ /* 0x000fc80000000000 */
[----:B------:R-:W-:-:S06]  /*02f0*/  IMAD.WIDE.U32 R18, R19, 0x8, R10 ;  /* 0x0000000813127825 */ /* 0x000fcc00078e000a */
[----:B------:R-:W4:Y:S01]  /*0300*/  LDG.E.64 R18, desc[UR6][R18.64] ;  /* 0x0000000612127981 */ /* 0x000f22000c1e1b00 */
[----:B------:R-:W-:-:S04]  /*0310*/  VIADD R21, R6, 0x300 ;  /* 0x0000030006157836 */ /* 0x000fc80000000000 */
[----:B------:R-:W-:-:S06]  /*0320*/  IMAD.WIDE.U32 R20, R21, 0x8, R10 ;  /* 0x0000000815147825 */ /* 0x000fcc00078e000a */
[----:B------:R-:W5:Y:S01]  /*0330*/  LDG.E.64 R20, desc[UR6][R20.64] ;  /* 0x0000000614147981 */ /* 0x000f62000c1e1b00 */
[----:B------:R-:W-:-:S04]  /*0340*/  VIADD R17, R6, 0x400 ;  /* 0x0000040006117836 */ /* 0x000fc80000000000 */
[----:B------:R-:W-:-:S06]  /*0350*/  IMAD.WIDE.U32 R16, R17, 0x8, R10 ;  /* 0x0000000811107825 */ /* 0x000fcc00078e000a */
[----:B------:R-:W5:Y:S01]  /*0360*/  LDG.E.64 R16, desc[UR6][R16.64] ;  /* 0x0000000610107981 */ /* 0x000f62000c1e1b00 */
[----:B------:R-:W-:Y:S01]  /*0370*/  VIADD R25, R6, 0x600 ;  /* 0x0000060006197836 */ /* 0x000fe20000000000 */
[----:B--2---:R-:W-:Y:S02]  /*0380*/  DADD R8, -RZ, -R12 ;  /* 0x00000000ff087229 */ /* 0x004fe4000000090c */
[----:B------:R-:W-:-:S08]  /*0390*/  DSETP.GEU.AND P0, PT, R12, RZ, PT ;  /* 0x000000ff0c00722a */ /* 0x000fd00003f0e000 */
[----:B------:R-:W-:Y:S02]  /*03a0*/  FSEL R12, R8, R12, !P0 ;  /* 0x0000000c080c7208 */ /* 0x000fe40004000000 */
[----:B------:R-:W-:Y:S01]  /*03b0*/  FSEL R13, R9, R13, !P0 ;  /* 0x0000000d090d7208 */ /* 0x000fe20004000000 */
[----:B---3--:R-:W-:Y:S02]  /*03c0*/  DADD R8, -RZ, -R14 ;  /* 0x00000000ff087229 */ /* 0x008fe4000000090e */
[----:B------:R-:W-:-:S08]  /*03d0*/  DSETP.GEU.AND P0, PT, R14, RZ, PT ;  /* 0x000000ff0e00722a */ /* 0x000fd00003f0e000 */
[----:B------:R-:W-:Y:S02]  /*03e0*/  FSEL R8, R8, R14, !P0 ;  /* 0x0000000e08087208 */ /* 0x000fe40004000000 */
[----:B------:R-:W-:Y:S01]  /*03f0*/  FSEL R9, R9, R15, !P0 ;  /* 0x0000000f09097208 */ /* 0x000fe20004000000 */
[----:B------:R-:W-:Y:S01]  /*0400*/  DSETP.GEU.AND P0, PT, R22, R12, PT ;  /* 0x0000000c1600722a */ /* 0x000fe20003f0e000 */
[----:B------:R-:W-:-:S04]  /*0410*/  VIADD R15, R6, 0x500 ;  /* 0x00000500060f7836 */ /* 0x000fc80000000000 */
[----:B------:R-:W-:Y:S01]  /*0420*/  IMAD.WIDE.U32 R14, R15, 0x8, R10 ;  /* 0x000000080f0e7825 */ /* 0x000fe200078e000a */
[----:B------:R-:W-:Y:S02]  /*0430*/  FSEL R22, R12, R22, !P0 ;  /* 0x000000160c167208 */ /* 0x000fe40004000000 */
[----:B------:R-:W-:Y:S01]  /*0440*/  FSEL R23, R13, R23, !P0 ;  /* 0x000000170d177208 */ /* 0x000fe20004000000 */
[----:B----4-:R-:W-:Y:S02]  /*0450*/  DADD R12, -RZ, -R18 ;  /* 0x00000000ff0c7229 */ /* 0x010fe40000000912 */
[----:B------:R-:W-:Y:S01]  /*0460*/  DSETP.GEU.AND P1, PT, R18, RZ, PT ;  /* 0x000000ff1200722a */ /* 0x000fe20003f2e000 */
[----:B------:R-:W2:Y:S02]  /*0470*/  LDG.E.64 R14, desc[UR6][R14.64] ;  /* 0x000000060e0e7981 */ /* 0x000ea4000c1e1b00 */
[----:B------:R-:W-:-:S05]  /*0480*/  DSETP.GEU.AND P0, PT, R22, R8, PT ;  /* 0x000000081600722a */ /* 0x000fca0003f0e000 */
[----:B------:R-:W-:Y:S02]  /*0490*/  FSEL R18, R12, R18, !P1 ;  /* 0x000000120c127208 */ /* 0x000fe40004800000 */
[----:B------:R-:W-:Y:S01]  /*04a0*/  FSEL R19, R13, R19, !P1 ;  /* 0x000000130d137208 */ /* 0x000fe20004800000 */
[----:B------:R-:W-:Y:S01]  /*04b0*/  IMAD.WIDE.U32 R12, R25, 0x8, R10 ;  /* 0x00000008190c7825 */ /* 0x000fe200078e000a */
[----:B------:R-:W-:Y:S02]  /*04c0*/  FSEL R22, R8, R22, !P0 ;  /* 0x0000001608167208 */ /* 0x000fe40004000000 */
[----:B------:R-:W-:Y:S01]  /*04d0*/  FSEL R23, R9, R23, !P0 ;  /* 0x0000001709177208 */ /* 0x000fe20004000000 */
[----:B-----5:R-:W-:Y:S02]  /*04e0*/  DADD R8, -RZ, -R20 ;  /* 0x00000000ff087229 */ /* 0x020fe40000000914 */
[----:B------:R-:W3:Y:S01]  /*04f0*/  LDG.E.64 R12, desc[UR6][R12.64] ;  /* 0x000000060c0c7981 */ /* 0x000ee2000c1e1b00 */
[----:B------:R-:W-:Y:S01]  /*0500*/  DSETP.GEU.AND P1, PT, R20, RZ, PT ;  /* 0x000000ff1400722a */ /* 0x000fe20003f2e000 */
[----:B------:R-:W-:-:S06]  /*0510*/  VIADD R25, R6, 0x700 ;  /* 0x0000070006197836 */ /* 0x000fcc0000000000 */
[----:B------:R-:W-:Y:S02]  /*0520*/  FSEL R20, R8, R20, !P1 ;  /* 0x0000001408147208 */ /* 0x000fe40004800000 */
[----:B------:R-:W-:Y:S01]  /*0530*/  FSEL R21, R9, R21, !P1 ;  /* 0x0000001509157208 */ /* 0x000fe20004800000 */
[----:B------:R-:W-:-:S06]  /*0540*/  IMAD.WIDE.U32 R8, R25, 0x8, R10 ;  /* 0x0000000819087825 */ /* 0x000fcc00078e000a */
[----:B------:R-:W4:Y:S01]  /*0550*/  LDG.E.64 R8, desc[UR6][R8.64] ;  /* 0x0000000608087981 */ /* 0x000f22000c1e1b00 */
[----:B------:R-:W-:-:S06]  /*0560*/  DSETP.GEU.AND P0, PT, R22, R18, PT ;  /* 0x000000121600722a */ /* 0x000fcc0003f0e000 */
[----:B------:R-:W-:Y:S02]  /*0570*/  FSEL R22, R18, R22, !P0 ;  /* 0x0000001612167208 */ /* 0x000fe40004000000 */
[----:B------:R-:W-:Y:S01]  /*0580*/  FSEL R23, R19, R23, !P0 ;  /* 0x0000001713177208 */ /* 0x000fe20004000000 */
[----:B------:R-:W-:Y:S02]  /*0590*/  DADD R18, -RZ, -R16 ;  /* 0x00000000ff127229 */ /* 0x000fe40000000910 */
[----:B------:R-:W-:-:S03]  /*05a0*/  DSETP.GEU.AND P1, PT, R16, RZ, PT ;  /* 0x000000ff1000722a */ /* 0x000fc60003f2e000 */
[----:B------:R-:W-:-:S05]  /*05b0*/  DSETP.GEU.AND P0, PT, R22, R20, PT ;  /* 0x000000141600722a */ /* 0x000fca0003f0e000 */
[----:B------:R-:W-:Y:S02]  /*05c0*/  FSEL R16, R18, R16, !P1 ;  /* 0x0000001012107208 */ /* 0x000fe40004800000 */
[----:B------:R-:W-:Y:S01]  /*05d0*/  FSEL R21, R21, R23, !P0 ;  /* 0x0000001715157208 */ /* 0x000fe20004000000 */
[----:B------:R-:W-:Y:S01]  /*05e0*/  VIADD R23, R6, 0x800 ;  /* 0x0000080006177836 */ /* 0x000fe20000000000 */
[----:B------:R-:W-:Y:S02]  /*05f0*/  FSEL R20, R20, R22, !P0 ;  /* 0x0000001614147208 */ /* 0x000fe40004000000 */
[----:B------:R-:W-:Y:S01]  /*0600*/  FSEL R17, R19, R17, !P1 ;  /* 0x0000001113117208 */ /* 0x000fe20004800000 */
[----:B------:R-:W-:-:S05]  /*0610*/  IMAD.WIDE.U32 R22, R23, 0x8, R10 ;  /* 0x0000000817167825 */ /* 0x000fca00078e000a */
[----:B------:R-:W-:Y:S01]  /*0620*/  DSETP.GEU.AND P0, PT, R20, R16, PT ;  /* 0x000000101400722a */ /* 0x000fe20003f0e000 */
[----:B------:R-:W5:Y:S05]  /*0630*/  LDG.E.64 R22, desc[UR6][R22.64] ;  /* 0x0000000616167981 */ /* 0x000f6a000c1e1b00 */
[----:B------:R-:W-:Y:S01]  /*0640*/  FSEL R17, R17, R21, !P0 ;  /* 0x0000001511117208 */ /* 0x000fe20004000000 */
[----:B------:R-:W-:Y:S01]  /*0650*/  VIADD R21, R6, 0x900 ;  /* 0x0000090006157836 */ /* 0x000fe20000000000 */
[----:B------:R-:W-:-:S03]  /*0660*/  FSEL R16, R16, R20, !P0 ;  /* 0x0000001410107208 */ /* 0x000fc60004000000 */
        /* <DEDUP_REMOVED lines=8> */
[----:B------:R-:W-:-:S03]  /*06f0*/  DSETP.GEU.AND P1, PT, R12, RZ, PT ;  /* 0x000000ff0c00722a */ /* 0x000fc60003f2e000 */
[----:B------:R-:W-:-:S05]  /*0700*/  DSETP.GEU.AND P0, PT, R16, R14, PT ;  /* 0x0000000e1000722a */ /* 0x000fca0003f0e000 */
[----:B------:R-:W-:Y:S01]  /*0710*/  FSEL R13, R19, R13, !P1 ;  /* 0x0000000d130d7208 */ /* 0x000fe20004800000 */
[----:B------:R-:W-:Y:S01]  /*0720*/  VIADD R19, R6, 0xa00 ;  /* 0x00000a0006137836 */ /* 0x000fe20000000000 */
[----:B------:R-:W-:Y:S02]  /*0730*/  FSEL R12, R18, R12, !P1 ;  /* 0x0000000c120c7208 */ /* 0x000fe40004800000 */
[----:B------:R-:W-:Y:S01]  /*0740*/  FSEL R16, R14, R16, !P0 ;  /* 0x000000100e107208 */ /* 0x000fe20004000000 */
[----:B------:R-:W-:Y:S01]  /*0750*/  IMAD.WIDE.U32 R18, R19, 0x8, R10 ;  /* 0x0000000813127825 */ /* 0x000fe200078e000a */
[----:B------:R-:W-:Y:S01]  /*0760*/  FSEL R17, R15, R17, !P0 ;  /* 0x000000110f117208 */ /* 0x000fe20004000000 */
[----:B----4-:R-:W-:Y:S02]  /*0770*/  DADD R14, -RZ, -R8 ;  /* 0x00000000ff0e7229 */ /* 0x010fe40000000908 */
[----:B------:R-:W-:Y:S02]  /*0780*/  DSETP.GEU.AND P1, PT, R8, RZ, PT ;  /* 0x000000ff0800722a */ /* 0x000fe40003f2e000 */
[----:B------:R-:W2:Y:S06]  /*0790*/  LDG.E.64 R18, desc[UR6][R18.64] ;  /* 0x0000000612127981 */ /* 0x000eac000c1e1b00 */
[----:B------:R-:W-:-:S02]  /*07a0*/  FSEL R8, R14, R8, !P1 ;  /* 0x000000080e087208 */ /* 0x000fc40004800000 */
[----:B------:R-:W-:Y:S01]  /*07b0*/  FSEL R9, R15, R9, !P1 ;  /* 0x000000090f097208 */ /* 0x000fe20004800000 */
[----:B------:R-:W-:-:S06]  /*07c0*/  IMAD.WIDE.U32 R14, R25, 0x8, R10 ;  /* 0x00000008190e7825 */ /* 0x000fcc00078e000a */
[----:B------:R-:W3:Y:S01]  /*07d0*/  LDG.E.64 R14, desc[UR6][R14.64] ;  /* 0x000000060e0e7981 */ /* 0x000ee2000c1e1b00 */
[----:B------:R-:W-:-:S06]  /*07e0*/  DSETP.GEU.AND P0, PT, R16, R12, PT ;  /* 0x0000000c1000722a */ /* 0x000fcc0003f0e000 */
[----:B------:R-:W-:Y:S02]  /*07f0*/  FSEL R16, R12, R16, !P0 ;  /* 0x000000100c107208 */ /* 0x000fe40004000000 */
[----:B------:R-:W-:Y:S01]  /*0800*/  FSEL R17, R13, R17, !P0 ;  /* 0x000000110d117208 */ /* 0x000fe20004000000 */
[----:B-----5:R-:W-:-:S05]  /*0810*/  DADD R12, -RZ, -R22 ;  /* 0x00000000ff0c7229 */ /* 0x020fca0000000916 */
[----:B------:R-:W-:Y:S02]  /*0820*/  DSETP.GEU.AND P0, PT, R16, R8, PT ;  /* 0x000000081000722a */ /* 0x000fe40003f0e000 */
[----:B------:R-:W-:-:S04]  /*0830*/  DSETP.GEU.AND P1, PT, R22, RZ, PT ;  /* 0x000000ff1600722a */ /* 0x000fc80003f2e000 */
[----:B------:R-:W-:Y:S02]  /*0840*/  FSEL R8, R8, R16, !P0 ;  /* 0x0000001008087208 */ /* 0x000fe40004000000 */
[----:B------:R-:W-:Y:S02]  /*0850*/  FSEL R12, R12, R22, !P1 ;  /* 0x000000160c0c7208 */ /* 0x000fe40004800000 */
[----:B------:R-:W-:Y:S02]  /*0860*/  FSEL R13, R13, R23, !P1 ;  /* 0x000000170d0d7208 */ /* 0x000fe40004800000 */
[----:B------:R-:W-:Y:S01]  /*0870*/  FSEL R9, R9, R17, !P0 ;  /* 0x0000001109097208 */ /* 0x000fe20004000000 */
[----:B------:R-:W-:Y:S01]  /*0880*/  VIADD R23, R6, 0xc00 ;  /* 0x00000c0006177836 */ /* 0x000fe20000000000 */
[----:B------:R-:W-:Y:S02]  /*0890*/  DADD R16, -RZ, -R20 ;  /* 0x00000000ff107229 */ /* 0x000fe40000000914 */
[----:B------:R-:W-:Y:S01]  /*08a0*/  DSETP.GEU.AND P1, PT, R20, RZ, PT ;  /* 0x000000ff1400722a */ /* 0x000fe20003f2e000 */
[----:B------:R-:W-:Y:S01]  /*08b0*/  IMAD.WIDE.U32 R22, R23, 0x8, R10 ;  /* 0x0000000817167825 */ /* 0x000fe200078e000a */
[----:B------:R-:W-:-:S05]  /*08c0*/  DSETP.GEU.AND P0, PT, R8, R12, PT ;  /* 0x0000000c0800722a */ /* 0x000fca0003f0e000 */
[----:B------:R-:W4:Y:S01]  /*08d0*/  LDG.E.64 R22, desc[UR6][R22.64] ;  /* 0x0000000616167981 */ /* 0x000f22000c1e1b00 */
        /* <DEDUP_REMOVED lines=8> */
[----:B------:R-:W-:Y:S02]  /*0960*/  FSEL R8, R12, R8, !P0 ;  /* 0x000000080c087208 */ /* 0x000fe40004000000 */
[----:B------:R-:W-:Y:S01]  /*0970*/  FSEL R9, R13, R9, !P0 ;  /* 0x000000090d097208 */ /* 0x000fe20004000000 */
[----:B------:R-:W-:Y:S01]  /*0980*/  VIADD R25, R6, 0xf00 ;  /* 0x00000f0006197836 */ /* 0x000fe20000000000 */
[----:B--2---:R-:W-:-:S02]  /*0990*/  DADD R16, -RZ, -R18 ;  /* 0x00000000ff107229 */ /* 0x004fc40000000912 */
[----:B------:R-:W-:-:S08]  /*09a0*/  DSETP.GEU.AND P1, PT, R18, RZ, PT ;  /* 0x000000ff1200722a */ /* 0x000fd00003f2e000 */
[----:B------:R-:W-:Y:S01]  /*09b0*/  FSEL R17, R17, R19, !P1 ;  /* 0x0000001311117208 */ /* 0x000fe20004800000 */
[----:B------:R-:W-:Y:S01]  /*09c0*/  VIADD R19, R6, 0xe00 ;  /* 0x00000e0006137836 */ /* 0x000fe20000000000 */
[----:B------:R-:W-:Y:S01]  /*09d0*/  FSEL R16, R16, R18, !P1 ;  /* 0x0000001210107208 */ /* 0x000fe20004800000 */
[----:B---3--:R-:W-:Y:S02]  /*09e0*/  DADD R12, -RZ, -R14 ;  /* 0x00000000ff0c7229 */ /* 0x008fe4000000090e */
[----:B------:R-:W-:Y:S01]  /*09f0*/  IMAD.WIDE.U32 R18, R19, 0x8, R10 ;  /* 0x0000000813127825 */ /* 0x000fe200078e000a */
[----:B------:R-:W-:-:S05]  /*0a00*/  DSETP.GEU.AND P1, PT, R14, RZ, PT ;  /* 0x000000ff0e00722a */ /* 0x000fca0003f2e000 */
[----:B------:R-:W2:Y:S02]  /*0a10*/  LDG.E.64 R18, desc[UR6][R18.64] ;  /* 0x0000000612127981 */ /* 0x000ea4000c1e1b00 */
[----:B------:R-:W-:Y:S02]  /*0a20*/  FSEL R12, R12, R14, !P1 ;  /* 0x0000000e0c0c7208 */ /* 0x000fe40004800000 */
[----:B------:R-:W-:Y:S01]  /*0a30*/  FSEL R13, R13, R15, !P1 ;  /* 0x0000000f0d0d7208 */ /* 0x000fe20004800000 */
[----:B------:R-:W-:-:S06]  /*0a40*/  IMAD.WIDE.U32 R14, R25, 0x8, R10 ;  /* 0x00000008190e7825 */ /* 0x000fcc00078e000a */
[----:B------:R-:W3:Y:S01]  /*0a50*/  LDG.E.64 R14, desc[UR6][R14.64] ;  /* 0x000000060e0e7981 */ /* 0x000ee2000c1e1b00 */
[----:B------:R-:W-:-:S06]  /*0a60*/  DSETP.GEU.AND P0, PT, R8, R16, PT ;  /* 0x000000100800722a */ /* 0x000fcc0003f0e000 */
[----:B------:R-:W-:Y:S02]  /*0a70*/  FSEL R16, R16, R8, !P0 ;  /* 0x0000000810107208 */ /* 0x000fe40004000000 */
[----:B------:R-:W-:-:S06]  /*0a80*/  FSEL R17, R17, R9, !P0 ;  /* 0x0000000911117208 */ /* 0x000fcc0004000000 */
[----:B------:R-:W-:Y:S02]  /*0a90*/  DSETP.GEU.AND P0, PT, R16, R12, PT ;  /* 0x0000000c1000722a */ /* 0x000fe40003f0e000 */
[----:B----4-:R-:W-:Y:S02]  /*0aa0*/  DADD R8, -RZ, -R22 ;  /* 0x00000000ff087229 */ /* 0x010fe40000000916 */
[----:B------:R-:W-:Y:S02]  /*0ab0*/  DSETP.GEU.AND P1, PT, R22, RZ, PT ;  /* 0x000000ff1600722a */ /* 0x000fe40003f2e000 */
[----:B------:R-:W-:Y:S02]  /*0ac0*/  FSEL R12, R12, R16, !P0 ;  /* 0x000000100c0c7208 */ /* 0x000fe40004000000 */
[----:B------:R-:W-:-:S04]  /*0ad0*/  FSEL R13, R13, R17, !P0 ;  /* 0x000000110d0d7208 */ /* 0x000fc80004000000 */
[----:B------:R-:W-:Y:S02]  /*0ae0*/  FSEL R8, R8, R22, !P1 ;  /* 0x0000001608087208 */ /* 0x000fe40004800000 */
[----:B------:R-:W-:Y:S01]  /*0af0*/  FSEL R9, R9, R23, !P1 ;  /* 0x0000001709097208 */ /* 0x000fe20004800000 */
[----:B-----5:R-:W-:Y:S02]  /*0b00*/  DADD R16, -RZ, -R20 ;  /* 0x00000000ff107229 */ /* 0x020fe40000000914 */
[----:B------:R-:W-:-:S03]  /*0b10*/  DSETP.GEU.AND P1, PT, R20, RZ, PT ;  /* 0x000000ff1400722a */ /* 0x000fc60003f2e000 */
[----:B------:R-:W-:-:S06]  /*0b20*/  DSETP.GEU.AND P0, PT, R12, R8, PT ;  /* 0x000000080c00722a */ /* 0x000fcc0003f0e000 */
[----:B------:R-:W-:Y:S02]  /*0b30*/  FSEL R8, R8, R12, !P0 ;  /* 0x0000000c08087208 */ /* 0x000fe40004000000 */
[----:B------:R-:W-:Y:S02]  /*0b40*/  FSEL R16, R16, R20, !P1 ;  /* 0x0000001410107208 */ /* 0x000fe40004800000 */
[----:B------:R-:W-:Y:S02]  /*0b50*/  FSEL R17, R17, R21, !P1 ;  /* 0x0000001511117208 */ /* 0x000fe40004800000 */
[----:B------:R-:W-:-:S06]  /*0b60*/  FSEL R9, R9, R13, !P0 ;  /* 0x0000000d09097208 */ /* 0x000fcc0004000000 */
[----:B------:R-:W-:-:S06]  /*0b70*/  DSETP.GEU.AND P0, PT, R8, R16, PT ;  /* 0x000000100800722a */ /* 0x000fcc0003f0e000 */
[----:B------:R-:W-:Y:S02]  /*0b80*/  FSEL R8, R16, R8, !P0 ;  /* 0x0000000810087208 */ /* 0x000fe40004000000 */
[----:B------:R-:W-:Y:S01]  /*0b90*/  FSEL R9, R17, R9, !P0 ;  /* 0x0000000911097208 */ /* 0x000fe20004000000 */
[----:B------:R-:W-:Y:S02]  /*0ba0*/  VIADD R24, R24, 0x10 ;  /* 0x0000001018187836 */ /* 0x000fe40000000000 */
[----:B------:R-:W-:Y:S02]  /*0bb0*/  VIADD R7, R7, 0x1000 ;  /* 0x0000100007077836 */ /* 0x000fe40000000000 */
[----:B------:R-:W-:Y:S01]  /*0bc0*/  VIADD R6, R6, 0x1000 ;  /* 0x0000100006067836 */ /* 0x000fe20000000000 */
[----:B--2---:R-:W-:Y:S02]  /*0bd0*/  DADD R12, -RZ, -R18 ;  /* 0x00000000ff0c7229 */ /* 0x004fe40000000912 */
[----:B------:R-:W-:-:S08]  /*0be0*/  DSETP.GEU.AND P1, PT, R18, RZ, PT ;  /* 0x000000ff1200722a */ /* 0x000fd00003f2e000 */
[----:B------:R-:W-:Y:S01]  /*0bf0*/  FSEL R12, R12, R18, !P1 ;  /* 0x000000120c0c7208 */ /* 0x000fe20004800000 */
[----:B---3--:R-:W-:Y:S01]  /*0c00*/  DADD R16, -RZ, -R14 ;  /* 0x00000000ff107229 */ /* 0x008fe2000000090e */
        /* <DEDUP_REMOVED lines=12> */
[----:B------:R-:W-:Y:S05]  /*0cd0*/  BSYNC.RECONVERGENT B3 ;  /* 0x0000000000037941 */ /* 0x000fea0003800200 */
.L_x_537:
[----:B------:R-:W-:-:S07]  /*0ce0*/  VIADD R9, R7, 0xfffff800 ;  /* 0xfffff80007097836 */ /* 0x000fce0000000000 */
.L_x_536:
[----:B------:R-:W-:Y:S05]  /*0cf0*/  BSYNC.RECONVERGENT B2 ;  /* 0x0000000000027941 */ /* 0x000fea0003800200 */
.L_x_535:
        /* <DEDUP_REMOVED lines=8> */
[----:B------:R-:W-:-:S04]  /*0d80*/  IMAD R5, R0, 0x800, R9 ;  /* 0x0000080000057824 */ /* 0x000fc800078e0209 */
[C---:B------:R-:W-:Y:S02]  /*0d90*/  VIADD R11, R5.reuse, 0x100 ;  /* 0x00000100050b7836 */ /* 0x040fe40000000000 */
[----:B0-----:R-:W-:-:S06]  /*0da0*/  IMAD.WIDE.U32 R20, R5, 0x8, R6 ;  /* 0x0000000805147825 */ /* 0x001fcc00078e0006 */
[----:B------:R-:W2:Y:S01]  /*0db0*/  LDG.E.64 R20, desc[UR6][R20.64] ;  /* 0x0000000614147981 */ /* 0x000ea2000c1e1b00 */
        /* <DEDUP_REMOVED lines=14> */
[----:B--2---:R-:W-:Y:S02]  /*0ea0*/  DADD R16, -RZ, -R20 ;  /* 0x00000000ff107229 */ /* 0x004fe40000000914 */
[----:B------:R-:W-:-:S08]  /*0eb0*/  DSETP.GEU.AND P1, PT, R20, RZ, PT ;  /* 0x000000ff1400722a */ /* 0x000fd00003f2e000 */
[----:B------:R-:W-:Y:S02]  /*0ec0*/  FSEL R16, R16, R20, !P1 ;  /* 0x0000001410107208 */ /* 0x000fe40004800000 */
[----:B------:R-:W-:Y:S01]  /*0ed0*/  FSEL R17, R17, R21, !P1 ;  /* 0x0000001511117208 */ /* 0x000fe20004800000 */
[----:B---3--:R-:W-:Y:S02]  /*0ee0*/  DADD R20, -RZ, -R10 ;  /* 0x00000000ff147229 */ /* 0x008fe4000000090a */
[----:B------:R-:W-:-:S08]  /*0ef0*/  DSETP.GEU.AND P2, PT, R10, RZ, PT ;  /* 0x000000ff0a00722a */ /* 0x000fd00003f4e000 */
[----:B------:R-:W-:Y:S01]  /*0f00*/  FSEL R11, R21, R11, !P2 ;  /* 0x0000000b150b7208 */ /* 0x000fe20005000000 */
[----:B------:R-:W-:Y:S01]  /*0f10*/  VIADD R21, R5, 0x600 ;  /* 0x0000060005157836 */ /* 0x000fe20000000000 */
[----:B------:R-:W-:Y:S01]  /*0f20*/  FSEL R10, R20, R10, !P2 ;  /* 0x0000000a140a7208 */ /* 0x000fe20005000000 */
[----:B------:R-:W-:Y:S02]  /*0f30*/  DSETP.GEU.AND P1, PT, R22, R16, PT ;  /* 0x000000101600722a */ /* 0x000fe40003f2e000 */
[----:B------:R-:W-:-:S04]  /*0f40*/  IMAD.WIDE.U32 R20, R21, 0x8, R6 ;  /* 0x0000000815147825 */ /* 0x000fc800078e0006 */
[----:B------:R-:W-:Y:S02]  /*0f50*/  FSEL R17, R17, R23, !P1 ;  /* 0x0000001711117208 */ /* 0x000fe40004800000 */
[----:B------:R-:W2:Y:S01]  /*0f60*/  LDG.E.64 R20, desc[UR6][R20.64] ;  /* 0x0000000614147981 */ /* 0x000ea2000c1e1b00 */
[----:B------:R-:W-:Y:S01]  /*0f70*/  VIADD R23, R5, 0x700 ;  /* 0x0000070005177836 */ /* 0x000fe20000000000 */
[----:B------:R-:W-:-:S03]  /*0f80*/  FSEL R16, R16, R22, !P1 ;  /* 0x0000001610107208 */ /* 0x000fc60004800000 */
[----:B------:R-:W-:-:S06]  /*0f90*/  IMAD.WIDE.U32 R22, R23, 0x8, R6 ;  /* 0x0000000817167825 */ /* 0x000fcc00078e0006 */
[----:B------:R-:W3:Y:S01]  /*0fa0*/  LDG.E.64 R22, desc[UR6][R22.64] ;  /* 0x0000000616167981 */ /* 0x000ee2000c1e1b00 */
[----:B----4-:R-:W-:Y:S02]  /*0fb0*/  DADD R6, -RZ, -R12 ;  /* 0x00000000ff067229 */ /* 0x010fe4000000090c */
        /* <DEDUP_REMOVED lines=44> */
[----:B------:R-:W-:-:S07]  /*1280*/  FSEL R23, R13, R7, !P1 ;  /* 0x000000070d177208 */ /* 0x000fce0004800000 */
.L_x_540:
[----:B------:R-:W-:Y:S05]  /*1290*/  BSYNC.RECONVERGENT B2 ;  /* 0x0000000000027941 */ /* 0x000fea0003800200 */
.L_x_539:
        /* <DEDUP_REMOVED lines=17> */
[----:B------:R-:W-:-:S06]  /*13b0*/  IMAD.WIDE.U32 R10, R5, 0x8, R10 ;  /* 0x00000008050a7825 */ /* 0x000fcc00078e000a */
[----:B------:R-:W5:Y:S01]  /*13c0*/  LDG.E.64 R10, desc[UR6][R10.64] ;  /* 0x000000060a0a7981 */ /* 0x000f62000c1e1b00 */
[----:B------:R-:W-:Y:S01]  /*13d0*/  VIADD R9, R9, 0x400 ;  /* 0x0000040009097836 */ /* 0x000fe20000000000 */
        /* <DEDUP_REMOVED lines=28> */
.L_x_542:
[----:B------:R-:W-:Y:S05]  /*15a0*/  BSYNC.RECONVERGENT B2 ;  /* 0x0000000000027941 */ /* 0x000fea0003800200 */
.L_x_541:
[----:B------:R-:W-:Y:S05]  /*15b0*/  @!P0 BRA `(.L_x_534) ;  /* 0x0000000000408947 */ /* 0x000fea0003800000 */
[----:B------:R-:W0:Y:S01]  /*15c0*/  LDC.64 R6, c[0x0][0x380] ;  /* 0x0000e000ff067b82 */ /* 0x000e220000000a00 */
[----:B------:R-:W-:Y:S02]  /*15d0*/  IMAD R11, R0, 0x800, R9 ;  /* 0x00000800000b7824 */ /* 0x000fe400078e0209 */
[----:B------:R-:W-:-:S07]  /*15e0*/  IMAD.MOV R10, RZ, RZ, -R4 ;  /* 0x000000ffff0a7224 */ /* 0x000fce00078e0a04 */
.L_x_543:
[----:B0-----:R-:W-:-:S06]  /*15f0*/  IMAD.WIDE.U32 R4, R11, 0x8, R6 ;  /* 0x000000080b047825 */ /* 0x001fcc00078e0006 */
        /* <DEDUP_REMOVED lines=12> */
.L_x_534:
[----:B------:R-:W-:Y:S05]  /*16c0*/  BSYNC.RECONVERGENT B1 ;  /* 0x0000000000017941 */ /* 0x000fea0003800200 */
.L_x_533:
[----:B------:R-:W-:-:S13]  /*16d0*/  ISETP.GE.U32.AND P0, PT, R2, 0x100, PT ;  /* 0x000001000200780c */ /* 0x000fda0003f06070 */
        /* <DEDUP_REMOVED lines=76> */
.L_x_544:
[----:B------:R-:W-:-:S04]  /*1ba0*/  LOP3.LUT R4, R3, 0x3e0, RZ, 0xc0, !PT ;  /* 0x000003e003047812 */ /* 0x000fc800078ec0ff */
[----:B------:R-:W-:Y:S01]  /*1bb0*/  LOP3.LUT R7, RZ, R4, RZ, 0x33, !PT ;  /* 0x00000004ff077212 */ /* 0x000fe200078e33ff */
[----:B------:R-:W-:Y:S02]  /*1bc0*/  VIADD R5, R4, 0x20 ;  /* 0x0000002004057836 */ /* 0x000fe40000000000 */
[----:B------:R-:W0:Y:S03]  /*1bd0*/  S2R R4, SR_LANEID ;  /* 0x0000000000047919 */ /* 0x000e260000000000 */
[----:B------:R-:W-:Y:S01]  /*1be0*/  ISETP.GT.U32.AND P0, PT, R5, R2, PT ;  /* 0x000000020500720c */ /* 0x000fe20003f04070 */
[----:B------:R-:W-:-:S05]  /*1bf0*/  IMAD.IADD R5, R2, 0x1, R7 ;  /* 0x0000000102057824 */ /* 0x000fca00078e0207 */
        /* <DEDUP_REMOVED lines=24> */
[----:B------:R-:W-:Y:S01]  /*1d80*/  ISETP.NE.AND P0, PT, R4, RZ, PT ;  /* 0x000000ff0400720c */ /* 0x000fe20003f05270 */
[----:B------:R-:W-:Y:S01]  /*1d90*/  SHFL.DOWN PT, R6, R12, 0x8, R5 ;  /* 0x090000000c067989 */ /* 0x000fe200000e0005 */
[----:B------:R-:W-:Y:S01]  /*1da0*/  ISETP.GT.AND P1, PT, R8, R5, PT ;  /* 0x000000050800720c */ /* 0x000fe20003f24270 */
[----:B------:R-:W-:Y:S02]  /*1db0*/  VIADD R4, R4, 0x10 ;  /* 0x0000001004047836 */ /* 0x000fe40000000000 */
[----:B------:R-:W0:Y:S08]  /*1dc0*/  SHFL.DOWN PT, R7, R13, 0x8, R5 ;  /* 0x090000000d077989 */ /* 0x000e3000000e0005 */
        /* <DEDUP_REMOVED lines=9> */
[----:B-1----:R-:W-:Y:S02]  /*1e60*/  @!P0 LEA R9, R9, R8, 0x18 ;  /* 0x0000000809098211 */ /* 0x002fe400078ec0ff */
[----:B------:R-:W-:-:S05]  /*1e70*/  @!P0 LOP3.LUT R4, R4, 0xf8, RZ, 0xc0, !PT ;  /* 0x000000f804048812 */ /* 0x000fca00078ec0ff */
[----:B------:R-:W-:Y:S01]  /*1e80*/  @!P0 IMAD.IADD R9, R4, 0x1, R9 ;  /* 0x0000000104098824 */ /* 0x000fe200078e0209 */
[----:B0-----:R-:W-:-:S06]  /*1e90*/  DSETP.GEU.AND P2, PT, R12, R6, PT ;  /* 0x000000060c00722a */ /* 0x001fcc0003f4e000 */
[----:B------:R-:W-:Y:S02]  /*1ea0*/  @!P1 FSEL R12, R6, R12, !P2 ;  /* 0x0000000c060c9208 */ /* 0x000fe40005000000 */
[----:B------:R-:W-:-:S05]  /*1eb0*/  @!P1 FSEL R13, R7, R13, !P2 ;  /* 0x0000000d070d9208 */ /* 0x000fca0005000000 */
        /* <DEDUP_REMOVED lines=21> */
[----:B------:R-:W-:Y:S01]  /*2010*/  ISETP.GT.U32.AND P1, PT, R2, 0x80, PT ;  /* 0x000000800200780c */ /* 0x000fe20003f24070 */
[----:B------:R-:W2:Y:S03]  /*2020*/  LDS.64 R6, [UR4+0x40] ;  /* 0x00004004ff067984 */ /* 0x000ea60008000a00 */
[----:B-1----:R-:W-:-:S06]  /*2030*/  DSETP.GEU.AND P3, PT, R4, R8, PT ;  /* 0x000000080400722a */ /* 0x002fcc0003f6e000 */
[----:B------:R-:W-:Y:S02]  /*2040*/  @P2 FSEL R4, R8, R4, !P3 ;  /* 0x0000000408042208 */ /* 0x000fe40005800000 */
[----:B------:R-:W-:Y:S02]  /*2050*/  @P2 FSEL R5, R9, R5, !P3 ;  /* 0x0000000509052208 */ /* 0x000fe40005800000 */
[----:B------:R-:W-:-:S04]  /*2060*/  ISETP.GT.U32.AND P2, PT, R2, 0xa0, PT ;  /* 0x000000a00200780c */ /* 0x000fc80003f44070 */
[----:B------:R-:W-:-:S06]  /*2070*/  DSETP.GEU.AND P3, PT, R4, R10, PT ;  /* 0x0000000a0400722a */ /* 0x000fcc0003f6e000 */
[----:B------:R-:W-:Y:S02]  /*2080*/  @P1 FSEL R4, R10, R4, !P3 ;  /* 0x000000040a041208 */ /* 0x000fe40005800000 */
[----:B------:R-:W-:Y:S02]  /*2090*/  @P1 FSEL R5, R11, R5, !P3 ;  /* 0x000000050b051208 */ /* 0x000fe40005800000 */
[----:B------:R-:W-:-:S04]  /*20a0*/  ISETP.GT.U32.AND P1, PT, R2, 0xc0, PT ;  /* 0x000000c00200780c */ /* 0x000fc80003f24070 */
[----:B0-----:R-:W-:-:S06]  /*20b0*/  DSETP.GEU.AND P3, PT, R4, R12, PT ;  /* 0x0000000c0400722a */ /* 0x001fcc0003f6e000 */
[----:B------:R-:W-:Y:S02]  /*20c0*/  @P2 FSEL R4, R12, R4, !P3 ;  /* 0x000000040c042208 */ /* 0x000fe40005800000 */
[----:B------:R-:W-:Y:S02]  /*20d0*/  @P2 FSEL R5, R13, R5, !P3 ;  /* 0x000000050d052208 */ /* 0x000fe40005800000 */
[----:B------:R-:W-:-:S04]  /*20e0*/  ISETP.GT.U32.AND P2, PT, R2, 0xe0, PT ;  /* 0x000000e00200780c */ /* 0x000fc80003f44070 */
[----:B------:R-:W-:-:S06]  /*20f0*/  DSETP.GEU.AND P3, PT, R4, R14, PT ;  /* 0x0000000e0400722a */ /* 0x000fcc0003f6e000 */
[----:B------:R-:W-:Y:S02]  /*2100*/  @P1 FSEL R4, R14, R4, !P3 ;  /* 0x000000040e041208 */ /* 0x000fe40005800000 */
[----:B------:R-:W-:-:S06]  /*2110*/  @P1 FSEL R5, R15, R5, !P3 ;  /* 0x000000050f051208 */ /* 0x000fcc0005800000 */
[----:B--2---:R-:W-:-:S06]  /*2120*/  DSETP.GEU.AND P1, PT, R4, R6, PT ;  /* 0x000000060400722a */ /* 0x004fcc0003f2e000 */
[----:B------:R-:W-:Y:S02]  /*2130*/  @P2 FSEL R4, R6, R4, !P1 ;  /* 0x0000000406042208 */ /* 0x000fe40004800000 */
[----:B------:R-:W-:-:S03]  /*2140*/  @P2 FSEL R5, R7, R5, !P1 ;  /* 0x0000000507052208 */ /* 0x000fc60004800000 */
[----:B------:R-:W-:Y:S02]  /*2150*/  IMAD.MOV.U32 R12, RZ, RZ, R4 ;  /* 0x000000ffff0c7224 */ /* 0x000fe400078e0004 */
[----:B------:R-:W-:Y:S01]  /*2160*/  IMAD.MOV.U32 R13, RZ, RZ, R5 ;  /* 0x000000ffff0d7224 */ /* 0x000fe200078e0005 */
[----:B------:R-:W-:Y:S06]  /*2170*/  BRA `(.L_x_545) ;  /* 0x00000024001c7947 */ /* 0x000fec0003800000 */
.L_x_530:
[----:B------:R-:W0:Y:S01]  /*2180*/  S2R R3, SR_TID.X ;  /* 0x0000000000037919 */ /* 0x000e220000002100 */
[----:B------:R-:W1:Y:S01]  /*2190*/  LDCU.64 UR4, c[0x0][0x380] ;  /* 0x00007000ff0477ac */ /* 0x000e620008000a00 */
[----:B------:R-:W2:Y:S01]  /*21a0*/  LDC R13, c[0x0][0x3ac] ;  /* 0x0000eb00ff0d7b82 */ /* 0x000ea20000000800 */
[----:B-1----:R-:W-:Y:S02]  /*21b0*/  IMAD.U32 R8, RZ, RZ, UR4 ;  /* 0x00000004ff087e24 */ /* 0x002fe4000f8e00ff */
[----:B------:R-:W-:Y:S02]  /*21c0*/  IMAD.U32 R9, RZ, RZ, UR5 ;  /* 0x00000005ff097e24 */ /* 0x000fe4000f8e00ff */
[----:B0-----:R-:W-:-:S04]  /*21d0*/  IMAD R27, R0, 0x800, R3 ;  /* 0x00000800001b7824 */ /* 0x001fc800078e0203 */
[----:B------:R-:W-:-:S05]  /*21e0*/  IMAD.WIDE.U32 R26, R27, 0x8, R8 ;  /* 0x000000081b1a7825 */ /* 0x000fca00078e0008 */
[----:B------:R-:W3:Y:S04]  /*21f0*/  LDG.E.64 R20, desc[UR6][R26.64] ;  /* 0x000000061a147981 */ /* 0x000ee8000c1e1b00 */
[----:B------:R-:W4:Y:S04]  /*2200*/  LDG.E.64 R18, desc[UR6][R26.64+0x800] ;  /* 0x000800061a127981 */ /* 0x000f28000c1e1b00 */
[----:B------:R-:W5:Y:S04]  /*2210*/  LDG.E.64 R22, desc[UR6][R26.64+0x1000] ;  /* 0x001000061a167981 */ /* 0x000f68000c1e1b00 */
[----:B------:R-:W2:Y:S04]  /*2220*/  LDG.E.64 R16, desc[UR6][R26.64+0x1800] ;  /* 0x001800061a107981 */ /* 0x000ea8000c1e1b00 */
[----:B------:R-:W2:Y:S04]  /*2230*/  LDG.E.64 R14, desc[UR6][R26.64+0x2000] ;  /* 0x002000061a0e7981 */ /* 0x000ea8000c1e1b00 */
[----:B------:R-:W2:Y:S04]  /*2240*/  LDG.E.64 R6, desc[UR6][R26.64+0x2800] ;  /* 0x002800061a067981 */ /* 0x000ea8000c1e1b00 */
[----:B------:R-:W2:Y:S04]  /*2250*/  LDG.E.64 R10, desc[UR6][R26.64+0x3000] ;  /* 0x003000061a0a7981 */ /* 0x000ea8000c1e1b00 */
[----:B------:R-:W2:Y:S01]  /*2260*/  LDG.E.64 R4, desc[UR6][R26.64+0x3800] ;  /* 0x003800061a047981 */ /* 0x000ea2000c1e1b00 */
[----:B---3--:R-:W-:-:S02]  /*2270*/  DADD R24, -RZ, -R20 ;  /* 0x00000000ff187229 */ /* 0x008fc40000000914 */
[----:B------:R-:W-:-:S08]  /*2280*/  DSETP.GEU.AND P0, PT, R20, RZ, PT ;  /* 0x000000ff1400722a */ /* 0x000fd00003f0e000 */
[----:B------:R-:W-:Y:S02]  /*2290*/  FSEL R20, R24, R20, !P0 ;  /* 0x0000001418147208 */ /* 0x000fe40004000000 */
[----:B------:R-:W-:Y:S01]  /*22a0*/  FSEL R21, R25, R21, !P0 ;  /* 0x0000001519157208 */ /* 0x000fe20004000000 */
[----:B----4-:R-:W-:Y:S02]  /*22b0*/  DADD R24, -RZ, -R18 ;  /* 0x00000000ff187229 */ /* 0x010fe40000000912 */
[----:B------:R-:W-:-:S08]  /*22c0*/  DSETP.GEU.AND P0, PT, R18, RZ, PT ;  /* 0x000000ff1200722a */ /* 0x000fd00003f0e000 */
[----:B------:R-:W-:Y:S02]  /*22d0*/  FSEL R18, R24, R18, !P0 ;  /* 0x0000001218127208 */ /* 0x000fe40004000000 */
[----:B------:R-:W-:Y:S01]  /*22e0*/  FSEL R19, R25, R19, !P0 ;  /* 0x0000001319137208 */ /* 0x000fe20004000000 */
[----:B-----5:R-:W-:Y:S02]  /*22f0*/  DADD R24, -RZ, -R22 ;  /* 0x00000000ff187229 */ /* 0x020fe40000000916 */
[----:B------:R-:W-:-:S03]  /*2300*/  DSETP.GEU.AND P0, PT, R22, RZ, PT ;  /* 0x000000ff1600722a */ /* 0x000fc60003f0e000 */
[----:B------:R-:W-:-:S05]  /*2310*/  DSETP.GEU.AND P1, PT, R20, R18, PT ;  /* 0x000000121400722a */ /* 0x000fca0003f2e000 */
[----:B------:R-:W-:Y:S02]  /*2320*/  FSEL R22, R24, R22, !P0 ;  /* 0x0000001618167208 */ /* 0x000fe40004000000 */
[----:B------:R-:W-:Y:S02]  /*2330*/  FSEL R18, R18, R20, !P1 ;  /* 0x0000001412127208 */ /* 0x000fe40004800000 */
[----:B------:R-:W-:Y:S01]  /*2340*/  FSEL R23, R25, R23, !P0 ;  /* 0x0000001719177208 */ /* 0x000fe20004000000 */
[----:B--2---:R-:W-:Y:S01]  /*2350*/  DSETP.GEU.AND P0, PT, R16, RZ, PT ;  /* 0x000000ff1000722a */ /* 0x004fe20003f0e000 */
        /* <DEDUP_REMOVED lines=29> */
[----:B------:R-:W-:Y:S01]  /*2530*/  DADD R14, -RZ, -R4 ;  /* 0x00000000ff0e7229 */ /* 0x000fe20000000904 */
[----:B------:R-:W-:-:S04]  /*2540*/  IMAD.SHL.U32 R17, R13, 0x800, RZ ;  /* 0x000008000d117824 */ /* 0x000fc800078e00ff */
[----:B------:R-:W-:-:S05]  /*2550*/  DSETP.GEU.AND P1, PT, R6, R10, PT ;  /* 0x0000000a0600722a */ /* 0x000fca0003f2e000 */
[----:B------:R-:W-:Y:S02]  /*2560*/  FSEL R14, R14, R4, !P0 ;  /* 0x000000040e0e7208 */ /* 0x000fe40004000000 */
[----:B------:R-:W-:Y:S02]  /*2570*/  FSEL R15, R15, R5, !P0 ;  /* 0x000000050f0f7208 */ /* 0x000fe40004000000 */
[----:B------:R-:W-:Y:S02]  /*2580*/  FSEL R4, R10, R6, !P1 ;  /* 0x000000060a047208 */ /* 0x000fe40004800000 */
[----:B------:R-:W-:Y:S02]  /*2590*/  FSEL R5, R11, R7, !P1 ;  /* 0x000000070b057208 */ /* 0x000fe40004800000 */
[----:B------:R-:W-:-:S04]  /*25a0*/  ISETP.GE.U32.AND P1, PT, R2, R17, PT ;  /* 0x000000110200720c */ /* 0x000fc80003f26070 */
[----:B------:R-:W-:-:S06]  /*25b0*/  DSETP.GEU.AND P0, PT, R4, R14, PT ;  /* 0x0000000e0400722a */ /* 0x000fcc0003f0e000 */
[----:B------:R-:W-:Y:S02]  /*25c0*/  FSEL R10, R14, R4, !P0 ;  /* 0x000000040e0a7208 */ /* 0x000fe40004000000 */
[----:B------:R-:W-:Y:S01]  /*25d0*/  FSEL R11, R15, R5, !P0 ;  /* 0x000000050f0b7208 */ /* 0x000fe20004000000 */
[----:B------:R-:W-:Y:S06]  /*25e0*/  @!P1 BRA `(.L_x_546) ;  /* 0x0000001800c89947 */ /* 0x000fec0003800000 */
[----:B------:R-:W-:Y:S01]  /*25f0*/  IMAD R2, R0, 0x800, R17 ;  /* 0x0000080000027824 */ /* 0x000fe200078e0211 */
[----:B------:R-:W-:Y:S01]  /*2600*/  LOP3.LUT R4, RZ, R3, RZ, 0x33, !PT ;  /* 0x00000003ff047212 */ /* 0x000fe200078e33ff */
[----:B------:R-:W-:Y:S01]  /*2610*/  VIADD R7, R12, 0xfffff800 ;  /* 0xfffff8000c077836 */ /* 0x000fe20000000000 */
[----:B------:R-:W-:Y:S01]  /*2620*/  UMOV UR4, URZ ;  /* 0x000000ff00047c82 */ /* 0x000fe20008000000 */
[----:B------:R-:W-:Y:S01]  /*2630*/  IMAD.MOV.U32 R5, RZ, RZ, R2 ;  /* 0x000000ffff057224 */ /* 0x000fe200078e0002 */
[----:B------:R-:W-:Y:S02]  /*2640*/  IADD3 R15, PT, PT, -R17, R12, R4 ;  /* 0x0000000c110f7210 */ /* 0x000fe40007ffe104 */
[C---:B------:R-:W-:Y:S02]  /*2650*/  ISETP.GT.U32.AND P0, PT, R2.reuse, R7, PT ;  /* 0x000000070200720c */ /* 0x040fe40003f04070 */
[----:B------:R-:W-:Y:S01]  /*2660*/  IADD3 R25, PT, PT, R2, 0x800, R3 ;  /* 0x0000080002197810 */ /* 0x000fe20007ffe003 */
[----:B------:R-:W-:-:S10]  /*2670*/  IMAD R6, R0, -0x800, R15 ;  /* 0xfffff80000067824 */ /* 0x000fd400078e020f */
[----:B------:R-:W-:Y:S05]  /*2680*/  @P0 BRA `(.L_x_547) ;  /* 0x0000000400400947 */ /* 0x000fea0003800000 */
[----:B------:R-:W0:Y:S08]  /*2690*/  LDC.64 R8, c[0x0][0x380] ;  /* 0x0000e000ff087b82 */ /* 0x000e300000000a00 */
[----:B------:R-:W1:Y:S02]  /*26a0*/  LDC.64 R12, c[0x0][0x3a8] ;  /* 0x0000ea00ff0c7b82 */ /* 0x000e640000000a00 */
.L_x_548:
[----:B------:R-:W-:-:S04]  /*26b0*/  IMAD.IADD R29, R3, 0x1, R2 ;  /* 0x00000001031d7824 */ /* 0x000fc800078e0202 */
[----:B0-----:R-:W-:-:S05]  /*26c0*/  IMAD.WIDE.U32 R28, R29, 0x8, R8 ;  /* 0x000000081d1c7825 */ /* 0x001fca00078e0008 */
[----:B------:R-:W2:Y:S04]  /*26d0*/  LDG.E.64 R18, desc[UR6][R28.64] ;  /* 0x000000061c127981 */ /* 0x000ea8000c1e1b00 */
[----:B------:R-:W3:Y:S04]  /*26e0*/  LDG.E.64 R22, desc[UR6][R28.64+0x800] ;  /* 0x000800061c167981 */ /* 0x000ee8000c1e1b00 */
[----:B------:R-:W4:Y:S04]  /*26f0*/  LDG.E.64 R20, desc[UR6][R28.64+0x1000] ;  /* 0x001000061c147981 */ /* 0x000f28000c1e1b00 */
[----:B------:R-:W5:Y:S04]  /*2700*/  LDG.E.64 R14, desc[UR6][R28.64+0x1800] ;  /* 0x001800061c0e7981 */ /* 0x000f68000c1e1b00 */
[----:B------:R-:W5:Y:S01]  /*2710*/  LDG.E.64 R26, desc[UR6][R28.64+0x2000] ;  /* 0x002000061c1a7981 */ /* 0x000f62000c1e1b00 */
[----:B--2---:R-:W-:-:S02]  /*2720*/  DADD R16, -RZ, -R18 ;  /* 0x00000000ff107229 */ /* 0x004fc40000000912 */
[----:B------:R-:W-:-:S08]  /*2730*/  DSETP.GEU.AND P0, PT, R18, RZ, PT ;  /* 0x000000ff1200722a */ /* 0x000fd00003f0e000 */
[----:B------:R-:W-:Y:S02]  /*2740*/  FSEL R18, R16, R18, !P0 ;  /* 0x0000001210127208 */ /* 0x000fe40004000000 */
[----:B------:R-:W-:Y:S01]  /*2750*/  FSEL R19, R17, R19, !P0 ;  /* 0x0000001311137208 */ /* 0x000fe20004000000 */
[----:B---3--:R-:W-:Y:S02]  /*2760*/  DADD R16, -RZ, -R22 ;  /* 0x00000000ff107229 */ /* 0x008fe40000000916 */
[----:B------:R-:W-:-:S03]  /*2770*/  DSETP.GEU.AND P0, PT, R22, RZ, PT ;  /* 0x000000ff1600722a */ /* 0x000fc60003f0e000 */
[----:B------:R-:W-:-:S05]  /*2780*/  DSETP.GEU.AND P1, PT, R10, R18, PT ;  /* 0x000000120a00722a */ /* 0x000fca0003f2e000 */
[----:B------:R-:W-:Y:S02]  /*2790*/  FSEL R16, R16, R22, !P0 ;  /* 0x0000001610107208 */ /* 0x000fe40004000000 */
[----:B------:R-:W-:Y:S01]  /*27a0*/  FSEL R17, R17, R23, !P0 ;  /* 0x0000001711117208 */ /* 0x000fe20004000000 */
[----:B----4-:R-:W-:Y:S01]  /*27b0*/  DSETP.GEU.AND P0, PT, R20, RZ, PT ;  /* 0x000000ff1400722a */ /* 0x010fe20003f0e000 */
[----:B------:R-:W-:Y:S01]  /*27c0*/  FSEL R18, R18, R10, !P1 ;  /* 0x0000000a12127208 */ /* 0x000fe20004800000 */
[----:B------:R-:W2:Y:S01]  /*27d0*/  LDG.E.64 R22, desc[UR6][R28.64+0x2800] ;  /* 0x002800061c167981 */ /* 0x000ea2000c1e1b00 */
[----:B------:R-:W-:Y:S01]  /*27e0*/  FSEL R19, R19, R11, !P1 ;  /* 0x0000000b13137208 */ /* 0x000fe20004800000 */
[----:B------:R-:W-:-:S05]  /*27f0*/  DADD R10, -RZ, -R20 ;  /* 0x00000000ff0a7229 */ /* 0x000fca0000000914 */
[----:B------:R-:W-:-:S05]  /*2800*/  DSETP.GEU.AND P1, PT, R18, R16, PT ;  /* 0x000000101200722a */ /* 0x000fca0003f2e000 */
[----:B------:R-:W-:Y:S02]  /*2810*/  FSEL R10, R10, R20, !P0 ;  /* 0x000000140a0a7208 */ /* 0x000fe40004000000 */
[----:B------:R-:W-:Y:S02]  /*2820*/  FSEL R11, R11, R21, !P0 ;  /* 0x000000150b0b7208 */ /* 0x000fe40004000000 */
[----:B------:R-:W-:Y:S02]  /*2830*/  FSEL R16, R16, R18, !P1 ;  /* 0x0000001210107208 */ /* 0x000fe40004800000 */
[----:B------:R-:W-:-:S06]  /*2840*/  FSEL R17, R17, R19, !P1 ;  /* 0x0000001311117208 */ /* 0x000fcc0004800000 */
[----:B------:R-:W-:-:S06]  /*2850*/  DSETP.GEU.AND P1, PT, R16, R10, PT ;  /* 0x0000000a1000722a */ /* 0x000fcc0003f2e000 */
[----:B------:R-:W-:Y:S02]  /*2860*/  FSEL R10, R10, R16, !P1 ;  /* 0x000000100a0a7208 */ /* 0x000fe40004800000 */
[----:B------:R-:W-:Y:S02]  /*2870*/  FSEL R11, R11, R17, !P1 ;  /* 0x000000110b0b7208 */ /* 0x000fe40004800000 */
[----:B------:R-:W3:Y:S01]  /*2880*/  LDG.E.64 R16, desc[UR6][R28.64+0x3000] ;  /* 0x003000061c107981 */ /* 0x000ee2000c1e1b00 */
[----:B-----5:R-:W-:Y:S02]  /*2890*/  DADD R18, -RZ, -R14 ;  /* 0x00000000ff127229 */ /* 0x020fe4000000090e */
[----:B------:R-:W-:-:S08]  /*28a0*/  DSETP.GEU.AND P0, PT, R14, RZ, PT ;  /* 0x000000ff0e00722a */ /* 0x000fd00003f0e000 */
[----:B------:R-:W-:Y:S02]  /*28b0*/  FSEL R14, R18, R14, !P0 ;  /* 0x0000000e120e7208 */ /* 0x000fe40004000000 */
[----:B------:R-:W-:Y:S02]  /*28c0*/  FSEL R15, R19, R15, !P0 ;  /* 0x0000000f130f7208 */ /* 0x000fe40004000000 */
[----:B------:R-:W4:Y:S01]  /*28d0*/  LDG.E.64 R18, desc[UR6][R28.64+0x3800] ;  /* 0x003800061c127981 */ /* 0x000f22000c1e1b00 */
[----:B------:R-:W-:Y:S02]  /*28e0*/  DADD R20, -RZ, -R26 ;  /* 0x00000000ff147229 */ /* 0x000fe4000000091a */
[----:B------:R-:W-:Y:S02]  /*28f0*/  DSETP.GEU.AND P0, PT, R26, RZ, PT ;  /* 0x000000ff1a00722a */ /* 0x000fe40003f0e000 */
        /* <DEDUP_REMOVED lines=8> */
[----:B-1----:R-:W-:Y:S01]  /*2980*/  IMAD.IADD R4, R12, 0x1, -R2 ;  /* 0x000000010c047824 */ /* 0x002fe200078e0a02 */
[----:B--2---:R-:W-:Y:S02]  /*2990*/  DADD R10, -RZ, -R22 ;  /* 0x00000000ff0a7229 */ /* 0x004fe40000000916 */
[----:B------:R-:W-:-:S08]  /*29a0*/  DSETP.GEU.AND P0, PT, R22, RZ, PT ;  /* 0x000000ff1600722a */ /* 0x000fd00003f0e000 */
[----:B------:R-:W-:Y:S02]  /*29b0*/  FSEL R10, R10, R22, !P0 ;  /* 0x000000160a0a7208 */ /* 0x000fe40004000000 */
[----:B------:R-:W-:-:S06]  /*29c0*/  FSEL R11, R11, R23, !P0 ;  /* 0x000000170b0b7208 */ /* 0x000fcc0004000000 */
[----:B------:R-:W-:-:S06]  /*29d0*/  DSETP.GEU.AND P1, PT, R20, R10, PT ;  /* 0x0000000a1400722a */ /* 0x000fcc0003f2e000 */
[----:B------:R-:W-:Y:S01]  /*29e0*/  FSEL R10, R10, R20, !P1 ;  /* 0x000000140a0a7208 */ /* 0x000fe20004800000 */
[----:B---3--:R-:W-:Y:S02]  /*29f0*/  DADD R14, -RZ, -R16 ;  /* 0x00000000ff0e7229 */ /* 0x008fe40000000910 */
[----:B------:R-:W-:Y:S01]  /*2a00*/  DSETP.GEU.AND P0, PT, R16, RZ, PT ;  /* 0x000000ff1000722a */ /* 0x000fe20003f0e000 */
[----:B------:R-:W-:-:S07]  /*2a10*/  FSEL R11, R11, R21, !P1 ;  /* 0x000000150b0b7208 */ /* 0x000fce0004800000 */
[----:B------:R-:W-:Y:S02]  /*2a20*/  FSEL R14, R14, R16, !P0 ;  /* 0x000000100e0e7208 */ /* 0x000fe40004000000 */
[----:B------:R-:W-:-:S06]  /*2a30*/  FSEL R15, R15, R17, !P0 ;  /* 0x000000110f0f7208 */ /* 0x000fcc0004000000 */
[----:B------:R-:W-:Y:S02]  /*2a40*/  DSETP.GEU.AND P1, PT, R10, R14, PT ;  /* 0x0000000e0a00722a */ /* 0x000fe40003f2e000 */
[----:B----4-:R-:W-:-:S04]  /*2a50*/  DADD R16, -RZ, -R18 ;  /* 0x00000000ff107229 */ /* 0x010fc80000000912 */
[----:B------:R-:W-:Y:S01]  /*2a60*/  FSEL R11, R15, R11, !P1 ;  /* 0x0000000b0f0b7208 */ /* 0x000fe20004800000 */
[----:B------:R-:W-:Y:S01]  /*2a70*/  IMAD.SHL.U32 R15, R13, 0x800, RZ ;  /* 0x000008000d0f7824 */ /* 0x000fe200078e00ff */
[----:B------:R-:W-:Y:S01]  /*2a80*/  DSETP.GEU.AND P0, PT, R18, RZ, PT ;  /* 0x000000ff1200722a */ /* 0x000fe20003f0e000 */
[----:B------:R-:W-:-:S03]  /*2a90*/  FSEL R10, R14, R10, !P1 ;  /* 0x0000000a0e0a7208 */ /* 0x000fc60004800000 */
[----:B------:R-:W-:Y:S02]  /*2aa0*/  ISETP.GE.U32.AND P1, PT, R4, R15, PT ;  /* 0x0000000f0400720c */ /* 0x000fe40003f26070 */
[----:B------:R-:W-:Y:S02]  /*2ab0*/  FSEL R16, R16, R18, !P0 ;  /* 0x0000001210107208 */ /* 0x000fe40004000000 */
[----:B------:R-:W-:-:S06]  /*2ac0*/  FSEL R17, R17, R19, !P0 ;  /* 0x0000001311117208 */ /* 0x000fcc0004000000 */
[----:B------:R-:W-:-:S06]  /*2ad0*/  DSETP.GEU.AND P0, PT, R10, R16, PT ;  /* 0x000000100a00722a */ /* 0x000fcc0003f0e000 */
[----:B------:R-:W-:Y:S02]  /*2ae0*/  FSEL R10, R16, R10, !P0 ;  /* 0x0000000a100a7208 */ /* 0x000fe40004000000 */
[----:B------:R-:W-:Y:S01]  /*2af0*/  FSEL R11, R17, R11, !P0 ;  /* 0x0000000b110b7208 */ /* 0x000fe20004000000 */
[----:B------:R-:W-:Y:S06]  /*2b00*/  @!P1 BRA `(.L_x_546) ;  /* 0x0000001400809947 */ /* 0x000fec0003800000 */
[C---:B------:R-:W-:Y:S01]  /*2b10*/  IMAD.IADD R2, R15.reuse, 0x1, R2 ;  /* 0x000000010f027824 */ /* 0x040fe200078e0202 */
[----:B------:R-:W-:Y:S01]  /*2b20*/  UIADD3 UR4, UPT, UPT, UR4, 0x1, URZ ;  /* 0x0000000104047890 */ /* 0x000fe2000fffe0ff */
[C---:B------:R-:W-:Y:S02]  /*2b30*/  IMAD.IADD R5, R15.reuse, 0x1, R5 ;  /* 0x000000010f057824 */ /* 0x040fe400078e0205 */
[----:B------:R-:W-:Y:S01]  /*2b40*/  IMAD.IADD R6, R6, 0x1, -R15 ;  /* 0x0000000106067824 */ /* 0x000fe200078e0a0f */
[----:B------:R-:W-:Y:S01]  /*2b50*/  ISETP.GT.U32.AND P0, PT, R2, R7, PT ;  /* 0x000000070200720c */ /* 0x000fe20003f04070 */
[----:B------:R-:W-:-:S12]  /*2b60*/  IMAD.IADD R25, R15, 0x1, R25 ;  /* 0x000000010f197824 */ /* 0x000fd800078e0219 */
[----:B------:R-:W-:Y:S05]  /*2b70*/  @!P0 BRA `(.L_x_548) ;  /* 0xfffffff800cc8947 */ /* 0x000fea000383ffff */
[----:B------:R-:W-:-:S07]  /*2b80*/  IMAD.MOV.U32 R17, RZ, RZ, R15 ;  /* 0x000000ffff117224 */ /* 0x000fce00078e000f */
.L_x_547:
[----:B------:R-:W-:Y:S01]  /*2b90*/  IMAD.IADD R4, R12, 0x1, -R2 ;  /* 0x000000010c047824 */ /* 0x000fe200078e0a02 */
[----:B------:R-:W-:Y:S04]  /*2ba0*/  BSSY.RECONVERGENT B1, `(.L_x_546) ;  /* 0x0000156000017945 */ /* 0x000fe80003800200 */
[----:B------:R-:W-:-:S04]  /*2bb0*/  ISETP.GE.AND P0, PT, R3, R4, PT ;  /* 0x000000040300720c */ /* 0x000fc80003f06270 */
[----:B------:R-:W-:-:S13]  /*2bc0*/  ISETP.GE.U32.OR P0, PT, R2, R12, P0 ;  /* 0x0000000c0200720c */ /* 0x000fda0000706470 */
[----:B------:R-:W-:Y:S05]  /*2bd0*/  @P0 BRA `(.L_x_549) ;  /* 0x0000001400480947 */ /* 0x000fea0003800000 */
[----:B------:R-:W-:Y:S01]  /*2be0*/  IMAD R17, R0, 0x800, R17 ;  /* 0x0000080000117824 */ /* 0x000fe200078e0211 */
[----:B------:R-:W-:Y:S01]  /*2bf0*/  LOP3.LUT R4, RZ, R3, RZ, 0x33, !PT ;  /* 0x00000003ff047212 */ /* 0x000fe200078e33ff */
[----:B------:R-:W-:Y:S01]  /*2c00*/  BSSY.RECONVERGENT B2, `(.L_x_550) ;  /* 0x00000b4000027945 */ /* 0x000fe20003800200 */
[----:B------:R-:W-:Y:S02]  /*2c10*/  IMAD.MOV.U32 R27, RZ, RZ, R3 ;  /* 0x000000ffff1b7224 */ /* 0x000fe400078e0003 */
[----:B------:R-:W-:Y:S01]  /*2c20*/  IADD3 R17, PT, PT, -R17, R12, R4 ;  /* 0x0000000c11117210 */ /* 0x000fe20007ffe104 */
[----:B------:R-:W-:-:S04]  /*2c30*/  IMAD R4, R13, UR4, RZ ;  /* 0x000000040d047c24 */ /* 0x000fc8000f8e02ff */
[----:B------:R-:W-:-:S05]  /*2c40*/  IMAD R4, R4, -0x800, R17 ;  /* 0xfffff80004047824 */ /* 0x000fca00078e0211 */
        /* <DEDUP_REMOVED lines=9> */
.L_x_553:
[----:B------:R-:W-:-:S04]  /*2ce0*/  VIADD R17, R25, 0xfffff800 ;  /* 0xfffff80019117836 */ /* 0x000fc80000000000 */
[----:B------:R-:W-:-:S04]  /*2cf0*/  IMAD.WIDE.U32 R16, R17, 0x8, R8 ;  /* 0x0000000811107825 */ /* 0x000fc800078e0008 */
        /* <DEDUP_REMOVED lines=10> */
[----:B------:R-:W-:-:S04]  /*2da0*/  VIADD R23, R25, 0xfffffc00 ;  /* 0xfffffc0019177836 */ /* 0x000fc80000000000 */
[----:B------:R-:W-:-:S06]  /*2db0*/  IMAD.WIDE.U32 R22, R23, 0x8, R8 ;  /* 0x0000000817167825 */ /* 0x000fcc00078e0008 */
[----:B------:R-:W5:Y:S01]  /*2dc0*/  LDG.E.64 R22, desc[UR6][R22.64] ;  /* 0x0000000616167981 */ /* 0x000f62000c1e1b00 */
        /* <DEDUP_REMOVED lines=11> */
[----:B----4-:R-:W-:-:S05]  /*2e80*/  DADD R10, -RZ, -R18 ;  /* 0x00000000ff0a7229 */ /* 0x010fca0000000912 */
[----:B------:R-:W-:Y:S02]  /*2e90*/  DSETP.GEU.AND P0, PT, R16, R12, PT ;  /* 0x0000000c1000722a */ /* 0x000fe40003f0e000 */
[----:B------:R-:W-:Y:S01]  /*2ea0*/  DSETP.GEU.AND P1, PT, R18, RZ, PT ;  /* 0x000000ff1200722a */ /* 0x000fe20003f2e000 */
[----:B------:R-:W-:-:S03]  /*2eb0*/  VIADD R21, R25, 0xfffffd00 ;  /* 0xfffffd0019157836 */ /* 0x000fc60000000000 */
[----:B------:R-:W-:Y:S02]  /*2ec0*/  FSEL R16, R12, R16, !P0 ;  /* 0x000000100c107208 */ /* 0x000fe40004000000 */
[----:B------:R-:W-:Y:S01]  /*2ed0*/  FSEL R17, R13, R17, !P0 ;  /* 0x000000110d117208 */ /* 0x000fe20004000000 */
[----:B-----5:R-:W-:Y:S01]  /*2ee0*/  DADD R12, -RZ, -R14 ;  /* 0x00000000ff0c7229 */ /* 0x020fe2000000090e */
[----:B------:R-:W-:Y:S01]  /*2ef0*/  FSEL R10, R10, R18, !P1 ;  /* 0x000000120a0a7208 */ /* 0x000fe20004800000 */
[----:B------:R-:W-:Y:S01]  /*2f00*/  IMAD.WIDE.U32 R20, R21, 0x8, R8 ;  /* 0x0000000815147825 */ /* 0x000fe200078e0008 */
[----:B------:R-:W-:Y:S01]  /*2f10*/  FSEL R11, R11, R19, !P1 ;  /* 0x000000130b0b7208 */ /* 0x000fe20004800000 */
[----:B------:R-:W-:Y:S02]  /*2f20*/  DSETP.GEU.AND P1, PT, R14, RZ, PT ;  /* 0x000000ff0e00722a */ /* 0x000fe40003f2e000 */
[----:B------:R-:W-:Y:S02]  /*2f30*/  VIADD R19, R25, 0xfffffe00 ;  /* 0xfffffe0019137836 */ /* 0x000fe40000000000 */
[----:B------:R-:W2:Y:S02]  /*2f40*/  LDG.E.64 R20, desc[UR6][R20.64] ;  /* 0x0000000614147981 */ /* 0x000ea4000c1e1b00 */
[----:B------:R-:W-:-:S02]  /*2f50*/  FSEL R14, R12, R14, !P1 ;  /* 0x0000000e0c0e7208 */ /* 0x000fc40004800000 */
[----:B------:R-:W-:Y:S01]  /*2f60*/  FSEL R15, R13, R15, !P1 ;  /* 0x0000000f0d0f7208 */ /* 0x000fe20004800000 */
[----:B------:R-:W-:Y:S01]  /*2f70*/  IMAD.WIDE.U32 R12, R19, 0x8, R8 ;  /* 0x00000008130c7825 */ /* 0x000fe200078e0008 */
[----:B------:R-:W-:-:S05]  /*2f80*/  DSETP.GEU.AND P0, PT, R16, R10, PT ;  /* 0x0000000a1000722a */ /* 0x000fca0003f0e000 */
[----:B------:R-:W3:Y:S01]  /*2f90*/  LDG.E.64 R12, desc[UR6][R12.64] ;  /* 0x000000060c0c7981 */ /* 0x000ee2000c1e1b00 */
[----:B------:R-:W-:Y:S01]  /*2fa0*/  FSEL R19, R11, R17, !P0 ;  /* 0x000000110b137208 */ /* 0x000fe20004000000 */
[----:B------:R-:W-:Y:S01]  /*2fb0*/  VIADD R11, R25, 0xffffff00 ;  /* 0xffffff00190b7836 */ /* 0x000fe20000000000 */
[----:B------:R-:W-:-:S03]  /*2fc0*/  FSEL R18, R10, R16, !P0 ;  /* 0x000000100a127208 */ /* 0x000fc60004000000 */
[----:B------:R-:W-:-:S06]  /*2fd0*/  IMAD.WIDE.U32 R10, R11, 0x8, R8 ;  /* 0x000000080b0a7825 */ /* 0x000fcc00078e0008 */
[----:B------:R-:W4:Y:S01]  /*2fe0*/  LDG.E.64 R10, desc[UR6][R10.64] ;  /* 0x000000060a0a7981 */ /* 0x000f22000c1e1b00 */
[----:B------:R-:W-:Y:S02]  /*2ff0*/  DADD R16, -RZ, -R22 ;  /* 0x00000000ff107229 */ /* 0x000fe40000000916 */
[----:B------:R-:W-:Y:S02]  /*3000*/  DSETP.GEU.AND P0, PT, R18, R14, PT ;  /* 0x0000000e1200722a */ /* 0x000fe40003f0e000 */
[----:B------:R-:W-:-:S04]  /*3010*/  DSETP.GEU.AND P1, PT, R22, RZ, PT ;  /* 0x000000ff1600722a */ /* 0x000fc80003f2e000 */
[----:B------:R-:W-:Y:S02]  /*3020*/  FSEL R18, R14, R18, !P0 ;  /* 0x000000120e127208 */ /* 0x000fe40004000000 */
[----:B------:R-:W-:Y:S02]  /*3030*/  FSEL R16, R16, R22, !P1 ;  /* 0x0000001610107208 */ /* 0x000fe40004800000 */
[----:B------:R-:W-:Y:S02]  /*3040*/  FSEL R17, R17, R23, !P1 ;  /* 0x0000001711117208 */ /* 0x000fe40004800000 */
[----:B------:R-:W-:-:S06]  /*3050*/  FSEL R19, R15, R19, !P0 ;  /* 0x000000130f137208 */ /* 0x000fcc0004000000 */
[----:B------:R-:W-:Y:S01]  /*3060*/  DSETP.GEU.AND P0, PT, R18, R16, PT ;  /* 0x000000101200722a */ /* 0x000fe20003f0e000 */
[----:B------:R-:W-:-:S05]  /*3070*/  IMAD.WIDE.U32 R22, R25, 0x8, R8 ;  /* 0x0000000819167825 */ /* 0x000fca00078e0008 */
[----:B------:R-:W-:Y:S01]  /*3080*/  FSEL R16, R16, R18, !P0 ;  /* 0x0000001210107208 */ /* 0x000fe20004000000 */
[----:B------:R-:W5:Y:S01]  /*3090*/  LDG.E.64 R22, desc[UR6][R22.64] ;  /* 0x0000000616167981 */ /* 0x000f62000c1e1b00 */
[----:B------:R-:W-:Y:S01]  /*30a0*/  FSEL R17, R17, R19, !P0 ;  /* 0x0000001311117208 */ /* 0x000fe20004000000 */
[----:B--2---:R-:W-:Y:S02]  /*30b0*/  DADD R14, -RZ, -R20 ;  /* 0x00000000ff0e7229 */ /* 0x004fe40000000914 */
[----:B------:R-:W-:Y:S02]  /*30c0*/  DSETP.GEU.AND P1, PT, R20, RZ, PT ;  /* 0x000000ff1400722a */ /* 0x000fe40003f2e000 */
[----:B---3--:R-:W-:-:S06]  /*30d0*/  DADD R18, -RZ, -R12 ;  /* 0x00000000ff127229 */ /* 0x008fcc000000090c */
[----:B------:R-:W-:Y:S02]  /*30e0*/  FSEL R14, R14, R20, !P1 ;  /* 0x000000140e0e7208 */ /* 0x000fe40004800000 */
[----:B------:R-:W-:Y:S01]  /*30f0*/  FSEL R15, R15, R21, !P1 ;  /* 0x000000150f0f7208 */ /* 0x000fe20004800000 */
[----:B------:R-:W-:-:S05]  /*3100*/  DSETP.GEU.AND P1, PT, R12, RZ, PT ;  /* 0x000000ff0c00722a */ /* 0x000fca0003f2e000 */
[----:B------:R-:W-:Y:S01]  /*3110*/  DSETP.GEU.AND P0, PT, R16, R14, PT ;  /* 0x0000000e1000722a */ /* 0x000fe20003f0e000 */
[----:B------:R-:W-:Y:S01]  /*3120*/  FSEL R13, R19, R13, !P1 ;  /* 0x0000000d130d7208 */ /* 0x000fe20004800000 */
[----:B------:R-:W-:Y:S01]  /*3130*/  VIADD R19, R25, 0x100 ;  /* 0x0000010019137836 */ /* 0x000fe20000000000 */
[----:B------:R-:W-:-:S03]  /*3140*/  FSEL R12, R18, R12, !P1 ;  /* 0x0000000c120c7208 */ /* 0x000fc60004800000 */
[----:B------:R-:W-:Y:S01]  /*3150*/  FSEL R14, R14, R16, !P0 ;  /* 0x000000100e0e7208 */ /* 0x000fe20004000000 */
[----:B------:R-:W-:Y:S01]  /*3160*/  IMAD.WIDE.U32 R18, R19, 0x8, R8 ;  /* 0x0000000813127825 */ /* 0x000fe200078e0008 */
[----:B------:R-:W-:Y:S01]  /*3170*/  FSEL R15, R15, R17, !P0 ;  /* 0x000000110f0f7208 */ /* 0x000fe20004000000 */
[----:B----4-:R-:W-:Y:S02]  /*3180*/  DADD R16, -RZ, -R10 ;  /* 0x00000000ff107229 */ /* 0x010fe4000000090a */
[----:B------:R-:W-:Y:S02]  /*3190*/  DSETP.GEU.AND P1, PT, R10, RZ, PT ;  /* 0x000000ff0a00722a */ /* 0x000fe40003f2e000 */
[----:B------:R-:W2:Y:S01]  /*31a0*/  LDG.E.64 R18, desc[UR6][R18.64] ;  /* 0x0000000612127981 */ /* 0x000ea2000c1e1b00 */
[----:B------:R-:W-:-:S05]  /*31b0*/  VIADD R21, R25, 0x200 ;  /* 0x0000020019157836 */ /* 0x000fca0000000000 */
[----:B------:R-:W-:Y:S02]  /*31c0*/  FSEL R10, R16, R10, !P1 ;  /* 0x0000000a100a7208 */ /* 0x000fe40004800000 */
        /* <DEDUP_REMOVED lines=9> */
[----:B-----5:R-:W-:Y:S02]  /*3260*/  DADD R12, -RZ, -R22 ;  /* 0x00000000ff0c7229 */ /* 0x020fe40000000916 */
[----:B------:R-:W-:Y:S02]  /*3270*/  DSETP.GEU.AND P0, PT, R20, R10, PT ;  /* 0x0000000a1400722a */ /* 0x000fe40003f0e000 */
[----:B------:R-:W-:-:S04]  /*3280*/  DSETP.GEU.AND P1, PT, R22, RZ, PT ;  /* 0x000000ff1600722a */ /* 0x000fc80003f2e000 */
[----:B------:R-:W-:Y:S02]  /*3290*/  FSEL R20, R10, R20, !P0 ;  /* 0x000000140a147208 */ /* 0x000fe40004000000 */
[----:B------:R-:W-:Y:S02]  /*32a0*/  FSEL R12, R12, R22, !P1 ;  /* 0x000000160c0c7208 */ /* 0x000fe40004800000 */
[----:B------:R-:W-:Y:S02]  /*32b0*/  FSEL R13, R13, R23, !P1 ;  /* 0x000000170d0d7208 */ /* 0x000fe40004800000 */
[----:B------:R-:W-:-:S06]  /*32c0*/  FSEL R21, R11, R21, !P0 ;  /* 0x000000150b157208 */ /* 0x000fcc0004000000 */
[----:B------:R-:W-:-:S06]  /*32d0*/  DSETP.GEU.AND P0, PT, R20, R12, PT ;  /* 0x0000000c1400722a */ /* 0x000fcc0003f0e000 */
[----:B------:R-:W-:Y:S02]  /*32e0*/  FSEL R20, R12, R20, !P0 ;  /* 0x000000140c147208 */ /* 0x000fe40004000000 */
[----:B------:R-:W-:Y:S01]  /*32f0*/  FSEL R21, R13, R21, !P0 ;  /* 0x000000150d157208 */ /* 0x000fe20004000000 */
[----:B--2---:R-:W-:Y:S02]  /*3300*/  DADD R10, -RZ, -R18 ;  /* 0x00000000ff0a7229 */ /* 0x004fe40000000912 */
[----:B------:R-:W-:-:S08]  /*3310*/  DSETP.GEU.AND P1, PT, R18, RZ, PT ;  /* 0x000000ff1200722a */ /* 0x000fd00003f2e000 */
[----:B------:R-:W-:Y:S01]  /*3320*/  FSEL R19, R11, R19, !P1 ;  /* 0x000000130b137208 */ /* 0x000fe20004800000 */
[----:B------:R-:W-:Y:S01]  /*3330*/  VIADD R11, R25, 0x400 ;  /* 0x00000400190b7836 */ /* 0x000fe20000000000 */
[----:B------:R-:W-:Y:S01]  /*3340*/  FSEL R18, R10, R18, !P1 ;  /* 0x000000120a127208 */ /* 0x000fe20004800000 */
[----:B---3--:R-:W-:Y:S02]  /*3350*/  DADD R12, -RZ, -R16 ;  /* 0x00000000ff0c7229 */ /* 0x008fe40000000910 */
[----:B------:R-:W-:Y:S01]  /*3360*/  IMAD.WIDE.U32 R10, R11, 0x8, R8 ;  /* 0x000000080b0a7825 */ /* 0x000fe200078e0008 */
[----:B------:R-:W-:Y:S02]  /*3370*/  DSETP.GEU.AND P1, PT, R16, RZ, PT ;  /* 0x000000ff1000722a */ /* 0x000fe40003f2e000 */
[----:B------:R-:W-:-:S03]  /*3380*/  DSETP.GEU.AND P0, PT, R20, R18, PT ;  /* 0x000000121400722a */ /* 0x000fc60003f0e000 */
[----:B------:R-:W2:Y:S02]  /*3390*/  LDG.E.64 R10, desc[UR6][R10.64] ;  /* 0x000000060a0a7981 */ /* 0x000ea4000c1e1b00 */
[----:B------:R-:W-:Y:S01]  /*33a0*/  FSEL R17, R13, R17, !P1 ;  /* 0x000000110d117208 */ /* 0x000fe20004800000 */
[----:B------:R-:W-:Y:S01]  /*33b0*/  VIADD R13, R25, 0x500 ;  /* 0x00000500190d7836 */ /* 0x000fe20000000000 */
[----:B------:R-:W-:Y:S02]  /*33c0*/  FSEL R18, R18, R20, !P0 ;  /* 0x0000001412127208 */ /* 0x000fe40004000000 */
[----:B------:R-:W-:Y:S01]  /*33d0*/  FSEL R16, R12, R16, !P1 ;  /* 0x000000100c107208 */ /* 0x000fe20004800000 */
[----:B------:R-:W-:Y:S01]  /*33e0*/  IMAD.WIDE.U32 R12, R13, 0x8, R8 ;  /* 0x000000080d0c7825 */ /* 0x000fe200078e0008 */
[----:B------:R-:W-:Y:S01]  /*33f0*/  FSEL R19, R19, R21, !P0 ;  /* 0x0000001513137208 */ /* 0x000fe20004000000 */
[----:B----4-:R-:W-:Y:S02]  /*3400*/  DADD R20, -RZ, -R14 ;  /* 0x00000000ff147229 */ /* 0x010fe4000000090e */
[----:B------:R-:W-:-:S02]  /*3410*/  DSETP.GEU.AND P1, PT, R14, RZ, PT ;  /* 0x000000ff0e00722a */ /* 0x000fc40003f2e000 */
[----:B------:R-:W3:Y:S01]  /*3420*/  LDG.E.64 R12, desc[UR6][R12.64] ;  /* 0x000000060c0c7981 */ /* 0x000ee2000c1e1b00 */
[----:B------:R-:W-:-:S05]  /*3430*/  DSETP.GEU.AND P0, PT, R18, R16, PT ;  /* 0x000000101200722a */ /* 0x000fca0003f0e000 */
[----:B------:R-:W-:Y:S01]  /*3440*/  FSEL R15, R21, R15, !P1 ;  /* 0x0000000f150f7208 */ /* 0x000fe20004800000 */
[----:B------:R-:W-:Y:S01]  /*3450*/  VIADD R21, R25, 0x600 ;  /* 0x0000060019157836 */ /* 0x000fe20000000000 */
[----:B------:R-:W-:Y:S02]  /*3460*/  FSEL R16, R16, R18, !P0 ;  /* 0x0000001210107208 */ /* 0x000fe40004000000 */
[----:B------:R-:W-:Y:S01]  /*3470*/  FSEL R17, R17, R19, !P0 ;  /* 0x0000001311117208 */ /* 0x000fe20004000000 */
[----:B------:R-:W-:Y:S01]  /*3480*/  IMAD.WIDE.U32 R18, R21, 0x8, R8 ;  /* 0x0000000815127825 */ /* 0x000fe200078e0008 */
[----:B------:R-:W-:-:S03]  /*3490*/  FSEL R14, R20, R14, !P1 ;  /* 0x0000000e140e7208 */ /* 0x000fc60004800000 */
[----:B------:R-:W-:Y:S02]  /*34a0*/  VIADD R21, R25, 0x700 ;  /* 0x0000070019157836 */ /* 0x000fe40000000000 */
[----:B------:R-:W4:Y:S02]  /*34b0*/  LDG.E.64 R18, desc[UR6][R18.64] ;  /* 0x0000000612127981 */ /* 0x000f24000c1e1b00 */
[----:B------:R-:W-:-:S06]  /*34c0*/  IMAD.WIDE.U32 R20, R21, 0x8, R8 ;  /* 0x0000000815147825 */ /* 0x000fcc00078e0008 */
[----:B------:R-:W5:Y:S01]  /*34d0*/  LDG.E.64 R20, desc[UR6][R20.64] ;  /* 0x0000000614147981 */ /* 0x000f62000c1e1b00 */
        /* <DEDUP_REMOVED lines=17> */
[----:B----4-:R-:W-:Y:S02]  /*35f0*/  DADD R14, -RZ, -R18 ;  /* 0x00000000ff0e7229 */ /* 0x010fe40000000912 */
[----:B------:R-:W-:-:S03]  /*3600*/  DSETP.GEU.AND P1, PT, R18, RZ, PT ;  /* 0x000000ff1200722a */ /* 0x000fc60003f2e000 */
[----:B------:R-:W-:-:S06]  /*3610*/  DSETP.GEU.AND P0, PT, R10, R12, PT ;  /* 0x0000000c0a00722a */ /* 0x000fcc0003f0e000 */
[----:B------:R-:W-:Y:S02]  /*3620*/  FSEL R10, R12, R10, !P0 ;  /* 0x0000000a0c0a7208 */ /* 0x000fe40004000000 */
[----:B------:R-:W-:Y:S01]  /*3630*/  FSEL R11, R13, R11, !P0 ;  /* 0x0000000b0d0b7208 */ /* 0x000fe20004000000 */
[----:B-----5:R-:W-:Y:S01]  /*3640*/  DADD R12, -RZ, -R20 ;  /* 0x00000000ff0c7229 */ /* 0x020fe20000000914 */
[----:B------:R-:W-:Y:S02]  /*3650*/  FSEL R14, R14, R18, !P1 ;  /* 0x000000120e0e7208 */ /* 0x000fe40004800000 */
[----:B------:R-:W-:Y:S01]  /*3660*/  FSEL R15, R15, R19, !P1 ;  /* 0x000000130f0f7208 */ /* 0x000fe20004800000 */
[----:B------:R-:W-:-:S05]  /*3670*/  DSETP.GEU.AND P1, PT, R20, RZ, PT ;  /* 0x000000ff1400722a */ /* 0x000fca0003f2e000 */
[----:B------:R-:W-:Y:S01]  /*3680*/  DSETP.GEU.AND P0, PT, R10, R14, PT ;  /* 0x0000000e0a00722a */ /* 0x000fe20003f0e000 */
        /* <DEDUP_REMOVED lines=10> */
.L_x_552:
[----:B------:R-:W-:-:S07]  /*3730*/  VIADD R27, R4, 0xfffff800 ;  /* 0xfffff800041b7836 */ /* 0x000fce0000000000 */
.L_x_551:
[----:B------:R-:W-:Y:S05]  /*3740*/  BSYNC.RECONVERGENT B2 ;  /* 0x0000000000027941 */ /* 0x000fea0003800200 */
.L_x_550:
[----:B------:R-:W-:-:S13]  /*3750*/  ISETP.NE.AND P0, PT, R24, RZ, PT ;  /* 0x000000ff1800720c */ /* 0x000fda0003f05270 */
[----:B------:R-:W-:Y:S05]  /*3760*/  @!P0 BRA `(.L_x_549) ;  /* 0x0000000800648947 */ /* 0x000fea0003800000 */
[----:B------:R-:W-:Y:S01]  /*3770*/  ISETP.GE.U32.AND P1, PT, R24, 0x8, PT ;  /* 0x000000081800780c */ /* 0x000fe20003f26070 */
[----:B------:R-:W-:Y:S01]  /*3780*/  BSSY.RECONVERGENT B2, `(.L_x_554) ;  /* 0x0000055000027945 */ /* 0x000fe20003800200 */
[----:B------:R-:W-:-:S04]  /*3790*/  LOP3.LUT R4, R7, 0x7, RZ, 0xc0, !PT ;  /* 0x0000000707047812 */ /* 0x000fc800078ec0ff */
[----:B------:R-:W-:-:S07]  /*37a0*/  ISETP.NE.AND P0, PT, R4, RZ, PT ;  /* 0x000000ff0400720c */ /* 0x000fce0003f05270 */
[----:B------:R-:W-:Y:S06]  /*37b0*/  @!P1 BRA `(.L_x_555) ;  /* 0x0000000400449947 */ /* 0x000fec0003800000 */
[----:B------:R-:W-:-:S04]  /*37c0*/  IMAD.IADD R25, R27, 0x1, R2 ;  /* 0x000000011b197824 */ /* 0x000fc800078e0202 */
[----:B------:R-:W-:-:S04]  /*37d0*/  IMAD.WIDE.U32 R20, R25, 0x8, R8 ;  /* 0x0000000819147825 */ /* 0x000fc800078e0008 */
[----:B------:R-:W-:Y:S02]  /*37e0*/  VIADD R13, R25, 0x100 ;  /* 0x00000100190d7836 */ /* 0x000fe40000000000 */
[----:B------:R-:W2:Y:S02]  /*37f0*/  LDG.E.64 R20, desc[UR6][R20.64] ;  /* 0x0000000614147981 */ /* 0x000ea4000c1e1b00 */
[----:B------:R-:W-:-:S04]  /*3800*/  IMAD.WIDE.U32 R12, R13, 0x8, R8 ;  /* 0x000000080d0c7825 */ /* 0x000fc800078e0008 */
[----:B------:R-:W-:Y:S02]  /*3810*/  VIADD R15, R25, 0x200 ;  /* 0x00000200190f7836 */ /* 0x000fe40000000000 */
[----:B------:R-:W3:Y:S02]  /*3820*/  LDG.E.64 R12, desc[UR6][R12.64] ;  /* 0x000000060c0c7981 */ /* 0x000ee4000c1e1b00 */
        /* <DEDUP_REMOVED lines=15> */
[----:B------:R-:W-:Y:S01]  /*3920*/  FSEL R13, R21, R13, !P2 ;  /* 0x0000000d150d7208 */ /* 0x000fe20005000000 */
[----:B------:R-:W-:Y:S01]  /*3930*/  VIADD R21, R25, 0x500 ;  /* 0x0000050019157836 */ /* 0x000fe20000000000 */
[----:B------:R-:W-:Y:S02]  /*3940*/  FSEL R10, R18, R10, !P1 ;  /* 0x0000000a120a7208 */ /* 0x000fe40004800000 */
[----:B------:R-:W-:Y:S01]  /*3950*/  FSEL R11, R19, R11, !P1 ;  /* 0x0000000b130b7208 */ /* 0x000fe20004800000 */
[----:B----4-:R-:W-:Y:S01]  /*3960*/  DADD R18, -RZ, -R14 ;  /* 0x00000000ff127229 */ /* 0x010fe2000000090e */
[----:B------:R-:W-:Y:S01]  /*3970*/  FSEL R12, R20, R12, !P2 ;  /* 0x0000000c140c7208 */ /* 0x000fe20005000000 */
[----:B------:R-:W-:Y:S01]  /*3980*/  IMAD.WIDE.U32 R20, R21, 0x8, R8 ;  /* 0x0000000815147825 */ /* 0x000fe200078e0008 */
[----:B------:R-:W-:-:S04]  /*3990*/  DSETP.GEU.AND P2, PT, R14, RZ, PT ;  /* 0x000000ff0e00722a */ /* 0x000fc80003f4e000 */
[----:B------:R-:W-:Y:S01]  /*39a0*/  DSETP.GEU.AND P1, PT, R10, R12, PT ;  /* 0x0000000c0a00722a */ /* 0x000fe20003f2e000 */
[----:B------:R-:W2:Y:S02]  /*39b0*/  LDG.E.64 R20, desc[UR6][R20.64] ;  /* 0x0000000614147981 */ /* 0x000ea4000c1e1b00 */
[----:B------:R-:W-:Y:S01]  /*39c0*/  FSEL R15, R19, R15, !P2 ;  /* 0x0000000f130f7208 */ /* 0x000fe20005000000 */
[----:B------:R-:W-:Y:S01]  /*39d0*/  VIADD R19, R25, 0x600 ;  /* 0x0000060019137836 */ /* 0x000fe20000000000 */
[----:B------:R-:W-:Y:S02]  /*39e0*/  FSEL R14, R18, R14, !P2 ;  /* 0x0000000e120e7208 */ /* 0x000fe40005000000 */
[----:B------:R-:W-:Y:S01]  /*39f0*/  FSEL R12, R12, R10, !P1 ;  /* 0x0000000a0c0c7208 */ /* 0x000fe20004800000 */
[----:B------:R-:W-:Y:S01]  /*3a00*/  IMAD.WIDE.U32 R18, R19, 0x8, R8 ;  /* 0x0000000813127825 */ /* 0x000fe200078e0008 */
[----:B------:R-:W-:Y:S01]  /*3a10*/  FSEL R13, R13, R11, !P1 ;  /* 0x0000000b0d0d7208 */ /* 0x000fe20004800000 */
[----:B-----5:R-:W-:-:S02]  /*3a20*/  DADD R10, -RZ, -R16 ;  /* 0x00000000ff0a7229 */ /* 0x020fc40000000910 */
[----:B------:R-:W-:Y:S02]  /*3a30*/  DSETP.GEU.AND P2, PT, R16, RZ, PT ;  /* 0x000000ff1000722a */ /* 0x000fe40003f4e000 */
[----:B------:R-:W3:Y:S01]  /*3a40*/  LDG.E.64 R18, desc[UR6][R18.64] ;  /* 0x0000000612127981 */ /* 0x000ee2000c1e1b00 */
[----:B------:R-:W-:-:S05]  /*3a50*/  VIADD R25, R25, 0x700 ;  /* 0x0000070019197836 */ /* 0x000fca0000000000 */
        /* <DEDUP_REMOVED lines=28> */
[----:B------:R-:W-:Y:S01]  /*3c20*/  FSEL R13, R13, R19, !P2 ;  /* 0x000000130d0d7208 */ /* 0x000fe20005000000 */
[----:B----4-:R-:W-:Y:S02]  /*3c30*/  DADD R14, -RZ, -R16 ;  /* 0x00000000ff0e7229 */ /* 0x010fe40000000910 */
        /* <DEDUP_REMOVED lines=9> */
.L_x_555:
[----:B------:R-:W-:Y:S05]  /*3cd0*/  BSYNC.RECONVERGENT B2 ;  /* 0x0000000000027941 */ /* 0x000fea0003800200 */
.L_x_554:
[----:B------:R-:W-:Y:S05]  /*3ce0*/  @!P0 BRA `(.L_x_549) ;  /* 0x0000000400048947 */ /* 0x000fea0003800000 */
[----:B------:R-:W-:Y:S01]  /*3cf0*/  ISETP.GE.U32.AND P1, PT, R4, 0x4, PT ;  /* 0x000000040400780c */ /* 0x000fe20003f26070 */
[----:B------:R-:W-:Y:S01]  /*3d00*/  BSSY.RECONVERGENT B2, `(.L_x_556) ;  /* 0x000002c000027945 */ /* 0x000fe20003800200 */
[----:B------:R-:W-:-:S11]  /*3d10*/  LOP3.LUT P0, RZ, R7, 0x3, RZ, 0xc0, !PT ;  /* 0x0000000307ff7812 */ /* 0x000fd6000780c0ff */
[----:B------:R-:W-:Y:S05]  /*3d20*/  @!P1 BRA `(.L_x_557) ;  /* 0x0000000000a49947 */ /* 0x000fea0003800000 */
[----:B------:R-:W-:-:S04]  /*3d30*/  IMAD.IADD R7, R27, 0x1, R2 ;  /* 0x000000011b077824 */ /* 0x000fc800078e0202 */
        /* <DEDUP_REMOVED lines=40> */
.L_x_557:
[----:B------:R-:W-:Y:S05]  /*3fc0*/  BSYNC.RECONVERGENT B2 ;  /* 0x0000000000027941 */ /* 0x000fea0003800200 */
.L_x_556:
[----:B------:R-:W-:Y:S05]  /*3fd0*/  @!P0 BRA `(.L_x_549) ;  /* 0x0000000000488947 */ /* 0x000fea0003800000 */
[----:B------:R-:W-:Y:S01]  /*3fe0*/  LOP3.LUT R2, R6, 0xffff, RZ, 0xc0, !PT ;  /* 0x0000ffff06027812 */ /* 0x000fe200078ec0ff */
[----:B------:R-:W-:-:S03]  /*3ff0*/  IMAD.IADD R13, R27, 0x1, R5 ;  /* 0x000000011b0d7824 */ /* 0x000fc600078e0205 */
[----:B------:R-:W-:-:S04]  /*4000*/  LEA.HI R2, R2, 0x1, RZ, 0x18 ;  /* 0x0000000102027811 */ /* 0x000fc800078fc0ff */
[----:B------:R-:W-:-:S05]  /*4010*/  LOP3.LUT R2, R2, 0x3, RZ, 0xc0, !PT ;  /* 0x0000000302027812 */ /* 0x000fca00078ec0ff */
[----:B------:R-:W-:-:S07]  /*4020*/  IMAD.MOV R2, RZ, RZ, -R2 ;  /* 0x000000ffff027224 */ /* 0x000fce00078e0a02 */
.L_x_558:
[----:B------:R-:W-:-:S06]  /*4030*/  IMAD.WIDE.U32 R4, R13, 0x8, R8 ;  /* 0x000000080d047825 */ /* 0x000fcc00078e0008 */
        /* <DEDUP_REMOVED lines=12> */
.L_x_549:
[----:B------:R-:W-:Y:S05]  /*4100*/  BSYNC.RECONVERGENT B1 ;  /* 0x0000000000017941 */ /* 0x000fea0003800200 */
.L_x_546:
        /* <DEDUP_REMOVED lines=39> */
[----:B------:R-:W-:-:S05]  /*4380*/  @!P2 SHF.R.U32.HI R4, RZ, 0x2, R3 ;  /* 0x00000002ff04a819 */ /* 0x000fca0000011603 */
[----:B------:R-:W-:Y:S02]  /*4390*/  FSEL R6, R6, R2, !P0 ;  /* 0x0000000206067208 */ /* 0x000fe40004000000 */
[----:B------:R-:W-:Y:S02]  /*43a0*/  FSEL R7, R7, R5, !P0 ;  /* 0x0000000507077208 */ /* 0x000fe40004000000 */
[----:B------:R-:W-:Y:S02]  /*43b0*/  ISETP.NE.AND P0, PT, R3, RZ, PT ;  /* 0x000000ff0300720c */ /* 0x000fe40003f05270 */
[----:B------:R-:W-:Y:S02]  /*43c0*/  @!P2 LOP3.LUT R4, R4, 0xf8, RZ, 0xc0, !PT ;  /* 0x000000f80404a812 */ /* 0x000fe400078ec0ff */
[----:B------:R-:W-:Y:S02]  /*43d0*/  FSEL R12, R2, R6, P1 ;  /* 0x00000006020c7208 */ /* 0x000fe40000800000 */
[----:B------:R-:W-:Y:S01]  /*43e0*/  FSEL R13, R5, R7, P1 ;  /* 0x00000007050d7208 */ /* 0x000fe20000800000 */
[----:B------:R-:W-:-:S05]  /*43f0*/  @!P2 IMAD.IADD R9, R4, 0x1, R9 ;  /* 0x000000010409a824 */ /* 0x000fca00078e0209 */
[----:B------:R1:W-:Y:S01]  /*4400*/  @!P2 STS.64 [R9+0x8], R6 ;  /* 0x000008060900a388 */ /* 0x0003e20000000a00 */
[----:B------:R-:W-:Y:S06]  /*4410*/  BAR.SYNC.DEFER_BLOCKING 0x0 ;  /* 0x0000000000007b1d */ /* 0x000fec0000010000 */
        /* <DEDUP_REMOVED lines=29> */
.L_x_545:
[----:B------:R-:W-:Y:S05]  /*45f0*/  BSYNC.RECONVERGENT B0 ;  /* 0x0000000000007941 */ /* 0x000fea0003800200 */
.L_x_529:
[----:B------:R-:W-:Y:S05]  /*4600*/  @P0 EXIT ;  /* 0x000000000000094d */ /* 0x000fea0003800000 */
[----:B------:R-:W2:Y:S02]  /*4610*/  LDC.64 R2, c[0x0][0x388] ;  /* 0x0000e200ff027b82 */ /* 0x000ea40000000a00 */
[----:B--2---:R-:W-:-:S05]  /*4620*/  IMAD.WIDE.U32 R2, R0, 0x8, R2 ;  /* 0x0000000800027825 */ /* 0x004fca00078e0002 */
[----:B------:R-:W-:Y:S01]  /*4630*/  STG.E.64 desc[UR6][R2.64], R12 ;  /* 0x0000000c02007986 */ /* 0x000fe2000c101b06 */
[----:B------:R-:W-:Y:S05]  /*4640*/  EXIT ;  /* 0x000000000000794d */ /* 0x000fea0003800000 */
.L_x_559:
        /* <DEDUP_REMOVED lines=11> */
.L_x_1079:


//--------------------- .text._ZN3cub18CUB_300001_SM_10006detail6reduce28DeviceReduceSingleTileKernelINS2_10policy_hubIdj11max_functorIdEE10Policy1000EN6thrust24THRUST_300001_SM_1000_NS6detail15normal_iteratorINSA_10device_ptrIdEEEEPdjS6_dd11abs_functorIdEEEvT0_T1_T2_T3_T4_T6_ --------------------------
	.section	.text._ZN3cub18CUB_300001_SM_10006detail6reduce28DeviceReduceSingleTileKernelINS2_10policy_hubIdj11max_functorIdEE10Policy1000EN6thrust24THRUST_300001_SM_1000_NS6detail15normal_iteratorINSA_10device_ptrIdEEEEPdjS6_dd11abs_functorIdEEEvT0_T1_T2_T3_T4_T6_,"ax",@progbits
	.align	128
        .global         _ZN3cub18CUB_300001_SM_10006detail6reduce28DeviceReduceSingleTileKernelINS2_10policy_hubIdj11max_functorIdEE10Policy1000EN6thrust24THRUST_300001_SM_1000_NS6detail15normal_iteratorINSA_10device_ptrIdEEEEPdjS6_dd11abs_functorIdEEEvT0_T1_T2_T3_T4_T6_
        .type           _ZN3cub18CUB_300001_SM_10006detail6reduce28DeviceReduceSingleTileKernelINS2_10policy_hubIdj11max_functorIdEE10Policy1000EN6thrust24THRUST_300001_SM_1000_NS6detail15normal_iteratorINSA_10device_ptrIdEEEEPdjS6_dd11abs_functorIdEEEvT0_T1_T2_T3_T4_T6_,@function
        .size           _ZN3cub18CUB_300001_SM_10006detail6reduce28DeviceReduceSingleTileKernelINS2_10policy_hubIdj11max_functorIdEE10Policy1000EN6thrust24THRUST_300001_SM_1000_NS6detail15normal_iteratorINSA_10device_ptrIdEEEEPdjS6_dd11abs_functorIdEEEvT0_T1_T2_T3_T4_T6_,(.L_x_1080 - _ZN3cub18CUB_300001_SM_10006detail6reduce28DeviceReduceSingleTileKernelINS2_10policy_hubIdj11max_functorIdEE10Policy1000EN6thrust24THRUST_300001_SM_1000_NS6detail15normal_iteratorINSA_10device_ptrIdEEEEPdjS6_dd11abs_functorIdEEEvT0_T1_T2_T3_T4_T6_)
        .other          _ZN3cub18CUB_300001_SM_10006detail6reduce28DeviceReduceSingleTileKernelINS2_10policy_hubIdj11max_functorIdEE10Policy1000EN6thrust24THRUST_300001_SM_1000_NS6detail15normal_iteratorINSA_10device_ptrIdEEEEPdjS6_dd11abs_functorIdEEEvT0_T1_T2_T3_T4_T6_,@"STO_CUDA_ENTRY STV_DEFAULT"
_ZN3cub18CUB_300001_SM_10006detail6reduce28DeviceReduceSingleTileKernelINS2_10policy_hubIdj11max_functorIdEE10Policy1000EN6thrust24THRUST_300001_SM_1000_NS6detail15normal_iteratorINSA_10device_ptrIdEEEEPdjS6_dd11abs_functorIdEEEvT0_T1_T2_T3_T4_T6_:
.text._ZN3cub18CUB_300001_SM_10006detail6reduce28DeviceReduceSingleTileKernelINS2_10policy_hubIdj11max_functorIdEE10Policy1000EN6thrust24THRUST_300001_SM_1000_NS6detail15normal_iteratorINSA_10device_ptrIdEEEEPdjS6_dd11abs_functorIdEEEvT0_T1_T2_T3_T4_T6_:
        /* <DEDUP_REMOVED lines=13> */
.L_x_560:
        /* <DEDUP_REMOVED lines=17> */
.L_x_564:
[----:B------:R-:W-:Y:S05]  /*01e0*/  BSYNC.RECONVERGENT B1 ;  /* 0x0000000000017941 */ /* 0x000fea0003800200 */
.L_x_563:
        /* <DEDUP_REMOVED lines=17> */
.L_x_569:
        /* <DEDUP_REMOVED lines=134> */
.L_x_568:
[----:B------:R-:W-:Y:S05]  /*0b60*/  BSYNC.RECONVERGENT B2 ;  /* 0x0000000000027941 */ /* 0x000fea0003800200 */
.L_x_567:
        /* <DEDUP_REMOVED lines=73> */
.L_x_571:
[----:B------:R-:W-:Y:S05]  /*1000*/  BSYNC.RECONVERGENT B2 ;  /* 0x0000000000027941 */ /* 0x000fea0003800200 */
.L_x_570:
        /* <DEDUP_REMOVED lines=41> */
.L_x_573:
[----:B------:R-:W-:Y:S05]  /*12a0*/  BSYNC.RECONVERGENT B2 ;  /* 0x0000000000027941 */ /* 0x000fea0003800200 */
.L_x_572:
[----:B------:R-:W-:Y:S05]  /*12b0*/  @!P0 BRA `(.L_x_566) ;  /* 0x0000000000508947 */ /* 0x000fea0003800000 */
[----:B------:R-:W0:Y:S01]  /*12c0*/  LDC.64 R8, c[0x0][0x380] ;  /* 0x0000e000ff087b82 */ /* 0x000e220000000a00 */
[----:B------:R-:W-:Y:S02]  /*12d0*/  IMAD.MOV R0, RZ, RZ, -R0 ;  /* 0x000000ffff007224 */ /* 0x000fe400078e0a00 */
[----:B0-----:R-:W-:-:S04]  /*12e0*/  IMAD.WIDE.U32 R4, R5, 0x8, R8 ;  /* 0x0000000805047825 */ /* 0x001fc800078e0008 */
[----:B------:R-:W-:Y:S02]  /*12f0*/  IMAD.MOV.U32 R10, RZ, RZ, R4 ;  /* 0x000000ffff0a7224 */ /* 0x000fe400078e0004 */
[----:B------:R-:W-:-:S07]  /*1300*/  IMAD.MOV.U32 R11, RZ, RZ, R5 ;  /* 0x000000ffff0b7224 */ /* 0x000fce00078e0005 */
.L_x_574:
        /* <DEDUP_REMOVED lines=15> */
.L_x_566:
[----:B------:R-:W-:Y:S05]  /*1400*/  BSYNC.RECONVERGENT B1 ;  /* 0x0000000000017941 */ /* 0x000fea0003800200 */
.L_x_565:
        /* <DEDUP_REMOVED lines=85> */
.L_x_575:
        /* <DEDUP_REMOVED lines=102> */
.L_x_562:
[----:B------:R-:W0:Y:S01]  /*1fc0*/  S2R R0, SR_TID.X ;  /* 0x0000000000007919 */ /* 0x000e220000002100 */
[----:B------:R-:W1:Y:S02]  /*1fd0*/  LDCU.64 UR4, c[0x0][0x380] ;  /* 0x00007000ff0477ac */ /* 0x000e640008000a00 */
[----:B-1----:R-:W-:Y:S02]  /*1fe0*/  IMAD.U32 R6, RZ, RZ, UR4 ;  /* 0x00000004ff067e24 */ /* 0x002fe4000f8e00ff */
[----:B------:R-:W-:Y:S02]  /*1ff0*/  IMAD.U32 R7, RZ, RZ, UR5 ;  /* 0x00000005ff077e24 */ /* 0x000fe4000f8e00ff */
        /* <DEDUP_REMOVED lines=9> */
[----:B------:R-:W-:Y:S01]  /*2090*/  UMOV UR4, 0x800 ;  /* 0x0000080000047882 */ /* 0x000fe20000000000 */
[----:B--2---:R-:W-:-:S02]  /*20a0*/  DADD R22, -RZ, -R14 ;  /* 0x00000000ff167229 */ /* 0x004fc4000000090e */
        /* <DEDUP_REMOVED lines=43> */
[----:B------:R-:W-:Y:S01]  /*2360*/  DSETP.GEU.AND P0, PT, R4, RZ, PT ;  /* 0x000000ff0400722a */ /* 0x000fe20003f0e000 */
[----:B------:R-:W-:-:S04]  /*2370*/  VIADD R15, R2, 0xfffff800 ;  /* 0xfffff800020f7836 */ /* 0x000fc80000000000 */
[----:B------:R-:W-:-:S03]  /*2380*/  DSETP.GEU.AND P1, PT, R10, R8, PT ;  /* 0x000000080a00722a */ /* 0x000fc60003f2e000 */
[----:B------:R-:W-:Y:S02]  /*2390*/  FSEL R12, R12, R4, !P0 ;  /* 0x000000040c0c7208 */ /* 0x000fe40004000000 */
[----:B------:R-:W-:Y:S02]  /*23a0*/  FSEL R13, R13, R5, !P0 ;  /* 0x000000050d0d7208 */ /* 0x000fe40004000000 */
[----:B------:R-:W-:Y:S02]  /*23b0*/  FSEL R4, R8, R10, !P1 ;  /* 0x0000000a08047208 */ /* 0x000fe40004800000 */
[----:B------:R-:W-:Y:S02]  /*23c0*/  FSEL R5, R9, R11, !P1 ;  /* 0x0000000b09057208 */ /* 0x000fe40004800000 */
[----:B------:R-:W-:-:S04]  /*23d0*/  ISETP.GE.U32.AND P1, PT, R15, 0x800, PT ;  /* 0x000008000f00780c */ /* 0x000fc80003f26070 */
[----:B------:R-:W-:-:S06]  /*23e0*/  DSETP.GEU.AND P0, PT, R4, R12, PT ;  /* 0x0000000c0400722a */ /* 0x000fcc0003f0e000 */
[----:B------:R-:W-:Y:S02]  /*23f0*/  FSEL R4, R12, R4, !P0 ;  /* 0x000000040c047208 */ /* 0x000fe40004000000 */
[----:B------:R-:W-:Y:S01]  /*2400*/  FSEL R5, R13, R5, !P0 ;  /* 0x000000050d057208 */ /* 0x000fe20004000000 */
[----:B------:R-:W-:Y:S06]  /*2410*/  @!P1 BRA `(.L_x_577) ;  /* 0x0000000400309947 */ /* 0x000fec0003800000 */
[----:B------:R-:W0:Y:S01]  /*2420*/  LDC R14, c[0x0][0x390] ;  /* 0x0000e400ff0e7b82 */ /* 0x000e220000000800 */
[----:B------:R-:W-:-:S07]  /*2430*/  UMOV UR4, 0x800 ;  /* 0x0000080000047882 */ /* 0x000fce0000000000 */
[----:B------:R-:W1:Y:S02]  /*2440*/  LDC.64 R6, c[0x0][0x380] ;  /* 0x0000e000ff067b82 */ /* 0x000e640000000a00 */
.L_x_579:
        /* <DEDUP_REMOVED lines=10> */
[----:B--2---:R-:W-:-:S02]  /*24f0*/  DADD R26, -RZ, -R20 ;  /* 0x00000000ff1a7229 */ /* 0x004fc40000000914 */
        /* <DEDUP_REMOVED lines=20> */
[----:B------:R-:W-:Y:S01]  /*2640*/  FSEL R17, R21, R17, !P0 ;  /* 0x0000001115117208 */ /* 0x000fe20004000000 */
[----:B------:R-:W-:Y:S02]  /*2650*/  DSETP.GEU.AND P0, PT, R10, RZ, PT ;  /* 0x000000ff0a00722a */ /* 0x000fe40003f0e000 */
[----:B------:R-:W-:-:S06]  /*2660*/  DSETP.GEU.AND P1, PT, R4, R18, PT ;  /* 0x000000120400722a */ /* 0x000fcc0003f2e000 */
        /* <DEDUP_REMOVED lines=39> */
.L_x_577:
        /* <DEDUP_REMOVED lines=18> */
.L_x_584:
        /* <DEDUP_REMOVED lines=41> */
[----:B------:R-:W-:-:S04]  /*2c90*/  VIADD R35, R43, 0xe00 ;  /* 0x00000e002b237836 */ /* 0x000fc80000000000 */
        /* <DEDUP_REMOVED lines=123> */
.L_x_583:
[----:B------:R-:W-:-:S07]  /*3450*/  VIADD R42, R42, 0xfffff800 ;  /* 0xfffff8002a2a7836 */ /* 0x000fce0000000000 */
.L_x_582:
[----:B------:R-:W-:Y:S05]  /*3460*/  BSYNC.RECONVERGENT B2 ;  /* 0x0000000000027941 */ /* 0x000fea0003800200 */
.L_x_581:
        /* <DEDUP_REMOVED lines=88> */
.L_x_586:
[----:B------:R-:W-:Y:S05]  /*39f0*/  BSYNC.RECONVERGENT B2 ;  /* 0x0000000000027941 */ /* 0x000fea0003800200 */
.L_x_585:
        /* <DEDUP_REMOVED lines=47> */
.L_x_588:
[----:B------:R-:W-:Y:S05]  /*3cf0*/  BSYNC.RECONVERGENT B2 ;  /* 0x0000000000027941 */ /* 0x000fea0003800200 */
.L_x_587:
[----:B------:R-:W-:Y:S05]  /*3d00*/  @!P0 BRA `(.L_x_580) ;  /* 0x00000000003c8947 */ /* 0x000fea0003800000 */
[----:B------:R-:W-:Y:S02]  /*3d10*/  VIADD R11, R42, UR4 ;  /* 0x000000042a0b7c36 */ /* 0x000fe40008000000 */
[----:B------:R-:W-:-:S07]  /*3d20*/  IMAD.MOV R10, RZ, RZ, -R2 ;  /* 0x000000ffff0a7224 */ /* 0x000fce00078e0a02 */
.L_x_589:
        /* <DEDUP_REMOVED lines=13> */
.L_x_580:
[----:B------:R-:W-:Y:S05]  /*3e00*/  BSYNC.RECONVERGENT B1 ;  /* 0x0000000000017941 */ /* 0x000fea0003800200 */
.L_x_578:
        /* <DEDUP_REMOVED lines=74> */
.L_x_576:
[----:B------:R-:W-:Y:S05]  /*42b0*/  BSYNC.RECONVERGENT B0 ;  /* 0x0000000000007941 */ /* 0x000fea0003800200 */
.L_x_561:
        /* <DEDUP_REMOVED lines=9> */
.L_x_590:
        /* <DEDUP_REMOVED lines=11> */
.L_x_1080:


//--------------------- .text._ZN3cub18CUB_300001_SM_10006detail6reduce28DeviceReduceSingleTileKernelINS2_10policy_hubIdy11add_functorIdEE10Policy1000EPdS9_iS6_ddN4cuda3std3__410__identityEEEvT0_T1_T2_T3_T4_T6_ --------------------------
	.section	.text._ZN3cub18CUB_300001_SM_10006detail6reduce28DeviceReduceSingleTileKernelINS2_10policy_hubIdy11add_functorIdEE10Policy1000EPdS9_iS6_ddN4cuda3std3__410__identityEEEvT0_T1_T2_T3_T4_T6_,"ax",@progbits
	.align	128
        .global         _ZN3cub18CUB_300001_SM_10006detail6reduce28DeviceReduceSingleTileKernelINS2_10policy_hubIdy11add_functorIdEE10Policy1000EPdS9_iS6_ddN4cuda3std3__410__identityEEEvT0_T1_T2_T3_T4_T6_
        .type           _ZN3cub18CUB_300001_SM_10006detail6reduce28DeviceReduceSingleTileKernelINS2_10policy_hubIdy11add_functorIdEE10Policy1000EPdS9_iS6_ddN4cuda3std3__410__identityEEEvT0_T1_T2_T3_T4_T6_,@function
        .size           _ZN3cub18CUB_300001_SM_10006detail6reduce28DeviceReduceSingleTileKernelINS2_10policy_hubIdy11add_functorIdEE10Policy1000EPdS9_iS6_ddN4cuda3std3__410__identityEEEvT0_T1_T2_T3_T4_T6_,(.L_x_1081 - _ZN3cub18CUB_300001_SM_10006detail6reduce28DeviceReduceSingleTileKernelINS2_10policy_hubIdy11add_functorIdEE10Policy1000EPdS9_iS6_ddN4cuda3std3__410__identityEEEvT0_T1_T2_T3_T4_T6_)
        .other          _ZN3cub18CUB_300001_SM_10006detail6reduce28DeviceReduceSingleTileKernelINS2_10policy_hubIdy11add_functorIdEE10Policy1000EPdS9_iS6_ddN4cuda3std3__410__identityEEEvT0_T1_T2_T3_T4_T6_,@"STO_CUDA_ENTRY STV_DEFAULT"
_ZN3cub18CUB_300001_SM_10006detail6reduce28DeviceReduceSingleTileKernelINS2_10policy_hubIdy11add_functorIdEE10Policy1000EPdS9_iS6_ddN4cuda3std3__410__identityEEEvT0_T1_T2_T3_T4_T6_:
.text._ZN3cub18CUB_300001_SM_10006detail6reduce28DeviceReduceSingleTileKernelINS2_10policy_hubIdy11add_functorIdEE10Policy1000EPdS9_iS6_ddN4cuda3std3__410__identityEEEvT0_T1_T2_T3_T4_T6_:
        /* <DEDUP_REMOVED lines=13> */
.L_x_591:
        /* <DEDUP_REMOVED lines=16> */
.L_x_596:
[----:B------:R-:W-:Y:S05]  /*01d0*/  BSYNC.RECONVERGENT B1 ;  /* 0x0000000000017941 */ /* 0x000fea0003800200 */
.L_x_595:
        /* <DEDUP_REMOVED lines=17> */
.L_x_601:
        /* <DEDUP_REMOVED lines=8> */
[----:B--2--5:R-:W-:-:S11]  /*0370*/  DADD R6, R8, R6 ;  /* 0x0000000008067229 */ /* 0x024fd60000000006 */
[----:B------:R-:W-:Y:S05]  /*0380*/  @P1 BRA `(.L_x_601) ;  /* 0xfffffffc00d81947 */ /* 0x000fea000383ffff */
.L_x_600:
[----:B------:R-:W-:Y:S05]  /*0390*/  BSYNC.RECONVERGENT B2 ;  /* 0x0000000000027941 */ /* 0x000fea0003800200 */
.L_x_599:
[----:B------:R-:W-:Y:S05]  /*03a0*/  @!P0 BRA `(.L_x_598) ;  /* 0x0000000400688947 */ /* 0x000fea0003800000 */
[----:B------:R-:W-:Y:S01]  /*03b0*/  IMAD.IADD R0, R4, 0x1, -R5 ;  /* 0x0000000104007824 */ /* 0x000fe200078e0a05 */
[----:B------:R-:W-:Y:S01]  /*03c0*/  BSSY.RECONVERGENT B2, `(.L_x_602) ;  /* 0x0000031000027945 */ /* 0x000fe20003800200 */
[----:B------:R-:W-:-:S03]  /*03d0*/  PLOP3.LUT P0, PT, PT, PT, PT, 0x80, 0x8 ;  /* 0x000000000008781c */ /* 0x000fc60003f0f070 */
[----:B------:R-:W-:-:S13]  /*03e0*/  ISETP.GT.AND P1, PT, R0, 0xc00, PT ;  /* 0x00000c000000780c */ /* 0x000fda0003f24270 */
[----:B------:R-:W-:Y:S05]  /*03f0*/  @!P1 BRA `(.L_x_603) ;  /* 0x0000000000b49947 */ /* 0x000fea0003800000 */
[----:B------:R-:W-:Y:S01]  /*0400*/  PLOP3.LUT P0, PT, PT, PT, PT, 0x8, 0x80 ;  /* 0x000000000080781c */ /* 0x000fe20003f0e170 */
[----:B------:R-:W-:-:S12]  /*0410*/  VIADD R0, R4, 0xfffff400 ;  /* 0xfffff40004007836 */ /* 0x000fd80000000000 */
.L_x_604:
        /* <DEDUP_REMOVED lines=26> */
[----:B--2--5:R-:W-:-:S08]  /*05c0*/  DADD R8, R8, R6 ;  /* 0x0000000008087229 */ /* 0x024fd00000000006 */
[----:B---3--:R-:W-:-:S08]  /*05d0*/  DADD R8, R8, R10 ;  /* 0x0000000008087229 */ /* 0x008fd0000000000a */
[----:B----4-:R-:W-:-:S08]  /*05e0*/  DADD R8, R8, R12 ;  /* 0x0000000008087229 */ /* 0x010fd0000000000c */
[----:B------:R-:W-:-:S08]  /*05f0*/  DADD R8, R8, R30 ;  /* 0x0000000008087229 */ /* 0x000fd0000000001e */
        /* <DEDUP_REMOVED lines=11> */
[----:B------:R-:W-:Y:S01]  /*06b0*/  DADD R6, R8, R32 ;  /* 0x0000000008067229 */ /* 0x000fe20000000020 */
[----:B------:R-:W-:Y:S10]  /*06c0*/  @!P1 BRA `(.L_x_604) ;  /* 0xfffffffc00549947 */ /* 0x000ff4000383ffff */
.L_x_603:
[----:B------:R-:W-:Y:S05]  /*06d0*/  BSYNC.RECONVERGENT B2 ;  /* 0x0000000000027941 */ /* 0x000fea0003800200 */
.L_x_602:
        /* <DEDUP_REMOVED lines=16> */
[----:B------:R-:W-:Y:S01]  /*07e0*/  PLOP3.LUT P0, PT, PT, PT, PT, 0x8, 0x80 ;  /* 0x000000000080781c */ /* 0x000fe20003f0e170 */
[----:B------:R-:W-:Y:S01]  /*07f0*/  VIADD R5, R5, 0x800 ;  /* 0x0000080005057836 */ /* 0x000fe20000000000 */
[----:B--2--5:R-:W-:-:S08]  /*0800*/  DADD R10, R6, R10 ;  /* 0x00000000060a7229 */ /* 0x024fd0000000000a */
[----:B---3--:R-:W-:-:S08]  /*0810*/  DADD R10, R10, R12 ;  /* 0x000000000a0a7229 */ /* 0x008fd0000000000c */
[----:B----4-:R-:W-:-:S08]  /*0820*/  DADD R10, R10, R14 ;  /* 0x000000000a0a7229 */ /* 0x010fd0000000000e */
[----:B------:R-:W-:-:S08]  /*0830*/  DADD R10, R10, R16 ;  /* 0x000000000a0a7229 */ /* 0x000fd00000000010 */
[----:B------:R-:W-:-:S08]  /*0840*/  DADD R10, R10, R20 ;  /* 0x000000000a0a7229 */ /* 0x000fd00000000014 */
[----:B------:R-:W-:-:S08]  /*0850*/  DADD R10, R10, R22 ;  /* 0x000000000a0a7229 */ /* 0x000fd00000000016 */
[----:B------:R-:W-:-:S08]  /*0860*/  DADD R10, R10, R24 ;  /* 0x000000000a0a7229 */ /* 0x000fd00000000018 */
[----:B------:R-:W-:-:S11]  /*0870*/  DADD R6, R10, R26 ;  /* 0x000000000a067229 */ /* 0x000fd6000000001a */
.L_x_606:
[----:B------:R-:W-:Y:S05]  /*0880*/  BSYNC.RECONVERGENT B2 ;  /* 0x0000000000027941 */ /* 0x000fea0003800200 */
.L_x_605:
        /* <DEDUP_REMOVED lines=8> */
[----:B--2--5:R-:W-:-:S08]  /*0910*/  DADD R10, R6, R10 ;  /* 0x00000000060a7229 */ /* 0x024fd0000000000a */
[----:B---3--:R-:W-:-:S08]  /*0920*/  DADD R10, R10, R12 ;  /* 0x000000000a0a7229 */ /* 0x008fd0000000000c */
[----:B----4-:R-:W-:-:S08]  /*0930*/  DADD R10, R10, R14 ;  /* 0x000000000a0a7229 */ /* 0x010fd0000000000e */
[----:B------:R-:W-:-:S11]  /*0940*/  DADD R6, R10, R16 ;  /* 0x000000000a067229 */ /* 0x000fd60000000010 */
.L_x_598:
[----:B------:R-:W-:Y:S05]  /*0950*/  BSYNC.RECONVERGENT B1 ;  /* 0x0000000000017941 */ /* 0x000fea0003800200 */
.L_x_597:
[----:B------:R-:W-:-:S13]  /*0960*/  ISETP.GE.AND P0, PT, R4, 0x100, PT ;  /* 0x000001000400780c */ /* 0x000fda0003f06270 */
[----:B------:R-:W-:Y:S05]  /*0970*/  @!P0 BRA `(.L_x_607) ;  /* 0x0000000000e48947 */ /* 0x000fea0003800000 */
[----:B------:R-:W0:Y:S01]  /*0980*/  S2R R12, SR_LANEID ;  /* 0x00000000000c7919 */ /* 0x000e220000000000 */
[----:B-----5:R-:W-:Y:S04]  /*0990*/  SHFL.DOWN PT, R4, R6, 0x1, 0x1f ;  /* 0x08201f0006047f89 */ /* 0x020fe800000e0000 */
[----:B------:R-:W1:Y:S02]  /*09a0*/  SHFL.DOWN PT, R5, R7, 0x1, 0x1f ;  /* 0x08201f0007057f89 */ /* 0x000e6400000e0000 */
[----:B-1----:R-:W-:Y:S01]  /*09b0*/  DADD R4, R4, R6 ;  /* 0x0000000004047229 */ /* 0x002fe20000000006 */
[C---:B0-----:R-:W-:Y:S02]  /*09c0*/  ISETP.GT.AND P0, PT, R12.reuse, 0x1e, PT ;  /* 0x0000001e0c00780c */ /* 0x041fe40003f04270 */
[----:B------:R-:W-:-:S07]  /*09d0*/  ISETP.NE.AND P1, PT, R12, RZ, PT ;  /* 0x000000ff0c00720c */ /* 0x000fce0003f25270 */
[----:B------:R-:W-:Y:S02]  /*09e0*/  FSEL R8, R6, R4, P0 ;  /* 0x0000000406087208 */ /* 0x000fe40000000000 */
[----:B------:R-:W-:Y:S02]  /*09f0*/  FSEL R9, R7, R5, P0 ;  /* 0x0000000507097208 */ /* 0x000fe40000000000 */
[----:B------:R-:W-:Y:S01]  /*0a00*/  ISETP.GT.AND P0, PT, R12, 0x1d, PT ;  /* 0x0000001d0c00780c */ /* 0x000fe20003f04270 */
[----:B------:R-:W-:Y:S01]  /*0a10*/  SHFL.DOWN PT, R4, R8, 0x2, 0x1f ;  /* 0x08401f0008047f89 */ /* 0x000fe200000e0000 */
[----:B------:R-:W-:Y:S02]  /*0a20*/  @!P1 MOV R2, 0x400 ;  /* 0x0000040000029802 */ /* 0x000fe40000000f00 */
[----:B------:R-:W-:Y:S01]  /*0a30*/  @!P1 SHF.R.U32.HI R0, RZ, 0x2, R3 ;  /* 0x00000002ff009819 */ /* 0x000fe20000011603 */
[----:B------:R-:W0:Y:S03]  /*0a40*/  SHFL.DOWN PT, R5, R9, 0x2, 0x1f ;  /* 0x08401f0009057f89 */ /* 0x000e2600000e0000 */
[----:B------:R-:W-:Y:S01]  /*0a50*/  @!P1 LOP3.LUT R0, R0, 0xf8, RZ, 0xc0, !PT ;  /* 0x000000f800009812 */ /* 0x000fe200078ec0ff */
[----:B------:R-:W1:Y:S01]  /*0a60*/  @!P1 S2R R13, SR_CgaCtaId ;  /* 0x00000000000d9919 */ /* 0x000e620000008800 */
[----:B0-----:R-:W-:-:S10]  /*0a70*/  DADD R4, R4, R8 ;  /* 0x0000000004047229 */ /* 0x001fd40000000008 */
[----:B------:R-:W-:Y:S02]  /*0a80*/  FSEL R10, R8, R4, P0 ;  /* 0x00000004080a7208 */ /* 0x000fe40000000000 */
[----:B------:R-:W-:Y:S02]  /*0a90*/  FSEL R11, R9, R5, P0 ;  /* 0x00000005090b7208 */ /* 0x000fe40000000000 */
[----:B------:R-:W-:Y:S01]  /*0aa0*/  ISETP.GT.AND P0, PT, R12, 0x1b, PT ;  /* 0x0000001b0c00780c */ /* 0x000fe20003f04270 */
[----:B------:R-:W-:Y:S04]  /*0ab0*/  SHFL.DOWN PT, R4, R10, 0x4, 0x1f ;  /* 0x08801f000a047f89 */ /* 0x000fe800000e0000 */
[----:B------:R-:W0:Y:S02]  /*0ac0*/  SHFL.DOWN PT, R5, R11, 0x4, 0x1f ;  /* 0x08801f000b057f89 */ /* 0x000e2400000e0000 */
        /* <DEDUP_REMOVED lines=9> */
[----:B-1----:R-:W-:Y:S01]  /*0b60*/  @!P1 LEA R7, R13, R2, 0x18 ;  /* 0x000000020d079211 */ /* 0x002fe200078ec0ff */
[----:B------:R-:W-:Y:S01]  /*0b70*/  SHFL.DOWN PT, R4, R8, 0x10, 0x1f ;  /* 0x0a001f0008047f89 */ /* 0x000fe200000e0000 */
[----:B------:R-:W-:-:S03]  /*0b80*/  ISETP.NE.AND P0, PT, R3, RZ, PT ;  /* 0x000000ff0300720c */ /* 0x000fc60003f05270 */
[----:B------:R-:W0:Y:S01]  /*0b90*/  SHFL.DOWN PT, R5, R9, 0x10, 0x1f ;  /* 0x0a001f0009057f89 */ /* 0x000e2200000e0000 */
[----:B------:R-:W-:Y:S01]  /*0ba0*/  @!P1 IMAD.IADD R11, R0, 0x1, R7 ;  /* 0x00000001000b9824 */ /* 0x000fe200078e0207 */
[----:B0-----:R-:W-:-:S07]  /*0bb0*/  DADD R4, R4, R8 ;  /* 0x0000000004047229 */ /* 0x001fce0000000008 */
[----:B------:R0:W-:Y:S01]  /*0bc0*/  @!P1 STS.64 [R11+0x8], R4 ;  /* 0x000008040b009388 */ /* 0x0001e20000000a00 */
[----:B------:R-:W-:Y:S01]  /*0bd0*/  BAR.SYNC.DEFER_BLOCKING 0x0 ;  /* 0x0000000000007b1d */ /* 0x000fe20000010000 */
[----:B------:R-:W-:-:S04]  /*0be0*/  ISETP.GT.AND P1, PT, R12, 0xf, PT ;  /* 0x0000000f0c00780c */ /* 0x000fc80003f24270 */
[----:B------:R-:W-:Y:S02]  /*0bf0*/  FSEL R6, R8, R4, P1 ;  /* 0x0000000408067208 */ /* 0x000fe40000800000 */
[----:B------:R-:W-:Y:S01]  /*0c00*/  FSEL R7, R9, R5, P1 ;  /* 0x0000000509077208 */ /* 0x000fe20000800000 */
[----:B------:R-:W-:Y:S06]  /*0c10*/  @P0 BRA `(.L_x_608) ;  /* 0x00000034006c0947 */ /* 0x000fec0003800000 */
[----:B------:R-:W1:Y:S01]  /*0c20*/  S2UR UR5, SR_CgaCtaId ;  /* 0x00000000000579c3 */ /* 0x000e620000008800 */
[----:B------:R-:W-:Y:S02]  /*0c30*/  UMOV UR4, 0x400 ;  /* 0x0000040000047882 */ /* 0x000fe40000000000 */
[----:B-1----:R-:W-:-:S09]  /*0c40*/  ULEA UR4, UR5, UR4, 0x18 ;  /* 0x0000000405047291 */ /* 0x002fd2000f8ec0ff */
[----:B0-----:R-:W0:Y:S04]  /*0c50*/  LDS.128 R8, [UR4+0x10] ;  /* 0x00001004ff087984 */ /* 0x001e280008000c00 */
[----:B------:R-:W1:Y:S04]  /*0c60*/  LDS.128 R12, [UR4+0x20] ;  /* 0x00002004ff0c7984 */ /* 0x000e680008000c00 */
[----:B------:R-:W2:Y:S01]  /*0c70*/  LDS.128 R16, [UR4+0x30] ;  /* 0x00003004ff107984 */ /* 0x000ea20008000c00 */
[----:B0-----:R-:W-:-:S03]  /*0c80*/  DADD R8, R6, R8 ;  /* 0x0000000006087229 */ /* 0x001fc60000000008 */
[----:B------:R-:W0:Y:S05]  /*0c90*/  LDS.64 R6, [UR4+0x40] ;  /* 0x00004004ff067984 */ /* 0x000e2a0008000a00 */
[----:B------:R-:W-:-:S08]  /*0ca0*/  DADD R8, R8, R10 ;  /* 0x0000000008087229 */ /* 0x000fd0000000000a */
[----:B-1----:R-:W-:-:S08]  /*0cb0*/  DADD R8, R8, R12 ;  /* 0x0000000008087229 */ /* 0x002fd0000000000c */
[----:B------:R-:W-:-:S08]  /*0cc0*/  DADD R8, R8, R14 ;  /* 0x0000000008087229 */ /* 0x000fd0000000000e */
[----:B--2---:R-:W-:-:S08]  /*0cd0*/  DADD R8, R8, R16 ;  /* 0x0000000008087229 */ /* 0x004fd00000000010 */
[----:B------:R-:W-:-:S08]  /*0ce0*/  DADD R8, R8, R18 ;  /* 0x0000000008087229 */ /* 0x000fd00000000012 */
[----:B0-----:R-:W-:Y:S01]  /*0cf0*/  DADD R6, R8, R6 ;  /* 0x0000000008067229 */ /* 0x001fe20000000006 */
[----:B------:R-:W-:Y:S10]  /*0d00*/  BRA `(.L_x_608) ;  /* 0x0000003400307947 */ /* 0x000ff40003800000 */
.L_x_607:
        /* <DEDUP_REMOVED lines=10> */
[C---:B------:R-:W-:Y:S01]  /*0db0*/  VIADD R0, R2.reuse, 0x2 ;  /* 0x0000000202007836 */ /* 0x040fe20000000000 */
[----:B------:R-:W-:Y:S01]  /*0dc0*/  ISETP.NE.AND P1, PT, R2, RZ, PT ;  /* 0x000000ff0200720c */ /* 0x000fe20003f25270 */
[----:B-1----:R-:W-:-:S12]  /*0dd0*/  DADD R8, R8, R6 ;  /* 0x0000000008087229 */ /* 0x002fd80000000006 */
[----:B------:R-:W0:Y:S01]  /*0de0*/  @!P1 S2R R13, SR_CgaCtaId ;  /* 0x00000000000d9919 */ /* 0x000e220000008800 */
[----:B------:R-:W-:Y:S02]  /*0df0*/  FSEL R10, R8, R6, !P0 ;  /* 0x00000006080a7208 */ /* 0x000fe40004000000 */
[----:B------:R-:W-:Y:S02]  /*0e00*/  FSEL R11, R9, R7, !P0 ;  /* 0x00000007090b7208 */ /* 0x000fe40004000000 */
[----:B------:R-:W-:Y:S01]  /*0e10*/  ISETP.GT.AND P0, PT, R0, R5, PT ;  /* 0x000000050000720c */ /* 0x000fe20003f04270 */
[----:B------:R-:W-:Y:S01]  /*0e20*/  SHFL.DOWN PT, R8, R10, 0x2, R5 ;  /* 0x084000000a087989 */ /* 0x000fe200000e0005 */
[----:B------:R-:W-:-:S03]  /*0e30*/  VIADD R0, R2, 0x4 ;  /* 0x0000000402007836 */ /* 0x000fc60000000000 */
[----:B------:R-:W1:Y:S02]  /*0e40*/  SHFL.DOWN PT, R9, R11, 0x2, R5 ;  /* 0x084000000b097989 */ /* 0x000e6400000e0005 */
[----:B-1----:R-:W-:-:S10]  /*0e50*/  DADD R8, R8, R10 ;  /* 0x0000000008087229 */ /* 0x002fd4000000000a */
[----:B------:R-:W-:Y:S02]  /*0e60*/  FSEL R8, R10, R8, P0 ;  /* 0x000000080a087208 */ /* 0x000fe40000000000 */
[----:B------:R-:W-:Y:S02]  /*0e70*/  FSEL R9, R11, R9, P0 ;  /* 0x000000090b097208 */ /* 0x000fe40000000000 */
        /* <DEDUP_REMOVED lines=9> */
[----:B------:R-:W-:Y:S01]  /*0f10*/  VIADD R0, R2, 0x10 ;  /* 0x0000001002007836 */ /* 0x000fe20000000000 */
[----:B------:R-:W-:Y:S02]  /*0f20*/  @!P1 SHF.R.U32.HI R2, RZ, 0x2, R3 ;  /* 0x00000002ff029819 */ /* 0x000fe40000011603 */
[----:B------:R-:W1:Y:S02]  /*0f30*/  SHFL.DOWN PT, R7, R11, 0x8, R5 ;  /* 0x090000000b077989 */ /* 0x000e6400000e0005 */
[----:B------:R-:W-:Y:S01]  /*0f40*/  @!P1 LOP3.LUT R2, R2, 0xf8, RZ, 0xc0, !PT ;  /* 0x000000f802029812 */ /* 0x000fe200078ec0ff */
[----:B-1----:R-:W-:-:S10]  /*0f50*/  DADD R6, R6, R10 ;  /* 0x0000000006067229 */ /* 0x002fd4000000000a */
[----:B------:R-:W-:Y:S02]  /*0f60*/  FSEL R8, R10, R6, P0 ;  /* 0x000000060a087208 */ /* 0x000fe40000000000 */
[----:B------:R-:W-:Y:S02]  /*0f70*/  FSEL R9, R11, R7, P0 ;  /* 0x000000070b097208 */ /* 0x000fe40000000000 */
[----:B------:R-:W-:Y:S01]  /*0f80*/  ISETP.GT.AND P0, PT, R0, R5, PT ;  /* 0x000000050000720c */ /* 0x000fe20003f04270 */
[----:B------:R-:W-:Y:S01]  /*0f90*/  SHFL.DOWN PT, R6, R8, 0x10, R5 ;  /* 0x0a00000008067989 */ /* 0x000fe200000e0005 */
[----:B------:R-:W-:-:S03]  /*0fa0*/  @!P1 MOV R10, 0x400 ;  /* 0x00000400000a9802 */ /* 0x000fc60000000f00 */
[----:B------:R-:W1:Y:S01]  /*0fb0*/  SHFL.DOWN PT, R7, R9, 0x10, R5 ;  /* 0x0a00000009077989 */ /* 0x000e6200000e0005 */
[----:B0-----:R-:W-:-:S05]  /*0fc0*/  @!P1 LEA R13, R13, R10, 0x18 ;  /* 0x0000000a0d0d9211 */ /* 0x001fca00078ec0ff */
[----:B------:R-:W-:Y:S01]  /*0fd0*/  @!P1 IMAD.IADD R13, R2, 0x1, R13 ;  /* 0x00000001020d9824 */ /* 0x000fe200078e020d */
[----:B-1----:R-:W-:-:S10]  /*0fe0*/  DADD R6, R6, R8 ;  /* 0x0000000006067229 */ /* 0x002fd40000000008 */
[----:B------:R-:W-:Y:S02]  /*0ff0*/  FSEL R6, R8, R6, P0 ;  /* 0x0000000608067208 */ /* 0x000fe40000000000 */
[----:B------:R-:W-:Y:S02]  /*1000*/  FSEL R7, R9, R7, P0 ;  /* 0x0000000709077208 */ /* 0x000fe40000000000 */
[----:B------:R-:W-:-:S03]  /*1010*/  ISETP.NE.AND P0, PT, R3, RZ, PT ;  /* 0x000000ff0300720c */ /* 0x000fc60003f05270 */
[----:B------:R4:W-:Y:S01]  /*1020*/  @!P1 STS.64 [R13+0x8], R6 ;  /* 0x000008060d009388 */ /* 0x0009e20000000a00 */
[----:B------:R-:W-:Y:S09]  /*1030*/  BAR.SYNC.DEFER_BLOCKING 0x0 ;  /* 0x0000000000007b1d */ /* 0x000ff20000010000 */
[----:B------:R-:W-:Y:S05]  /*1040*/  @P0 BRA `(.L_x_608) ;  /* 0x0000003000600947 */ /* 0x000fea0003800000 */
[----:B------:R-:W0:Y:S01]  /*1050*/  S2UR UR5, SR_CgaCtaId ;  /* 0x00000000000579c3 */ /* 0x000e220000008800 */
[----:B------:R-:W-:Y:S01]  /*1060*/  UMOV UR4, 0x400 ;  /* 0x0000040000047882 */ /* 0x000fe20000000000 */
[----:B------:R-:W-:Y:S01]  /*1070*/  ISETP.GT.AND P1, PT, R4, 0x20, PT ;  /* 0x000000200400780c */ /* 0x000fe20003f24270 */
[----:B0-----:R-:W-:-:S09]  /*1080*/  ULEA UR4, UR5, UR4, 0x18 ;  /* 0x0000000405047291 */ /* 0x001fd2000f8ec0ff */
[----:B----4-:R-:W0:Y:S04]  /*1090*/  LDS.128 R12, [UR4+0x10] ;  /* 0x00001004ff0c7984 */ /* 0x010e280008000c00 */
[----:B------:R-:W1:Y:S01]  /*10a0*/  LDS.128 R8, [UR4+0x20] ;  /* 0x00002004ff087984 */ /* 0x000e620008000c00 */
[----:B0-----:R-:W-:-:S10]  /*10b0*/  DADD R12, R6, R12 ;  /* 0x00000000060c7229 */ /* 0x001fd4000000000c */
[----:B------:R-:W-:Y:S02]  /*10c0*/  FSEL R2, R12, R6, P1 ;  /* 0x000000060c027208 */ /* 0x000fe40000800000 */
[----:B------:R-:W-:Y:S02]  /*10d0*/  FSEL R3, R13, R7, P1 ;  /* 0x000000070d037208 */ /* 0x000fe40000800000 */
[----:B------:R-:W-:-:S04]  /*10e0*/  ISETP.GT.AND P1, PT, R4, 0x40, PT ;  /* 0x000000400400780c */ /* 0x000fc80003f24270 */
[----:B------:R-:W-:-:S10]  /*10f0*/  DADD R14, R2, R14 ;  /* 0x00000000020e7229 */ /* 0x000fd4000000000e */
[----:B------:R-:W-:Y:S02]  /*1100*/  FSEL R2, R14, R2, P1 ;  /* 0x000000020e027208 */ /* 0x000fe40000800000 */
[----:B------:R-:W-:Y:S02]  /*1110*/  FSEL R3, R15, R3, P1 ;  /* 0x000000030f037208 */ /* 0x000fe40000800000 */
[----:B------:R-:W0:Y:S01]  /*1120*/  LDS.128 R12, [UR4+0x30] ;  /* 0x00003004ff0c7984 */ /* 0x000e220008000c00 */
[----:B------:R-:W-:-:S03]  /*1130*/  ISETP.GT.AND P1, PT, R4, 0x60, PT ;  /* 0x000000600400780c */ /* 0x000fc60003f24270 */
[----:B-1----:R-:W-:-:S10]  /*1140*/  DADD R8, R8, R2 ;  /* 0x0000000008087229 */ /* 0x002fd40000000002 */
[----:B------:R-:W-:Y:S02]  /*1150*/  FSEL R2, R8, R2, P1 ;  /* 0x0000000208027208 */ /* 0x000fe40000800000 */
[----:B------:R-:W-:Y:S02]  /*1160*/  FSEL R3, R9, R3, P1 ;  /* 0x0000000309037208 */ /* 0x000fe40000800000 */
[----:B------:R-:W-:-:S04]  /*1170*/  ISETP.GT.AND P1, PT, R4, 0x80, PT ;  /* 0x000000800400780c */ /* 0x000fc80003f24270 */
[----:B------:R-:W-:-:S10]  /*1180*/  DADD R10, R2, R10 ;  /* 0x00000000020a7229 */ /* 0x000fd4000000000a */
[----:B------:R-:W-:Y:S02]  /*1190*/  FSEL R6, R10, R2, P1 ;  /* 0x000000020a067208 */ /* 0x000fe40000800000 */
[----:B------:R-:W-:Y:S02]  /*11a0*/  FSEL R7, R11, R3, P1 ;  /* 0x000000030b077208 */ /* 0x000fe40000800000 */
[----:B------:R-:W1:Y:S01]  /*11b0*/  LDS.64 R2, [UR4+0x40] ;  /* 0x00004004ff027984 */ /* 0x000e620008000a00 */
[----:B------:R-:W-:-:S03]  /*11c0*/  ISETP.GT.AND P1, PT, R4, 0xa0, PT ;  /* 0x000000a00400780c */ /* 0x000fc60003f24270 */
[----:B0-----:R-:W-:-:S10]  /*11d0*/  DADD R12, R12, R6 ;  /* 0x000000000c0c7229 */ /* 0x001fd40000000006 */
[----:B------:R-:W-:Y:S02]  /*11e0*/  FSEL R6, R12, R6, P1 ;  /* 0x000000060c067208 */ /* 0x000fe40000800000 */
[----:B------:R-:W-:Y:S02]  /*11f0*/  FSEL R7, R13, R7, P1 ;  /* 0x000000070d077208 */ /* 0x000fe40000800000 */
[----:B------:R-:W-:-:S04]  /*1200*/  ISETP.GT.AND P1, PT, R4, 0xc0, PT ;  /* 0x000000c00400780c */ /* 0x000fc80003f24270 */
[----:B------:R-:W-:-:S10]  /*1210*/  DADD R14, R6, R14 ;  /* 0x00000000060e7229 */ /* 0x000fd4000000000e */
[----:B------:R-:W-:Y:S02]  /*1220*/  FSEL R6, R14, R6, P1 ;  /* 0x000000060e067208 */ /* 0x000fe40000800000 */
[----:B------:R-:W-:Y:S02]  /*1230*/  FSEL R7, R15, R7, P1 ;  /* 0x000000070f077208 */ /* 0x000fe40000800000 */
[----:B------:R-:W-:-:S04]  /*1240*/  ISETP.GT.AND P1, PT, R4, 0xe0, PT ;  /* 0x000000e00400780c */ /* 0x000fc80003f24270 */
[----:B-1----:R-:W-:-:S10]  /*1250*/  DADD R2, R2, R6 ;  /* 0x0000000002027229 */ /* 0x002fd40000000006 */
[----:B------:R-:W-:Y:S02]  /*1260*/  FSEL R6, R2, R6, P1 ;  /* 0x0000000602067208 */ /* 0x000fe40000800000 */
[----:B------:R-:W-:Y:S01]  /*1270*/  FSEL R7, R3, R7, P1 ;  /* 0x0000000703077208 */ /* 0x000fe20000800000 */
[----:B------:R-:W-:Y:S06]  /*1280*/  BRA `(.L_x_608) ;  /* 0x0000002c00d07947 */ /* 0x000fec0003800000 */
.L_x_594:
        /* <DEDUP_REMOVED lines=9> */
[----:B------:R-:W5:Y:S01]  /*1320*/  LDG.E.128.CONSTANT R16, desc[UR6][R20.64+0x2010] ;  /* 0x0020100614107981 */ /* 0x000f62000c1e9d00 */
[----:B------:R-:W-:Y:S01]  /*1330*/  ISETP.GE.U32.AND P0, PT, R4, 0x1000, PT ;  /* 0x000010000400780c */ /* 0x000fe20003f06070 */
[----:B------:R-:W-:Y:S01]  /*1340*/  UMOV UR4, 0x800 ;  /* 0x0000080000047882 */ /* 0x000fe20000000000 */
[----:B--2---:R-:W-:-:S08]  /*1350*/  DADD R24, R24, R26 ;  /* 0x0000000018187229 */ /* 0x004fd0000000001a */
[----:B---3--:R-:W-:-:S08]  /*1360*/  DADD R12, R12, R24 ;  /* 0x000000000c0c7229 */ /* 0x008fd00000000018 */
[----:B------:R-:W-:-:S08]  /*1370*/  DADD R12, R14, R12 ;  /* 0x000000000e0c7229 */ /* 0x000fd0000000000c */
[----:B----4-:R-:W-:-:S08]  /*1380*/  DADD R8, R8, R12 ;  /* 0x0000000008087229 */ /* 0x010fd0000000000c */
[----:B------:R-:W-:-:S08]  /*1390*/  DADD R8, R10, R8 ;  /* 0x000000000a087229 */ /* 0x000fd00000000008 */
[----:B-----5:R-:W-:-:S08]  /*13a0*/  DADD R8, R16, R8 ;  /* 0x0000000010087229 */ /* 0x020fd00000000008 */
[----:B------:R-:W-:Y:S01]  /*13b0*/  DADD R6, R18, R8 ;  /* 0x0000000012067229 */ /* 0x000fe20000000008 */
[----:B------:R-:W-:Y:S10]  /*13c0*/  @!P0 BRA `(.L_x_609) ;  /* 0x0000000000648947 */ /* 0x000ff40003800000 */
[----:B------:R-:W0:Y:S01]  /*13d0*/  LDC R26, c[0x0][0x390] ;  /* 0x0000e400ff1a7b82 */ /* 0x000e220000000800 */
[----:B------:R-:W-:Y:S01]  /*13e0*/  VIADD R27, R4, 0xfffff800 ;  /* 0xfffff800041b7836 */ /* 0x000fe20000000000 */
[----:B------:R-:W-:-:S06]  /*13f0*/  UMOV UR4, 0x800 ;  /* 0x0000080000047882 */ /* 0x000fcc0000000000 */
[----:B------:R-:W1:Y:S02]  /*1400*/  LDC.64 R2, c[0x0][0x380] ;  /* 0x0000e000ff027b82 */ /* 0x000e640000000a00 */
.L_x_611:
[----:B------:R-:W-:-:S04]  /*1410*/  VIADD R25, R5, UR4 ;  /* 0x0000000405197c36 */ /* 0x000fc80008000000 */
[----:B-1----:R-:W-:-:S05]  /*1420*/  IMAD.WIDE.U32 R24, R25, 0x8, R2 ;  /* 0x0000000819187825 */ /* 0x002fca00078e0002 */
[----:B------:R-:W2:Y:S04]  /*1430*/  LDG.E.128.CONSTANT R20, desc[UR6][R24.64] ;  /* 0x0000000618147981 */ /* 0x000ea8000c1e9d00 */
[----:B------:R-:W3:Y:S04]  /*1440*/  LDG.E.128.CONSTANT R16, desc[UR6][R24.64+0x10] ;  /* 0x0000100618107981 */ /* 0x000ee8000c1e9d00 */
[----:B------:R-:W4:Y:S04]  /*1450*/  LDG.E.128.CONSTANT R12, desc[UR6][R24.64+0x2000] ;  /* 0x00200006180c7981 */ /* 0x000f28000c1e9d00 */
[----:B------:R-:W5:Y:S01]  /*1460*/  LDG.E.128.CONSTANT R8, desc[UR6][R24.64+0x2010] ;  /* 0x0020100618087981 */ /* 0x000f62000c1e9d00 */
[----:B0-----:R-:W-:Y:S01]  /*1470*/  IMAD.MOV.U32 R4, RZ, RZ, R26 ;  /* 0x000000ffff047224 */ /* 0x001fe200078e001a */
[----:B--2---:R-:W-:-:S03]  /*1480*/  DADD R20, R20, R6 ;  /* 0x0000000014147229 */ /* 0x004fc60000000006 */
[----:B------:R-:W-:-:S05]  /*1490*/  VIADD R6, R4, -UR4 ;  /* 0x8000000404067c36 */ /* 0x000fca0008000000 */
[----:B------:R-:W-:Y:S01]  /*14a0*/  ISETP.GE.AND P0, PT, R6, 0x800, PT ;  /* 0x000008000600780c */ /* 0x000fe20003f06270 */
[----:B------:R-:W-:-:S08]  /*14b0*/  DADD R20, R22, R20 ;  /* 0x0000000016147229 */ /* 0x000fd00000000014 */
[----:B---3--:R-:W-:-:S08]  /*14c0*/  DADD R16, R16, R20 ;  /* 0x0000000010107229 */ /* 0x008fd00000000014 */
[----:B------:R-:W-:-:S08]  /*14d0*/  DADD R16, R18, R16 ;  /* 0x0000000012107229 */ /* 0x000fd00000000010 */
[----:B----4-:R-:W-:-:S08]  /*14e0*/  DADD R12, R12, R16 ;  /* 0x000000000c0c7229 */ /* 0x010fd00000000010 */
[----:B------:R-:W-:-:S08]  /*14f0*/  DADD R12, R14, R12 ;  /* 0x000000000e0c7229 */ /* 0x000fd0000000000c */
[----:B-----5:R-:W-:-:S08]  /*1500*/  DADD R8, R8, R12 ;  /* 0x0000000008087229 */ /* 0x020fd0000000000c */
[----:B------:R-:W-:Y:S01]  /*1510*/  DADD R6, R10, R8 ;  /* 0x000000000a067229 */ /* 0x000fe20000000008 */
[----:B------:R-:W-:Y:S10]  /*1520*/  @!P0 BRA `(.L_x_610) ;  /* 0x00000008001c8947 */ /* 0x000ff40003800000 */
[----:B------:R-:W-:-:S06]  /*1530*/  UIADD3 UR4, UPT, UPT, UR4, 0x800, URZ ;  /* 0x0000080004047890 */ /* 0x000fcc000fffe0ff */
[----:B------:R-:W-:-:S13]  /*1540*/  ISETP.LT.AND P0, PT, R27, UR4, PT ;  /* 0x000000041b007c0c */ /* 0x000fda000bf01270 */
[----:B------:R-:W-:Y:S05]  /*1550*/  @!P0 BRA `(.L_x_611) ;  /* 0xfffffffc00ac8947 */ /* 0x000fea000383ffff */
.L_x_609:
        /* <DEDUP_REMOVED lines=19> */
.L_x_615:
[----:B------:R-:W-:-:S06]  /*1690*/  IMAD.WIDE.U32 R4, R9, 0x8, R2 ;  /* 0x0000000809047825 */ /* 0x000fcc00078e0002 */
[----:B------:R-:W2:Y:S01]  /*16a0*/  LDG.E.64.CONSTANT R4, desc[UR6][R4.64] ;  /* 0x0000000604047981 */ /* 0x000ea2000c1e9b00 */
[----:B------:R-:W-:Y:S02]  /*16b0*/  VIADD R8, R8, 0x1 ;  /* 0x0000000108087836 */ /* 0x000fe40000000000 */
[----:B------:R-:W-:Y:S02]  /*16c0*/  VIADD R40, R40, 0x100 ;  /* 0x0000010028287836 */ /* 0x000fe40000000000 */
[----:B------:R-:W-:Y:S01]  /*16d0*/  VIADD R9, R9, 0x100 ;  /* 0x0000010009097836 */ /* 0x000fe20000000000 */
[----:B------:R-:W-:Y:S01]  /*16e0*/  ISETP.NE.AND P0, PT, R8, RZ, PT ;  /* 0x000000ff0800720c */ /* 0x000fe20003f05270 */
[----:B--2---:R-:W-:-:S12]  /*16f0*/  DADD R6, R4, R6 ;  /* 0x0000000004067229 */ /* 0x004fd80000000006 */
[----:B------:R-:W-:Y:S05]  /*1700*/  @P0 BRA `(.L_x_615) ;  /* 0xfffffffc00e00947 */ /* 0x000fea000383ffff */
.L_x_614:
[----:B------:R-:W-:Y:S05]  /*1710*/  BSYNC.RECONVERGENT B2 ;  /* 0x0000000000027941 */ /* 0x000fea0003800200 */
.L_x_613:
        /* <DEDUP_REMOVED lines=16> */
.L_x_618:
        /* <DEDUP_REMOVED lines=28> */
[----:B----4-:R-:W-:-:S08]  /*19e0*/  DADD R38, R38, R6 ;  /* 0x0000000026267229 */ /* 0x010fd00000000006 */
[----:B--2---:R-:W-:-:S08]  /*19f0*/  DADD R8, R38, R8 ;  /* 0x0000000026087229 */ /* 0x004fd00000000008 */
[----:B---3--:R-:W-:-:S08]  /*1a00*/  DADD R8, R8, R10 ;  /* 0x0000000008087229 */ /* 0x008fd0000000000a */
[----:B-----5:R-:W-:-:S08]  /*1a10*/  DADD R8, R8, R12 ;  /* 0x0000000008087229 */ /* 0x020fd0000000000c */
        /* <DEDUP_REMOVED lines=13> */
.L_x_617:
[----:B------:R-:W-:Y:S05]  /*1af0*/  BSYNC.RECONVERGENT B2 ;  /* 0x0000000000027941 */ /* 0x000fea0003800200 */
.L_x_616:
        /* <DEDUP_REMOVED lines=15> */
[----:B------:R-:W-:Y:S01]  /*1bf0*/  PLOP3.LUT P0, PT, PT, PT, PT, 0x8, 0x80 ;  /* 0x000000000080781c */ /* 0x000fe20003f0e170 */
[----:B------:R-:W-:-:S02]  /*1c00*/  VIADD R40, R40, 0x800 ;  /* 0x0000080028287836 */ /* 0x000fc40000000000 */
[----:B------:R-:W-:Y:S01]  /*1c10*/  VIADD R43, R43, 0x800 ;  /* 0x000008002b2b7836 */ /* 0x000fe20000000000 */
[----:B----4-:R-:W-:-:S08]  /*1c20*/  DADD R6, R6, R10 ;  /* 0x0000000006067229 */ /* 0x010fd0000000000a */
[----:B--2---:R-:W-:-:S08]  /*1c30*/  DADD R6, R6, R12 ;  /* 0x0000000006067229 */ /* 0x004fd0000000000c */
[----:B---3--:R-:W-:-:S08]  /*1c40*/  DADD R6, R6, R14 ;  /* 0x0000000006067229 */ /* 0x008fd0000000000e */
[----:B-----5:R-:W-:-:S08]  /*1c50*/  DADD R6, R6, R16 ;  /* 0x0000000006067229 */ /* 0x020fd00000000010 */
[----:B------:R-:W-:-:S08]  /*1c60*/  DADD R6, R6, R18 ;  /* 0x0000000006067229 */ /* 0x000fd00000000012 */
[----:B------:R-:W-:Y:S01]  /*1c70*/  DADD R6, R6, R20 ;  /* 0x0000000006067229 */ /* 0x000fe20000000014 */
[----:B------:R-:W-:-:S07]  /*1c80*/  IADD3 R10, P1, PT, R4, 0x4000, RZ ;  /* 0x00004000040a7810 */ /* 0x000fce0007f3e0ff */
[----:B------:R-:W-:Y:S01]  /*1c90*/  DADD R6, R6, R22 ;  /* 0x0000000006067229 */ /* 0x000fe20000000016 */
[----:B0-----:R-:W-:Y:S02]  /*1ca0*/  IMAD.X R5, RZ, RZ, R5, P1 ;  /* 0x000000ffff057224 */ /* 0x001fe400008e0605 */
[----:B------:R-:W-:-:S05]  /*1cb0*/  IMAD.MOV.U32 R4, RZ, RZ, R10 ;  /* 0x000000ffff047224 */ /* 0x000fca00078e000a */
[----:B------:R-:W-:-:S11]  /*1cc0*/  DADD R6, R6, R8 ;  /* 0x0000000006067229 */ /* 0x000fd60000000008 */
.L_x_620:
[----:B------:R-:W-:Y:S05]  /*1cd0*/  BSYNC.RECONVERGENT B2 ;  /* 0x0000000000027941 */ /* 0x000fea0003800200 */
.L_x_619:
[----:B------:R-:W-:-:S13]  /*1ce0*/  ISETP.LT.OR P0, PT, R40, R41, P0 ;  /* 0x000000292800720c */ /* 0x000fda0000701670 */
[----:B------:R-:W-:Y:S05]  /*1cf0*/  @!P0 BRA `(.L_x_612) ;  /* 0x0000000000248947 */ /* 0x000fea0003800000 */
[----:B------:R-:W-:Y:S01]  /*1d00*/  IMAD.WIDE.U32 R2, R43, 0x8, R2 ;  /* 0x000000082b027825 */ /* 0x000fe200078e0002 */
[----:B------:R-:W2:Y:S04]  /*1d10*/  LDG.E.64.CONSTANT R8, desc[UR6][R4.64+-0x800] ;  /* 0xfff8000604087981 */ /* 0x000ea8000c1e9b00 */
[----:B------:R-:W3:Y:S04]  /*1d20*/  LDG.E.64.CONSTANT R10, desc[UR6][R4.64] ;  /* 0x00000006040a7981 */ /* 0x000ee8000c1e9b00 */
[----:B------:R-:W4:Y:S04]  /*1d30*/  LDG.E.64.CONSTANT R2, desc[UR6][R2.64] ;  /* 0x0000000602027981 */ /* 0x000f28000c1e9b00 */
[----:B------:R-:W5:Y:S01]  /*1d40*/  LDG.E.64.CONSTANT R12, desc[UR6][R4.64+0x800] ;  /* 0x00080006040c7981 */ /* 0x000f62000c1e9b00 */
[----:B----4-:R-:W-:-:S08]  /*1d50*/  DADD R6, R6, R2 ;  /* 0x0000000006067229 */ /* 0x010fd00000000002 */
[----:B--2---:R-:W-:-:S08]  /*1d60*/  DADD R6, R6, R8 ;  /* 0x0000000006067229 */ /* 0x004fd00000000008 */
[----:B---3--:R-:W-:-:S08]  /*1d70*/  DADD R6, R6, R10 ;  /* 0x0000000006067229 */ /* 0x008fd0000000000a */
[----:B-----5:R-:W-:-:S11]  /*1d80*/  DADD R6, R6, R12 ;  /* 0x0000000006067229 */ /* 0x020fd6000000000c */
.L_x_612:
[----:B------:R-:W-:Y:S05]  /*1d90*/  BSYNC.RECONVERGENT B1 ;  /* 0x0000000000017941 */ /* 0x000fea0003800200 */
.L_x_610:
[----:B------:R-:W0:Y:S01]  /*1da0*/  S2R R10, SR_LANEID ;  /* 0x00000000000a7919 */ /* 0x000e220000000000 */
[----:B------:R-:W-:Y:S04]  /*1db0*/  SHFL.DOWN PT, R2, R6, 0x1, 0x1f ;  /* 0x08201f0006027f89 */ /* 0x000fe800000e0000 */
[----:B------:R-:W1:Y:S02]  /*1dc0*/  SHFL.DOWN PT, R3, R7, 0x1, 0x1f ;  /* 0x08201f0007037f89 */ /* 0x000e6400000e0000 */
[----:B-1----:R-:W-:Y:S01]  /*1dd0*/  DADD R2, R2, R6 ;  /* 0x0000000002027229 */ /* 0x002fe20000000006 */
[C---:B0-----:R-:W-:Y:S02]  /*1de0*/  ISETP.GT.AND P0, PT, R10.reuse, 0x1e, PT ;  /* 0x0000001e0a00780c */ /* 0x041fe40003f04270 */
[----:B------:R-:W-:-:S07]  /*1df0*/  ISETP.NE.AND P1, PT, R10, RZ, PT ;  /* 0x000000ff0a00720c */ /* 0x000fce0003f25270 */
[----:B------:R-:W-:Y:S02]  /*1e00*/  FSEL R4, R6, R2, P0 ;  /* 0x0000000206047208 */ /* 0x000fe40000000000 */
[----:B------:R-:W-:Y:S02]  /*1e10*/  FSEL R5, R7, R3, P0 ;  /* 0x0000000307057208 */ /* 0x000fe40000000000 */
[----:B------:R-:W-:Y:S01]  /*1e20*/  ISETP.GT.AND P0, PT, R10, 0x1d, PT ;  /* 0x0000001d0a00780c */ /* 0x000fe20003f04270 */
[----:B------:R-:W-:Y:S04]  /*1e30*/  SHFL.DOWN PT, R2, R4, 0x2, 0x1f ;  /* 0x08401f0004027f89 */ /* 0x000fe800000e0000 */
[----:B------:R-:W0:Y:S01]  /*1e40*/  SHFL.DOWN PT, R3, R5, 0x2, 0x1f ;  /* 0x08401f0005037f89 */ /* 0x000e2200000e0000 */
        /* <DEDUP_REMOVED lines=11> */
[----:B------:R-:W-:Y:S01]  /*1f00*/  SHFL.DOWN PT, R2, R6, 0x8, 0x1f ;  /* 0x09001f0006027f89 */ /* 0x000fe200000e0000 */
[----:B------:R-:W-:-:S03]  /*1f10*/  @!P1 MOV R8, 0x400 ;  /* 0x0000040000089802 */ /* 0x000fc60000000f00 */
[----:B------:R-:W0:Y:S01]  /*1f20*/  SHFL.DOWN PT, R3, R7, 0x8, 0x1f ;  /* 0x09001f0007037f89 */ /* 0x000e2200000e0000 */
[----:B-1----:R-:W-:Y:S01]  /*1f30*/  @!P1 LEA R11, R11, R8, 0x18 ;  /* 0x000000080b0b9211 */ /* 0x002fe200078ec0ff */
[----:B0-----:R-:W-:-:S10]  /*1f40*/  DADD R2, R2, R6 ;  /* 0x0000000002027229 */ /* 0x001fd40000000006 */
[----:B------:R-:W-:Y:S02]  /*1f50*/  FSEL R4, R6, R2, P0 ;  /* 0x0000000206047208 */ /* 0x000fe40000000000 */
[----:B------:R-:W-:Y:S02]  /*1f60*/  FSEL R5, R7, R3, P0 ;  /* 0x0000000307057208 */ /* 0x000fe40000000000 */
[----:B------:R-:W-:Y:S01]  /*1f70*/  @!P1 SHF.R.U32.HI R6, RZ, 0x2, R0 ;  /* 0x00000002ff069819 */ /* 0x000fe20000011600 */
[----:B------:R-:W-:Y:S01]  /*1f80*/  SHFL.DOWN PT, R2, R4, 0x10, 0x1f ;  /* 0x0a001f0004027f89 */ /* 0x000fe200000e0000 */
[----:B------:R-:W-:Y:S02]  /*1f90*/  ISETP.NE.AND P0, PT, R0, RZ, PT ;  /* 0x000000ff0000720c */ /* 0x000fe40003f05270 */
[----:B------:R-:W-:Y:S01]  /*1fa0*/  @!P1 LOP3.LUT R6, R6, 0xf8, RZ, 0xc0, !PT ;  /* 0x000000f806069812 */ /* 0x000fe200078ec0ff */
[----:B------:R-:W0:Y:S04]  /*1fb0*/  SHFL.DOWN PT, R3, R5, 0x10, 0x1f ;  /* 0x0a001f0005037f89 */ /* 0x000e2800000e0000 */
        /* <DEDUP_REMOVED lines=8> */
[----:B------:R-:W0:Y:S01]  /*2040*/  S2UR UR5, SR_CgaCtaId ;  /* 0x00000000000579c3 */ /* 0x000e220000008800 */
[----:B------:R-:W-:Y:S02]  /*2050*/  UMOV UR4, 0x400 ;  /* 0x0000040000047882 */ /* 0x000fe40000000000 */
[----:B0-----:R-:W-:-:S09]  /*2060*/  ULEA UR4, UR5, UR4, 0x18 ;  /* 0x0000000405047291 */ /* 0x001fd2000f8ec0ff */
[----:B---3--:R-:W0:Y:S04]  /*2070*/  LDS.128 R8, [UR4+0x10] ;  /* 0x00001004ff087984 */ /* 0x008e280008000c00 */
        /* <DEDUP_REMOVED lines=11> */
.L_x_593:
        /* <DEDUP_REMOVED lines=12> */
.L_x_623:
[----:B------:R-:W-:Y:S05]  /*21f0*/  BSYNC.RECONVERGENT B1 ;  /* 0x0000000000017941 */ /* 0x000fea0003800200 */
.L_x_622:
        /* <DEDUP_REMOVED lines=17> */
.L_x_628:
        /* <DEDUP_REMOVED lines=10> */
.L_x_627:
[----:B------:R-:W-:Y:S05]  /*23b0*/  BSYNC.RECONVERGENT B2 ;  /* 0x0000000000027941 */ /* 0x000fea0003800200 */
.L_x_626:
        /* <DEDUP_REMOVED lines=8> */
.L_x_631:
        /* <DEDUP_REMOVED lines=43> */
.L_x_630:
[----:B------:R-:W-:Y:S05]  /*26f0*/  BSYNC.RECONVERGENT B2 ;  /* 0x0000000000027941 */ /* 0x000fea0003800200 */
.L_x_629:
        /* <DEDUP_REMOVED lines=26> */
.L_x_633:
[----:B------:R-:W-:Y:S05]  /*28a0*/  BSYNC.RECONVERGENT B2 ;  /* 0x0000000000027941 */ /* 0x000fea0003800200 */
.L_x_632:
        /* <DEDUP_REMOVED lines=12> */
.L_x_625:
[----:B------:R-:W-:Y:S05]  /*2970*/  BSYNC.RECONVERGENT B1 ;  /* 0x0000000000017941 */ /* 0x000fea0003800200 */
.L_x_624:
        /* <DEDUP_REMOVED lines=12> */
[----:B------:R-:W-:-:S03]  /*2a40*/  @!P1 SHF.R.U32.HI R4, RZ, 0x2, R5 ;  /* 0x00000002ff049819 */ /* 0x000fc60000011605 */
[----:B------:R-:W0:Y:S01]  /*2a50*/  SHFL.DOWN PT, R7, R9, 0x2, 0x1f ;  /* 0x08401f0009077f89 */ /* 0x000e2200000e0000 */
[----:B------:R-:W-:Y:S01]  /*2a60*/  @!P1 LOP3.LUT R4, R4, 0xf8, RZ, 0xc0, !PT ;  /* 0x000000f804049812 */ /* 0x000fe200078ec0ff */
[----:B0-----:R-:W-:-:S10]  /*2a70*/  DADD R6, R6, R8 ;  /* 0x0000000006067229 */ /* 0x001fd40000000008 */
[----:B------:R-:W-:Y:S02]  /*2a80*/  FSEL R6, R8, R6, P0 ;  /* 0x0000000608067208 */ /* 0x000fe40000000000 */
[----:B------:R-:W-:Y:S02]  /*2a90*/  FSEL R7, R9, R7, P0 ;  /* 0x0000000709077208 */ /* 0x000fe40000000000 */
[----:B------:R-:W-:Y:S01]  /*2aa0*/  ISETP.GT.AND P0, PT, R0, 0x1b, PT ;  /* 0x0000001b0000780c */ /* 0x000fe20003f04270 */
[----:B------:R-:W-:Y:S01]  /*2ab0*/  SHFL.DOWN PT, R2, R6, 0x4, 0x1f ;  /* 0x08801f0006027f89 */ /* 0x000fe200000e0000 */
[----:B------:R-:W-:-:S03]  /*2ac0*/  @!P1 MOV R8, 0x400 ;  /* 0x0000040000089802 */ /* 0x000fc60000000f00 */
[----:B------:R-:W0:Y:S01]  /*2ad0*/  SHFL.DOWN PT, R3, R7, 0x4, 0x1f ;  /* 0x08801f0007037f89 */ /* 0x000e2200000e0000 */
[----:B------:R-:W1:Y:S01]  /*2ae0*/  @!P1 S2R R9, SR_CgaCtaId ;  /* 0x0000000000099919 */ /* 0x000e620000008800 */
[----:B0-----:R-:W-:-:S10]  /*2af0*/  DADD R2, R2, R6 ;  /* 0x0000000002027229 */ /* 0x001fd40000000006 */
[----:B------:R-:W-:Y:S02]  /*2b00*/  FSEL R10, R6, R2, P0 ;  /* 0x00000002060a7208 */ /* 0x000fe40000000000 */
[----:B------:R-:W-:Y:S02]  /*2b10*/  FSEL R11, R7, R3, P0 ;  /* 0x00000003070b7208 */ /* 0x000fe40000000000 */
[----:B------:R-:W-:Y:S01]  /*2b20*/  ISETP.GT.AND P0, PT, R0, 0x17, PT ;  /* 0x000000170000780c */ /* 0x000fe20003f04270 */
[----:B------:R-:W-:Y:S01]  /*2b30*/  SHFL.DOWN PT, R2, R10, 0x8, 0x1f ;  /* 0x09001f000a027f89 */ /* 0x000fe200000e0000 */
[----:B-1----:R-:W-:-:S03]  /*2b40*/  @!P1 LEA R9, R9, R8, 0x18 ;  /* 0x0000000809099211 */ /* 0x002fc600078ec0ff */
[----:B------:R-:W0:Y:S02]  /*2b50*/  SHFL.DOWN PT, R3, R11, 0x8, 0x1f ;  /* 0x09001f000b037f89 */ /* 0x000e2400000e0000 */
[----:B------:R-:W-:Y:S01]  /*2b60*/  @!P1 IMAD.IADD R9, R4, 0x1, R9 ;  /* 0x0000000104099824 */ /* 0x000fe200078e0209 */
[----:B0-----:R-:W-:-:S10]  /*2b70*/  DADD R2, R2, R10 ;  /* 0x0000000002027229 */ /* 0x001fd4000000000a */
[----:B------:R-:W-:Y:S02]  /*2b80*/  FSEL R6, R10, R2, P0 ;  /* 0x000000020a067208 */ /* 0x000fe40000000000 */
[----:B------:R-:W-:Y:S02]  /*2b90*/  FSEL R7, R11, R3, P0 ;  /* 0x000000030b077208 */ /* 0x000fe40000000000 */
[----:B------:R-:W-:Y:S01]  /*2ba0*/  ISETP.NE.AND P0, PT, R5, RZ, PT ;  /* 0x000000ff0500720c */ /* 0x000fe20003f05270 */
[----:B------:R-:W-:Y:S04]  /*2bb0*/  SHFL.DOWN PT, R2, R6, 0x10, 0x1f ;  /* 0x0a001f0006027f89 */ /* 0x000fe800000e0000 */
[----:B------:R-:W0:Y:S02]  /*2bc0*/  SHFL.DOWN PT, R3, R7, 0x10, 0x1f ;  /* 0x0a001f0007037f89 */ /* 0x000e2400000e0000 */
        /* <DEDUP_REMOVED lines=10> */
[----:B--2---:R-:W0:Y:S04]  /*2c70*/  LDS.128 R8, [UR4+0x10] ;  /* 0x00001004ff087984 */ /* 0x004e280008000c00 */
        /* <DEDUP_REMOVED lines=11> */
.L_x_634:
[----:B------:R-:W-:-:S04]  /*2d30*/  LOP3.LUT R0, R5, 0x3e0, RZ, 0xc0, !PT ;  /* 0x000003e005007812 */ /* 0x000fc800078ec0ff */
[----:B------:R-:W-:Y:S01]  /*2d40*/  LOP3.LUT R9, RZ, R0, RZ, 0x33, !PT ;  /* 0x00000000ff097212 */ /* 0x000fe200078e33ff */
[----:B------:R-:W-:Y:S02]  /*2d50*/  VIADD R7, R0, 0x20 ;  /* 0x0000002000077836 */ /* 0x000fe40000000000 */
[----:B------:R-:W0:Y:S02]  /*2d60*/  S2R R0, SR_LANEID ;  /* 0x0000000000007919 */ /* 0x000e240000000000 */
        /* <DEDUP_REMOVED lines=8> */
[----:B-1----:R-:W-:-:S10]  /*2df0*/  DADD R6, R6, R2 ;  /* 0x0000000006067229 */ /* 0x002fd40000000002 */
[----:B------:R-:W-:Y:S02]  /*2e00*/  FSEL R8, R6, R2, !P0 ;  /* 0x0000000206087208 */ /* 0x000fe40004000000 */
[----:B------:R-:W-:Y:S02]  /*2e10*/  FSEL R9, R7, R3, !P0 ;  /* 0x0000000307097208 */ /* 0x000fe40004000000 */
[----:B------:R-:W-:Y:S01]  /*2e20*/  ISETP.GT.AND P0, PT, R10, R11, PT ;  /* 0x0000000b0a00720c */ /* 0x000fe20003f04270 */
[----:B------:R-:W-:Y:S01]  /*2e30*/  SHFL.DOWN PT, R6, R8, 0x2, R11 ;  /* 0x0840000008067989 */ /* 0x000fe200000e000b */
[----:B------:R-:W-:-:S03]  /*2e40*/  VIADD R10, R0, 0x4 ;  /* 0x00000004000a7836 */ /* 0x000fc60000000000 */
[----:B------:R-:W0:Y:S02]  /*2e50*/  SHFL.DOWN PT, R7, R9, 0x2, R11 ;  /* 0x0840000009077989 */ /* 0x000e2400000e000b */
[----:B0-----:R-:W-:-:S10]  /*2e60*/  DADD R6, R6, R8 ;  /* 0x0000000006067229 */ /* 0x001fd40000000008 */
[----:B------:R-:W-:Y:S02]  /*2e70*/  FSEL R6, R8, R6, P0 ;  /* 0x0000000608067208 */ /* 0x000fe40000000000 */
[----:B------:R-:W-:Y:S02]  /*2e80*/  FSEL R7, R9, R7, P0 ;  /* 0x0000000709077208 */ /* 0x000fe40000000000 */
[----:B------:R-:W-:Y:S01]  /*2e90*/  ISETP.GT.AND P0, PT, R10, R11, PT ;  /* 0x0000000b0a00720c */ /* 0x000fe20003f04270 */
[----:B------:R-:W-:Y:S04]  /*2ea0*/  SHFL.DOWN PT, R2, R6, 0x4, R11 ;  /* 0x0880000006027989 */ /* 0x000fe800000e000b */
[----:B------:R-:W0:Y:S01]  /*2eb0*/  SHFL.DOWN PT, R3, R7, 0x4, R11 ;  /* 0x0880000007037989 */ /* 0x000e2200000e000b */
[----:B------:R-:W1:Y:S01]  /*2ec0*/  @!P1 S2R R10, SR_CgaCtaId ;  /* 0x00000000000a9919 */ /* 0x000e620000008800 */
[----:B0-----:R-:W-:-:S10]  /*2ed0*/  DADD R2, R2, R6 ;  /* 0x0000000002027229 */ /* 0x001fd40000000006 */
[----:B------:R-:W-:Y:S01]  /*2ee0*/  FSEL R8, R6, R2, P0 ;  /* 0x0000000206087208 */ /* 0x000fe20000000000 */
[C---:B------:R-:W-:Y:S01]  /*2ef0*/  VIADD R6, R0.reuse, 0x8 ;  /* 0x0000000800067836 */ /* 0x040fe20000000000 */
[----:B------:R-:W-:Y:S01]  /*2f00*/  FSEL R9, R7, R3, P0 ;  /* 0x0000000307097208 */ /* 0x000fe20000000000 */
[----:B------:R-:W-:Y:S02]  /*2f10*/  VIADD R0, R0, 0x10 ;  /* 0x0000001000007836 */ /* 0x000fe40000000000 */
[----:B------:R-:W-:Y:S01]  /*2f20*/  SHFL.DOWN PT, R2, R8, 0x8, R11 ;  /* 0x0900000008027989 */ /* 0x000fe200000e000b */
[----:B------:R-:W-:-:S03]  /*2f30*/  ISETP.GT.AND P0, PT, R6, R11, PT ;  /* 0x0000000b0600720c */ /* 0x000fc60003f04270 */
[----:B------:R-:W0:Y:S02]  /*2f40*/  SHFL.DOWN PT, R3, R9, 0x8, R11 ;  /* 0x0900000009037989 */ /* 0x000e2400000e000b */
[----:B0-----:R-:W-:-:S10]  /*2f50*/  DADD R2, R2, R8 ;  /* 0x0000000002027229 */ /* 0x001fd40000000008 */
[----:B------:R-:W-:Y:S02]  /*2f60*/  FSEL R6, R8, R2, P0 ;  /* 0x0000000208067208 */ /* 0x000fe40000000000 */
[----:B------:R-:W-:Y:S02]  /*2f70*/  FSEL R7, R9, R3, P0 ;  /* 0x0000000309077208 */ /* 0x000fe40000000000 */
[----:B------:R-:W-:Y:S01]  /*2f80*/  ISETP.GT.AND P0, PT, R0, R11, PT ;  /* 0x0000000b0000720c */ /* 0x000fe20003f04270 */
[----:B------:R-:W-:Y:S01]  /*2f90*/  SHFL.DOWN PT, R2, R6, 0x10, R11 ;  /* 0x0a00000006027989 */ /* 0x000fe200000e000b */
[----:B------:R-:W-:Y:S02]  /*2fa0*/  @!P1 MOV R9, 0x400 ;  /* 0x0000040000099802 */ /* 0x000fe40000000f00 */
[----:B------:R-:W-:Y:S01]  /*2fb0*/  @!P1 SHF.R.U32.HI R8, RZ, 0x2, R5 ;  /* 0x00000002ff089819 */ /* 0x000fe20000011605 */
[----:B------:R-:W0:Y:S01]  /*2fc0*/  SHFL.DOWN PT, R3, R7, 0x10, R11 ;  /* 0x0a00000007037989 */ /* 0x000e2200000e000b */
[----:B-1----:R-:W-:-:S02]  /*2fd0*/  @!P1 LEA R9, R10, R9, 0x18 ;  /* 0x000000090a099211 */ /* 0x002fc400078ec0ff */
[----:B------:R-:W-:-:S05]  /*2fe0*/  @!P1 LOP3.LUT R8, R8, 0xf8, RZ, 0xc0, !PT ;  /* 0x000000f808089812 */ /* 0x000fca00078ec0ff */
[----:B------:R-:W-:Y:S01]  /*2ff0*/  @!P1 IMAD.IADD R9, R8, 0x1, R9 ;  /* 0x0000000108099824 */ /* 0x000fe200078e0209 */
[----:B0-----:R-:W-:-:S10]  /*3000*/  DADD R2, R2, R6 ;  /* 0x0000000002027229 */ /* 0x001fd40000000006 */
[----:B------:R-:W-:Y:S02]  /*3010*/  FSEL R0, R6, R2, P0 ;  /* 0x0000000206007208 */ /* 0x000fe40000000000 */
[----:B------:R-:W-:Y:S02]  /*3020*/  FSEL R3, R7, R3, P0 ;  /* 0x0000000307037208 */ /* 0x000fe40000000000 */
[----:B------:R-:W-:Y:S01]  /*3030*/  ISETP.NE.AND P0, PT, R5, RZ, PT ;  /* 0x000000ff0500720c */ /* 0x000fe20003f05270 */
[----:B------:R-:W-:Y:S02]  /*3040*/  IMAD.MOV.U32 R6, RZ, RZ, R0 ;  /* 0x000000ffff067224 */ /* 0x000fe400078e0000 */
[----:B------:R-:W-:-:S05]  /*3050*/  IMAD.MOV.U32 R7, RZ, RZ, R3 ;  /* 0x000000ffff077224 */ /* 0x000fca00078e0003 */
[----:B------:R1:W-:Y:S01]  /*3060*/  @!P1 STS.64 [R9+0x8], R6 ;  /* 0x0000080609009388 */ /* 0x0003e20000000a00 */
[----:B------:R-:W-:Y:S06]  /*3070*/  BAR.SYNC.DEFER_BLOCKING 0x0 ;  /* 0x0000000000007b1d */ /* 0x000fec0000010000 */
[----:B------:R-:W-:Y:S05]  /*3080*/  @P0 BRA `(.L_x_608) ;  /* 0x0000001000500947 */ /* 0x000fea0003800000 */
[----:B------:R-:W0:Y:S01]  /*3090*/  S2UR UR5, SR_CgaCtaId ;  /* 0x00000000000579c3 */ /* 0x000e220000008800 */
[----:B------:R-:W-:Y:S01]  /*30a0*/  UMOV UR4, 0x400 ;  /* 0x0000040000047882 */ /* 0x000fe20000000000 */
[----:B------:R-:W-:Y:S01]  /*30b0*/  ISETP.GT.AND P1, PT, R4, 0x20, PT ;  /* 0x000000200400780c */ /* 0x000fe20003f24270 */
[----:B0-----:R-:W-:-:S09]  /*30c0*/  ULEA UR4, UR5, UR4, 0x18 ;  /* 0x0000000405047291 */ /* 0x001fd2000f8ec0ff */
[----:B------:R-:W0:Y:S04]  /*30d0*/  LDS.128 R12, [UR4+0x10] ;  /* 0x00001004ff0c7984 */ /* 0x000e280008000c00 */
[----:B-1----:R-:W1:Y:S01]  /*30e0*/  LDS.128 R8, [UR4+0x20] ;  /* 0x00002004ff087984 */ /* 0x002e620008000c00 */
        /* <DEDUP_REMOVED lines=30> */
.L_x_621:
        /* <DEDUP_REMOVED lines=12> */
[----:B--2---:R-:W-:-:S08]  /*3390*/  DADD R2, R20, R2 ;  /* 0x0000000014027229 */ /* 0x004fd00000000002 */
[----:B---3--:R-:W-:Y:S01]  /*33a0*/  DADD R2, R8, R2 ;  /* 0x0000000008027229 */ /* 0x008fe20000000002 */
[----:B------:R-:W-:-:S07]  /*33b0*/  IMAD.MOV.U32 R9, RZ, RZ, 0x800 ;  /* 0x00000800ff097424 */ /* 0x000fce00078e00ff */
[----:B----4-:R-:W-:-:S08]  /*33c0*/  DADD R2, R10, R2 ;  /* 0x000000000a027229 */ /* 0x010fd00000000002 */
[----:B-----5:R-:W-:-:S08]  /*33d0*/  DADD R2, R12, R2 ;  /* 0x000000000c027229 */ /* 0x020fd00000000002 */
[----:B------:R-:W-:-:S08]  /*33e0*/  DADD R2, R14, R2 ;  /* 0x000000000e027229 */ /* 0x000fd00000000002 */
[----:B------:R-:W-:-:S08]  /*33f0*/  DADD R2, R16, R2 ;  /* 0x0000000010027229 */ /* 0x000fd00000000002 */
[----:B------:R-:W-:Y:S01]  /*3400*/  DADD R2, R18, R2 ;  /* 0x0000000012027229 */ /* 0x000fe20000000002 */
[----:B------:R-:W-:Y:S10]  /*3410*/  @!P0 BRA `(.L_x_635) ;  /* 0x00000000006c8947 */ /* 0x000ff40003800000 */
[----:B------:R-:W0:Y:S01]  /*3420*/  LDC R26, c[0x0][0x390] ;  /* 0x0000e400ff1a7b82 */ /* 0x000e220000000800 */
[----:B------:R-:W-:Y:S02]  /*3430*/  VIADD R8, R4, 0xfffff800 ;  /* 0xfffff80004087836 */ /* 0x000fe40000000000 */
[----:B------:R-:W-:-:S07]  /*3440*/  IMAD.MOV.U32 R9, RZ, RZ, 0x800 ;  /* 0x00000800ff097424 */ /* 0x000fce00078e00ff */
.L_x_637:
        /* <DEDUP_REMOVED lines=9> */
[----:B--2---:R-:W-:-:S08]  /*34e0*/  DADD R4, R4, R2 ;  /* 0x0000000004047229 */ /* 0x004fd00000000002 */
[----:B---3--:R-:W-:-:S08]  /*34f0*/  DADD R4, R14, R4 ;  /* 0x000000000e047229 */ /* 0x008fd00000000004 */
[----:B----4-:R-:W-:-:S08]  /*3500*/  DADD R4, R16, R4 ;  /* 0x0000000010047229 */ /* 0x010fd00000000004 */
[----:B-----5:R-:W-:-:S08]  /*3510*/  DADD R4, R18, R4 ;  /* 0x0000000012047229 */ /* 0x020fd00000000004 */
[----:B------:R-:W-:-:S08]  /*3520*/  DADD R4, R20, R4 ;  /* 0x0000000014047229 */ /* 0x000fd00000000004 */
[----:B------:R-:W-:Y:S01]  /*3530*/  DADD R22, R22, R4 ;  /* 0x0000000016167229 */ /* 0x000fe20000000004 */
[----:B0-----:R-:W-:-:S04]  /*3540*/  IMAD.MOV.U32 R4, RZ, RZ, R26 ;  /* 0x000000ffff047224 */ /* 0x001fc800078e001a */
[----:B------:R-:W-:-:S03]  /*3550*/  IMAD.IADD R2, R4, 0x1, -R9 ;  /* 0x0000000104027824 */ /* 0x000fc600078e0a09 */
[----:B------:R-:W-:Y:S02]  /*3560*/  DADD R22, R24, R22 ;  /* 0x0000000018167229 */ /* 0x000fe40000000016 */
[----:B------:R-:W-:-:S06]  /*3570*/  ISETP.GE.AND P0, PT, R2, 0x800, PT ;  /* 0x000008000200780c */ /* 0x000fcc0003f06270 */
[----:B------:R-:W-:-:S07]  /*3580*/  DADD R2, R10, R22 ;  /* 0x000000000a027229 */ /* 0x000fce0000000016 */
[----:B------:R-:W-:Y:S05]  /*3590*/  @!P0 BRA `(.L_x_636) ;  /* 0x00000008002c8947 */ /* 0x000fea0003800000 */
[----:B------:R-:W-:-:S05]  /*35a0*/  VIADD R9, R9, 0x800 ;  /* 0x0000080009097836 */ /* 0x000fca0000000000 */
[----:B------:R-:W-:-:S13]  /*35b0*/  ISETP.GT.AND P0, PT, R9, R8, PT ;  /* 0x000000080900720c */ /* 0x000fda0003f04270 */
[----:B------:R-:W-:Y:S05]  /*35c0*/  @!P0 BRA `(.L_x_637) ;  /* 0xfffffffc00a08947 */ /* 0x000fea000383ffff */
.L_x_635:
        /* <DEDUP_REMOVED lines=20> */
.L_x_641:
[----:B0-----:R-:W-:-:S06]  /*3710*/  IMAD.WIDE.U32 R4, R11, 0x8, R6 ;  /* 0x000000080b047825 */ /* 0x001fcc00078e0006 */
[----:B------:R-:W2:Y:S01]  /*3720*/  LDG.E.64.CONSTANT R4, desc[UR6][R4.64] ;  /* 0x0000000604047981 */ /* 0x000ea2000c1e9b00 */
[----:B------:R-:W-:Y:S02]  /*3730*/  VIADD R8, R8, 0x1 ;  /* 0x0000000108087836 */ /* 0x000fe40000000000 */
[----:B------:R-:W-:Y:S02]  /*3740*/  VIADD R38, R38, 0x100 ;  /* 0x0000010026267836 */ /* 0x000fe40000000000 */
[----:B------:R-:W-:Y:S01]  /*3750*/  VIADD R11, R11, 0x100 ;  /* 0x000001000b0b7836 */ /* 0x000fe20000000000 */
[----:B------:R-:W-:Y:S01]  /*3760*/  ISETP.NE.AND P0, PT, R8, RZ, PT ;  /* 0x000000ff0800720c */ /* 0x000fe20003f05270 */
[----:B--2---:R-:W-:-:S12]  /*3770*/  DADD R2, R4, R2 ;  /* 0x0000000004027229 */ /* 0x004fd80000000002 */
[----:B------:R-:W-:Y:S05]  /*3780*/  @P0 BRA `(.L_x_641) ;  /* 0xfffffffc00e00947 */ /* 0x000fea000383ffff */
.L_x_640:
[----:B------:R-:W-:Y:S05]  /*3790*/  BSYNC.RECONVERGENT B2 ;  /* 0x0000000000027941 */ /* 0x000fea0003800200 */
.L_x_639:
        /* <DEDUP_REMOVED lines=16> */
.L_x_644:
[----:B------:R-:W0:Y:S01]  /*38a0*/  LDC.64 R30, c[0x0][0x380] ;  /* 0x0000e000ff1e7b82 */ /* 0x000e220000000a00 */
[----:B------:R-:W2:Y:S04]  /*38b0*/  LDG.E.64.CONSTANT R8, desc[UR6][R4.64+-0x800] ;  /* 0xfff8000604087981 */ /* 0x000ea8000c1e9b00 */
[----:B------:R-:W3:Y:S01]  /*38c0*/  LDG.E.64.CONSTANT R10, desc[UR6][R4.64] ;  /* 0x00000006040a7981 */ /* 0x000ee2000c1e9b00 */
[----:B------:R-:W-:-:S03]  /*38d0*/  VIADD R15, R40, 0x400 ;  /* 0x00000400280f7836 */ /* 0x000fc60000000000 */
[----:B------:R-:W4:Y:S04]  /*38e0*/  LDG.E.64.CONSTANT R12, desc[UR6][R4.64+0x800] ;  /* 0x00080006040c7981 */ /* 0x000f28000c1e9b00 */
[----:B------:R-:W5:Y:S04]  /*38f0*/  LDG.E.64.CONSTANT R16, desc[UR6][R4.64+0x1800] ;  /* 0x0018000604107981 */ /* 0x000f68000c1e9b00 */
[----:B------:R-:W5:Y:S01]  /*3900*/  LDG.E.64.CONSTANT R18, desc[UR6][R4.64+0x2000] ;  /* 0x0020000604127981 */ /* 0x000f62000c1e9b00 */
[----:B------:R-:W-:-:S03]  /*3910*/  VIADD R23, R40, 0x800 ;  /* 0x0000080028177836 */ /* 0x000fc60000000000 */
[----:B------:R-:W5:Y:S01]  /*3920*/  LDG.E.64.CONSTANT R20, desc[UR6][R4.64+0x2800] ;  /* 0x0028000604147981 */ /* 0x000f62000c1e9b00 */
[----:B0-----:R-:W-:-:S03]  /*3930*/  IMAD.WIDE.U32 R6, R40, 0x8, R30 ;  /* 0x0000000828067825 */ /* 0x001fc600078e001e */
[----:B------:R-:W5:Y:S04]  /*3940*/  LDG.E.64.CONSTANT R24, desc[UR6][R4.64+0x3800] ;  /* 0x0038000604187981 */ /* 0x000f68000c1e9b00 */
[----:B------:R-:W5:Y:S04]  /*3950*/  LDG.E.64.CONSTANT R26, desc[UR6][R4.64+0x4000] ;  /* 0x00400006041a7981 */ /* 0x000f68000c1e9b00 */
[----:B------:R-:W2:Y:S01]  /*3960*/  LDG.E.64.CONSTANT R6, desc[UR6][R6.64] ;  /* 0x0000000606067981 */ /* 0x000ea2000c1e9b00 */
[----:B------:R-:W-:-:S03]  /*3970*/  IMAD.WIDE.U32 R14, R15, 0x8, R30 ;  /* 0x000000080f0e7825 */ /* 0x000fc600078e001e */
[----:B------:R-:W5:Y:S04]  /*3980*/  LDG.E.64.CONSTANT R28, desc[UR6][R4.64+0x4800] ;  /* 0x00480006041c7981 */ /* 0x000f68000c1e9b00 */
[----:B------:R-:W5:Y:S01]  /*3990*/  LDG.E.64.CONSTANT R14, desc[UR6][R14.64] ;  /* 0x000000060e0e7981 */ /* 0x000f62000c1e9b00 */
[----:B------:R-:W-:-:S03]  /*39a0*/  IMAD.WIDE.U32 R22, R23, 0x8, R30 ;  /* 0x0000000817167825 */ /* 0x000fc600078e001e */
[----:B------:R-:W5:Y:S04]  /*39b0*/  LDG.E.64.CONSTANT R34, desc[UR6][R4.64+0x6000] ;  /* 0x0060000604227981 */ /* 0x000f68000c1e9b00 */
[----:B------:R-:W5:Y:S01]  /*39c0*/  LDG.E.64.CONSTANT R22, desc[UR6][R22.64] ;  /* 0x0000000616167981 */ /* 0x000f62000c1e9b00 */
[----:B------:R-:W-:-:S03]  /*39d0*/  VIADD R33, R40, 0xc00 ;  /* 0x00000c0028217836 */ /* 0x000fc60000000000 */
[----:B------:R-:W5:Y:S01]  /*39e0*/  LDG.E.64.CONSTANT R36, desc[UR6][R4.64+0x6800] ;  /* 0x0068000604247981 */ /* 0x000f62000c1e9b00 */
[----:B------:R-:W-:-:S03]  /*39f0*/  IMAD.WIDE.U32 R30, R33, 0x8, R30 ;  /* 0x00000008211e7825 */ /* 0x000fc600078e001e */
[----:B------:R0:W5:Y:S04]  /*3a00*/  LDG.E.64.CONSTANT R32, desc[UR6][R4.64+0x5800] ;  /* 0x0058000604207981 */ /* 0x000168000c1e9b00 */
[----:B------:R-:W5:Y:S01]  /*3a10*/  LDG.E.64.CONSTANT R30, desc[UR6][R30.64] ;  /* 0x000000061e1e7981 */ /* 0x000f62000c1e9b00 */
[----:B------:R-:W-:-:S05]  /*3a20*/  VIADD R38, R38, 0x1000 ;  /* 0x0000100026267836 */ /* 0x000fca0000000000 */
[----:B------:R-:W-:Y:S02]  /*3a30*/  ISETP.GE.AND P1, PT, R38, R41, PT ;  /* 0x000000292600720c */ /* 0x000fe40003f26270 */
[----:B0-----:R-:W-:Y:S01]  /*3a40*/  IADD3 R4, P2, PT, R4, 0x8000, RZ ;  /* 0x0000800004047810 */ /* 0x001fe20007f5e0ff */
[----:B------:R-:W-:-:S04]  /*3a50*/  VIADD R40, R40, 0x1000 ;  /* 0x0000100028287836 */ /* 0x000fc80000000000 */
[----:B------:R-:W-:Y:S01]  /*3a60*/  IMAD.X R5, RZ, RZ, R5, P2 ;  /* 0x000000ffff057224 */ /* 0x000fe200010e0605 */
[----:B--2---:R-:W-:-:S08]  /*3a70*/  DADD R6, R6, R2 ;  /* 0x0000000006067229 */ /* 0x004fd00000000002 */
[----:B------:R-:W-:-:S08]  /*3a80*/  DADD R6, R6, R8 ;  /* 0x0000000006067229 */ /* 0x000fd00000000008 */
[----:B---3--:R-:W-:-:S08]  /*3a90*/  DADD R6, R6, R10 ;  /* 0x0000000006067229 */ /* 0x008fd0000000000a */
[----:B----4-:R-:W-:-:S08]  /*3aa0*/  DADD R6, R6, R12 ;  /* 0x0000000006067229 */ /* 0x010fd0000000000c */
        /* <DEDUP_REMOVED lines=13> */
.L_x_643:
[----:B------:R-:W-:Y:S05]  /*3b80*/  BSYNC.RECONVERGENT B2 ;  /* 0x0000000000027941 */ /* 0x000fea0003800200 */
.L_x_642:
        /* <DEDUP_REMOVED lines=10> */
[----:B------:R1:W5:Y:S01]  /*3c30*/  LDG.E.64.CONSTANT R20, desc[UR6][R4.64+0x2800] ;  /* 0x0028000604147981 */ /* 0x000362000c1e9b00 */
[----:B0-----:R-:W-:-:S06]  /*3c40*/  IMAD.WIDE.U32 R6, R40, 0x8, R14 ;  /* 0x0000000828067825 */ /* 0x001fcc00078e000e */
[----:B------:R-:W2:Y:S01]  /*3c50*/  LDG.E.64.CONSTANT R6, desc[UR6][R6.64] ;  /* 0x0000000606067981 */ /* 0x000ea2000c1e9b00 */
[----:B------:R-:W-:-:S03]  /*3c60*/  IMAD.WIDE.U32 R14, R17, 0x8, R14 ;  /* 0x00000008110e7825 */ /* 0x000fc600078e000e */
[----:B------:R-:W5:Y:S04]  /*3c70*/  LDG.E.64.CONSTANT R16, desc[UR6][R4.64+0x1800] ;  /* 0x0018000604107981 */ /* 0x000f68000c1e9b00 */
[----:B------:R-:W5:Y:S01]  /*3c80*/  LDG.E.64.CONSTANT R14, desc[UR6][R14.64] ;  /* 0x000000060e0e7981 */ /* 0x000f62000c1e9b00 */
[----:B------:R-:W-:Y:S01]  /*3c90*/  PLOP3.LUT P0, PT, PT, PT, PT, 0x8, 0x80 ;  /* 0x000000000080781c */ /* 0x000fe20003f0e170 */
[----:B------:R-:W-:Y:S02]  /*3ca0*/  VIADD R38, R38, 0x800 ;  /* 0x0000080026267836 */ /* 0x000fe40000000000 */
[----:B------:R-:W-:Y:S01]  /*3cb0*/  VIADD R40, R40, 0x800 ;  /* 0x0000080028287836 */ /* 0x000fe20000000000 */
[----:B--2---:R-:W-:-:S08]  /*3cc0*/  DADD R2, R2, R6 ;  /* 0x0000000002027229 */ /* 0x004fd00000000006 */
[----:B------:R-:W-:-:S08]  /*3cd0*/  DADD R2, R2, R8 ;  /* 0x0000000002027229 */ /* 0x000fd00000000008 */
[----:B---3--:R-:W-:-:S08]  /*3ce0*/  DADD R2, R2, R10 ;  /* 0x0000000002027229 */ /* 0x008fd0000000000a */
[----:B----4-:R-:W-:-:S08]  /*3cf0*/  DADD R2, R2, R12 ;  /* 0x0000000002027229 */ /* 0x010fd0000000000c */
[----:B-----5:R-:W-:-:S08]  /*3d00*/  DADD R2, R2, R14 ;  /* 0x0000000002027229 */ /* 0x020fd0000000000e */
[----:B------:R-:W-:Y:S01]  /*3d10*/  DADD R2, R2, R16 ;  /* 0x0000000002027229 */ /* 0x000fe20000000010 */
[----:B------:R-:W-:-:S07]  /*3d20*/  IADD3 R6, P1, PT, R4, 0x4000, RZ ;  /* 0x0000400004067810 */ /* 0x000fce0007f3e0ff */
[----:B------:R-:W-:Y:S01]  /*3d30*/  DADD R2, R2, R18 ;  /* 0x0000000002027229 */ /* 0x000fe20000000012 */
[----:B-1----:R-:W-:Y:S02]  /*3d40*/  IMAD.X R5, RZ, RZ, R5, P1 ;  /* 0x000000ffff057224 */ /* 0x002fe400008e0605 */
[----:B------:R-:W-:-:S05]  /*3d50*/  IMAD.MOV.U32 R4, RZ, RZ, R6 ;  /* 0x000000ffff047224 */ /* 0x000fca00078e0006 */
[----:B------:R-:W-:-:S11]  /*3d60*/  DADD R2, R2, R20 ;  /* 0x0000000002027229 */ /* 0x000fd60000000014 */
.L_x_646:
[----:B------:R-:W-:Y:S05]  /*3d70*/  BSYNC.RECONVERGENT B2 ;  /* 0x0000000000027941 */ /* 0x000fea0003800200 */
.L_x_645:
[----:B------:R-:W-:-:S13]  /*3d80*/  ISETP.LT.OR P0, PT, R38, R39, P0 ;  /* 0x000000272600720c */ /* 0x000fda0000701670 */
[----:B------:R-:W-:Y:S05]  /*3d90*/  @!P0 BRA `(.L_x_638) ;  /* 0x0000000000288947 */ /* 0x000fea0003800000 */
[----:B------:R-:W0:Y:S01]  /*3da0*/  LDC.64 R6, c[0x0][0x380] ;  /* 0x0000e000ff067b82 */ /* 0x000e220000000a00 */
[----:B------:R-:W2:Y:S04]  /*3db0*/  LDG.E.64.CONSTANT R8, desc[UR6][R4.64] ;  /* 0x0000000604087981 */ /* 0x000ea8000c1e9b00 */
[----:B------:R-:W3:Y:S01]  /*3dc0*/  LDG.E.64.CONSTANT R10, desc[UR6][R4.64+0x800] ;  /* 0x00080006040a7981 */ /* 0x000ee2000c1e9b00 */
[----:B0-----:R-:W-:-:S03]  /*3dd0*/  IMAD.WIDE.U32 R40, R40, 0x8, R6 ;  /* 0x0000000828287825 */ /* 0x001fc600078e0006 */
[----:B------:R-:W4:Y:S04]  /*3de0*/  LDG.E.64.CONSTANT R6, desc[UR6][R4.64+-0x800] ;  /* 0xfff8000604067981 */ /* 0x000f28000c1e9b00 */
[----:B------:R-:W5:Y:S02]  /*3df0*/  LDG.E.64.CONSTANT R40, desc[UR6][R40.64] ;  /* 0x0000000628287981 */ /* 0x000f64000c1e9b00 */
[----:B-----5:R-:W-:-:S08]  /*3e00*/  DADD R2, R2, R40 ;  /* 0x0000000002027229 */ /* 0x020fd00000000028 */
[----:B----4-:R-:W-:-:S08]  /*3e10*/  DADD R2, R2, R6 ;  /* 0x0000000002027229 */ /* 0x010fd00000000006 */
[----:B--2---:R-:W-:-:S08]  /*3e20*/  DADD R2, R2, R8 ;  /* 0x0000000002027229 */ /* 0x004fd00000000008 */
[----:B---3--:R-:W-:-:S11]  /*3e30*/  DADD R2, R2, R10 ;  /* 0x0000000002027229 */ /* 0x008fd6000000000a */
.L_x_638:
[----:B------:R-:W-:Y:S05]  /*3e40*/  BSYNC.RECONVERGENT B1 ;  /* 0x0000000000017941 */ /* 0x000fea0003800200 */
.L_x_636:
        /* <DEDUP_REMOVED lines=16> */
[----:B------:R-:W-:Y:S01]  /*3f50*/  SHFL.DOWN PT, R2, R4, 0x4, 0x1f ;  /* 0x08801f0004027f89 */ /* 0x000fe200000e0000 */
[----:B------:R-:W-:Y:S02]  /*3f60*/  @!P1 MOV R7, 0x400 ;  /* 0x0000040000079802 */ /* 0x000fe40000000f00 */
[----:B------:R-:W-:Y:S01]  /*3f70*/  @!P1 SHF.R.U32.HI R6, RZ, 0x2, R0 ;  /* 0x00000002ff069819 */ /* 0x000fe20000011600 */
[----:B------:R-:W0:Y:S01]  /*3f80*/  SHFL.DOWN PT, R3, R5, 0x4, 0x1f ;  /* 0x08801f0005037f89 */ /* 0x000e2200000e0000 */
[----:B-1----:R-:W-:-:S02]  /*3f90*/  @!P1 LEA R7, R12, R7, 0x18 ;  /* 0x000000070c079211 */ /* 0x002fc400078ec0ff */
[----:B------:R-:W-:Y:S01]  /*3fa0*/  @!P1 LOP3.LUT R6, R6, 0xf8, RZ, 0xc0, !PT ;  /* 0x000000f806069812 */ /* 0x000fe200078ec0ff */
        /* <DEDUP_REMOVED lines=8> */
[----:B------:R-:W-:Y:S01]  /*4030*/  FSEL R5, R9, R3, P0 ;  /* 0x0000000309057208 */ /* 0x000fe20000000000 */
[----:B------:R-:W-:Y:S01]  /*4040*/  @!P1 IMAD.IADD R9, R6, 0x1, R7 ;  /* 0x0000000106099824 */ /* 0x000fe200078e0207 */
        /* <DEDUP_REMOVED lines=23> */
[----:B0-----:R-:W-:-:S11]  /*41c0*/  DADD R6, R8, R6 ;  /* 0x0000000008067229 */ /* 0x001fd60000000006 */
.L_x_608:
[----:B------:R-:W-:Y:S05]  /*41d0*/  BSYNC.RECONVERGENT B0 ;  /* 0x0000000000007941 */ /* 0x000fea0003800200 */
.L_x_592:
[----:B------:R-:W-:Y:S05]  /*41e0*/  @P0 EXIT ;  /* 0x000000000000094d */ /* 0x000fea0003800000 */
[----:B------:R-:W1:Y:S01]  /*41f0*/  LDCU.64 UR4, c[0x0][0x398] ;  /* 0x00007300ff0477ac */ /* 0x000e620008000a00 */
[----:B0-23--:R-:W0:Y:S01]  /*4200*/  LDC.64 R2, c[0x0][0x388] ;  /* 0x0000e200ff027b82 */ /* 0x00de220000000a00 */
[----:B-1--4-:R-:W-:-:S07]  /*4210*/  DADD R6, R6, UR4 ;  /* 0x0000000406067e29 */ /* 0x012fce0008000000 */
[----:B0-----:R-:W-:Y:S01]  /*4220*/  STG.E.64 desc[UR6][R2.64], R6 ;  /* 0x0000000602007986 */ /* 0x001fe2000c101b06 */
[----:B------:R-:W-:Y:S05]  /*4230*/  EXIT ;  /* 0x000000000000794d */ /* 0x000fea0003800000 */
.L_x_647:
        /* <DEDUP_REMOVED lines=12> */
.L_x_1081:


//--------------------- .text._ZN3cub18CUB_300001_SM_10006detail6reduce18DeviceReduceKernelINS2_10policy_hubIdy11add_functorIdEE10Policy1000EN6thrust24THRUST_300001_SM_1000_NS6detail15normal_iteratorINSA_10device_ptrIdEEEEyS6_dN4cuda3std3__410__identityEEEvT0_PT3_T1_NS0_13GridEvenShareISN_EET2_T4_ --------------------------
	.section	.text._ZN3cub18CUB_300001_SM_10006detail6reduce18DeviceReduceKernelINS2_10policy_hubIdy11add_functorIdEE10Policy1000EN6thrust24THRUST_300001_SM_1000_NS6detail15normal_iteratorINSA_10device_ptrIdEEEEyS6_dN4cuda3std3__410__identityEEEvT0_PT3_T1_NS0_13GridEvenShareISN_EET2_T4_,"ax",@progbits
	.align	128
        .global         _ZN3cub18CUB_300001_SM_10006detail6reduce18DeviceReduceKernelINS2_10policy_hubIdy11add_functorIdEE10Policy1000EN6thrust24THRUST_300001_SM_1000_NS6detail15normal_iteratorINSA_10device_ptrIdEEEEyS6_dN4cuda3std3__410__identityEEEvT0_PT3_T1_NS0_13GridEvenShareISN_EET2_T4_
        .type           _ZN3cub18CUB_300001_SM_10006detail6reduce18DeviceReduceKernelINS2_10policy_hubIdy11add_functorIdEE10Policy1000EN6thrust24THRUST_300001_SM_1000_NS6detail15normal_iteratorINSA_10device_ptrIdEEEEyS6_dN4cuda3std3__410__identityEEEvT0_PT3_T1_NS0_13GridEvenShareISN_EET2_T4_,@function
        .size           _ZN3cub18CUB_300001_SM_10006detail6reduce18DeviceReduceKernelINS2_10policy_hubIdy11add_functorIdEE10Policy1000EN6thrust24THRUST_300001_SM_1000_NS6detail15normal_iteratorINSA_10device_ptrIdEEEEyS6_dN4cuda3std3__410__identityEEEvT0_PT3_T1_NS0_13GridEvenShareISN_EET2_T4_,(.L_x_1082 - _ZN3cub18CUB_300001_SM_10006detail6reduce18DeviceReduceKernelINS2_10policy_hubIdy11add_functorIdEE10Policy1000EN6thrust24THRUST_300001_SM_1000_NS6detail15normal_iteratorINSA_10device_ptrIdEEEEyS6_dN4cuda3std3__410__identityEEEvT0_PT3_T1_NS0_13GridEvenShareISN_EET2_T4_)
        .other          _ZN3cub18CUB_300001_SM_10006detail6reduce18DeviceReduceKernelINS2_10policy_hubIdy11add_functorIdEE10Policy1000EN6thrust24THRUST_300001_SM_1000_NS6detail15normal_iteratorINSA_10device_ptrIdEEEEyS6_dN4cuda3std3__410__identityEEEvT0_PT3_T1_NS0_13GridEvenShareISN_EET2_T4_,@"STO_CUDA_ENTRY STV_DEFAULT"
_ZN3cub18CUB_300001_SM_10006detail6reduce18DeviceReduceKernelINS2_10policy_hubIdy11add_functorIdEE10Policy1000EN6thrust24THRUST_300001_SM_1000_NS6detail15normal_iteratorINSA_10device_ptrIdEEEEyS6_dN4cuda3std3__410__identityEEEvT0_PT3_T1_NS0_13GridEvenShareISN_EET2_T4_:
.text._ZN3cub18CUB_300001_SM_10006detail6reduce18DeviceReduceKernelINS2_10policy_hubIdy11add_functorIdEE10Policy1000EN6thrust24THRUST_300001_SM_1000_NS6detail15normal_iteratorINSA_10device_ptrIdEEEEyS6_dN4cuda3std3__410__identityEEEvT0_PT3_T1_NS0_13GridEvenShareISN_EET2_T4_:
        /* <DEDUP_REMOVED lines=28> */
.L_x_651:
[----:B------:R-:W-:Y:S05]  /*01c0*/  BSYNC.RECONVERGENT B1 ;  /* 0x0000000000017941 */ /* 0x000fea0003800200 */
.L_x_650:
        /* <DEDUP_REMOVED lines=21> */
.L_x_656:
        /* <DEDUP_REMOVED lines=8> */
[----:B--2--5:R-:W-:-:S03]  /*03a0*/  DADD R10, R10, R8 ;  /* 0x000000000a0a7229 */ /* 0x024fc60000000008 */
[----:B------:R-:W2:Y:S05]  /*03b0*/  LDG.E.64 R8, desc[UR14][R6.64] ;  /* 0x0000000e06087981 */ /* 0x000eaa000c1e1b00 */
[----:B---3--:R-:W-:Y:S02]  /*03c0*/  DADD R12, R10, R12 ;  /* 0x000000000a0c7229 */ /* 0x008fe4000000000c */
[----:B------:R-:W3:Y:S06]  /*03d0*/  LDG.E.64 R10, desc[UR14][R6.64+0x800] ;  /* 0x0008000e060a7981 */ /* 0x000eec000c1e1b00 */
[----:B----4-:R-:W-:-:S02]  /*03e0*/  DADD R14, R12, R14 ;  /* 0x000000000c0e7229 */ /* 0x010fc4000000000e */
[----:B------:R-:W4:Y:S06]  /*03f0*/  LDG.E.64 R12, desc[UR14][R6.64+0x1000] ;  /* 0x0010000e060c7981 */ /* 0x000f2c000c1e1b00 */
[----:B------:R-:W-:Y:S02]  /*0400*/  DADD R16, R14, R16 ;  /* 0x000000000e107229 */ /* 0x000fe40000000010 */
[----:B------:R-:W4:Y:S06]  /*0410*/  LDG.E.64 R14, desc[UR14][R6.64+0x1800] ;  /* 0x0018000e060e7981 */ /* 0x000f2c000c1e1b00 */
[----:B------:R-:W-:-:S02]  /*0420*/  DADD R18, R16, R18 ;  /* 0x0000000010127229 */ /* 0x000fc40000000012 */
[----:B------:R-:W4:Y:S06]  /*0430*/  LDG.E.64 R16, desc[UR14][R6.64+0x2000] ;  /* 0x0020000e06107981 */ /* 0x000f2c000c1e1b00 */
[----:B------:R-:W-:Y:S02]  /*0440*/  DADD R20, R18, R20 ;  /* 0x0000000012147229 */ /* 0x000fe40000000014 */
[----:B------:R-:W4:Y:S06]  /*0450*/  LDG.E.64 R18, desc[UR14][R6.64+0x2800] ;  /* 0x0028000e06127981 */ /* 0x000f2c000c1e1b00 */
[----:B------:R-:W-:-:S02]  /*0460*/  DADD R24, R20, R24 ;  /* 0x0000000014187229 */ /* 0x000fc40000000018 */
[----:B------:R-:W4:Y:S06]  /*0470*/  LDG.E.64 R20, desc[UR14][R6.64+0x3000] ;  /* 0x0030000e06147981 */ /* 0x000f2c000c1e1b00 */
[----:B------:R-:W-:Y:S02]  /*0480*/  DADD R22, R24, R22 ;  /* 0x0000000018167229 */ /* 0x000fe40000000016 */
[----:B------:R0:W4:Y:S01]  /*0490*/  LDG.E.64 R24, desc[UR14][R6.64+0x3800] ;  /* 0x0038000e06187981 */ /* 0x000122000c1e1b00 */
[----:B------:R-:W-:Y:S02]  /*04a0*/  VIADD R26, R26, 0x10 ;  /* 0x000000101a1a7836 */ /* 0x000fe40000000000 */
[----:B------:R-:W-:-:S03]  /*04b0*/  VIADD R2, R2, 0x1000 ;  /* 0x0000100002027836 */ /* 0x000fc60000000000 */
[----:B------:R-:W-:Y:S02]  /*04c0*/  ISETP.NE.AND P1, PT, R26, RZ, PT ;  /* 0x000000ff1a00720c */ /* 0x000fe40003f25270 */
[----:B0-----:R-:W-:-:S05]  /*04d0*/  IADD3 R6, P2, PT, R6, 0x8000, RZ ;  /* 0x0000800006067810 */ /* 0x001fca0007f5e0ff */
[----:B------:R-:W-:Y:S01]  /*04e0*/  IMAD.X R7, RZ, RZ, R7, P2 ;  /* 0x000000ffff077224 */ /* 0x000fe200010e0607 */
[----:B--2---:R-:W-:-:S08]  /*04f0*/  DADD R8, R22, R8 ;  /* 0x0000000016087229 */ /* 0x004fd00000000008 */
[----:B---3--:R-:W-:-:S08]  /*0500*/  DADD R8, R8, R10 ;  /* 0x0000000008087229 */ /* 0x008fd0000000000a */
[----:B----4-:R-:W-:-:S08]  /*0510*/  DADD R8, R8, R12 ;  /* 0x0000000008087229 */ /* 0x010fd0000000000c */
[----:B------:R-:W-:-:S08]  /*0520*/  DADD R8, R8, R14 ;  /* 0x0000000008087229 */ /* 0x000fd0000000000e */
[----:B------:R-:W-:-:S08]  /*0530*/  DADD R8, R8, R16 ;  /* 0x0000000008087229 */ /* 0x000fd00000000010 */
[----:B------:R-:W-:-:S08]  /*0540*/  DADD R8, R8, R18 ;  /* 0x0000000008087229 */ /* 0x000fd00000000012 */
[----:B------:R-:W-:-:S08]  /*0550*/  DADD R8, R8, R20 ;  /* 0x0000000008087229 */ /* 0x000fd00000000014 */
[----:B------:R-:W-:Y:S01]  /*0560*/  DADD R8, R8, R24 ;  /* 0x0000000008087229 */ /* 0x000fe20000000018 */
[----:B------:R-:W-:Y:S10]  /*0570*/  @P1 BRA `(.L_x_656) ;  /* 0xfffffffc00681947 */ /* 0x000ff4000383ffff */
.L_x_655:
[----:B------:R-:W-:Y:S05]  /*0580*/  BSYNC.RECONVERGENT B2 ;  /* 0x0000000000027941 */ /* 0x000fea0003800200 */
.L_x_654:
        /* <DEDUP_REMOVED lines=28> */
.L_x_658:
[----:B------:R-:W-:Y:S05]  /*0750*/  BSYNC.RECONVERGENT B2 ;  /* 0x0000000000027941 */ /* 0x000fea0003800200 */
.L_x_657:
        /* <DEDUP_REMOVED lines=16> */
[----:B--2--5:R-:W-:-:S08]  /*0860*/  DADD R6, R8, R6 ;  /* 0x0000000008067229 */ /* 0x024fd00000000006 */
[----:B---3--:R-:W-:-:S08]  /*0870*/  DADD R6, R6, R10 ;  /* 0x0000000006067229 */ /* 0x008fd0000000000a */
[----:B----4-:R-:W-:-:S08]  /*0880*/  DADD R6, R6, R12 ;  /* 0x0000000006067229 */ /* 0x010fd0000000000c */
[----:B------:R-:W-:-:S11]  /*0890*/  DADD R8, R6, R14 ;  /* 0x0000000006087229 */ /* 0x000fd6000000000e */
.L_x_660:
[----:B------:R-:W-:Y:S05]  /*08a0*/  BSYNC.RECONVERGENT B2 ;  /* 0x0000000000027941 */ /* 0x000fea0003800200 */
.L_x_659:
[----:B------:R-:W-:Y:S05]  /*08b0*/  @!P0 BRA `(.L_x_653) ;  /* 0x00000000002c8947 */ /* 0x000fea0003800000 */
[----:B------:R-:W0:Y:S01]  /*08c0*/  LDC.64 R4, c[0x0][0x380] ;  /* 0x0000e000ff047b82 */ /* 0x000e220000000a00 */
[----:B------:R-:W-:Y:S02]  /*08d0*/  IMAD.U32 R7, RZ, RZ, UR16 ;  /* 0x00000010ff077e24 */ /* 0x000fe4000f8e00ff */
[----:B------:R-:W-:Y:S02]  /*08e0*/  IMAD.MOV R10, RZ, RZ, -R16 ;  /* 0x000000ffff0a7224 */ /* 0x000fe400078e0a10 */
[----:B0-----:R-:W-:-:S07]  /*08f0*/  IMAD.WIDE.U32 R4, R7, 0x4000, R4 ;  /* 0x0000400007047825 */ /* 0x001fce00078e0004 */
.L_x_661:
[----:B------:R-:W-:-:S06]  /*0900*/  IMAD.WIDE R6, R2, 0x8, R4 ;  /* 0x0000000802067825 */ /* 0x000fcc00078e0204 */
[----:B------:R-:W2:Y:S01]  /*0910*/  LDG.E.64 R6, desc[UR14][R6.64] ;  /* 0x0000000e06067981 */ /* 0x000ea2000c1e1b00 */
[----:B------:R-:W-:Y:S02]  /*0920*/  VIADD R10, R10, 0x1 ;  /* 0x000000010a0a7836 */ /* 0x000fe40000000000 */
[----:B------:R-:W-:-:S03]  /*0930*/  VIADD R2, R2, 0x100 ;  /* 0x0000010002027836 */ /* 0x000fc60000000000 */
[----:B------:R-:W-:Y:S01]  /*0940*/  ISETP.NE.AND P0, PT, R10, RZ, PT ;  /* 0x000000ff0a00720c */ /* 0x000fe20003f05270 */
[----:B--2--5:R-:W-:-:S12]  /*0950*/  DADD R8, R6, R8 ;  /* 0x0000000006087229 */ /* 0x024fd80000000008 */
[----:B------:R-:W-:Y:S05]  /*0960*/  @P0 BRA `(.L_x_661) ;  /* 0xfffffffc00e40947 */ /* 0x000fea000383ffff */
.L_x_653:
[----:B------:R-:W-:Y:S05]  /*0970*/  BSYNC.RECONVERGENT B1 ;  /* 0x0000000000017941 */ /* 0x000fea0003800200 */
.L_x_652:
        /* <DEDUP_REMOVED lines=29> */
[----:B-1----:R-:W-:-:S05]  /*0b50*/  @!P1 LEA R10, R13, R10, 0x18 ;  /* 0x0000000a0d0a9211 */ /* 0x002fca00078ec0ff */
        /* <DEDUP_REMOVED lines=17> */
[----:B------:R-:W0:Y:S04]  /*0c70*/  LDS.128 R16, [UR4+0x10] ;  /* 0x00001004ff107984 */ /* 0x000e280008000c00 */
[----:B------:R-:W1:Y:S04]  /*0c80*/  LDS.128 R12, [UR4+0x20] ;  /* 0x00002004ff0c7984 */ /* 0x000e680008000c00 */
[----:B--2---:R-:W2:Y:S01]  /*0c90*/  LDS.128 R8, [UR4+0x30] ;  /* 0x00003004ff087984 */ /* 0x004ea20008000c00 */
        /* <DEDUP_REMOVED lines=9> */
.L_x_662:
        /* <DEDUP_REMOVED lines=9> */
[----:B-1----:R-:W-:Y:S01]  /*0dc0*/  DADD R4, R4, R8 ;  /* 0x0000000004047229 */ /* 0x002fe20000000008 */
[C---:B0-----:R-:W-:Y:S01]  /*0dd0*/  ISETP.GE.AND P0, PT, R2.reuse, R7, PT ;  /* 0x000000070200720c */ /* 0x041fe20003f06270 */
[C---:B------:R-:W-:Y:S01]  /*0de0*/  VIADD R6, R2.reuse, 0x2 ;  /* 0x0000000202067836 */ /* 0x040fe20000000000 */
[----:B------:R-:W-:-:S07]  /*0df0*/  ISETP.NE.AND P1, PT, R2, RZ, PT ;  /* 0x000000ff0200720c */ /* 0x000fce0003f25270 */
        /* <DEDUP_REMOVED lines=10> */
[----:B------:R-:W-:Y:S01]  /*0ea0*/  SHFL.DOWN PT, R4, R12, 0x4, R7 ;  /* 0x088000000c047989 */ /* 0x000fe200000e0007 */
[C---:B------:R-:W-:Y:S02]  /*0eb0*/  VIADD R6, R2.reuse, 0x8 ;  /* 0x0000000802067836 */ /* 0x040fe40000000000 */
[----:B------:R-:W-:Y:S01]  /*0ec0*/  VIADD R2, R2, 0x10 ;  /* 0x0000001002027836 */ /* 0x000fe20000000000 */
[----:B------:R-:W0:Y:S02]  /*0ed0*/  SHFL.DOWN PT, R5, R13, 0x4, R7 ;  /* 0x088000000d057989 */ /* 0x000e2400000e0007 */
[----:B0-----:R-:W-:-:S10]  /*0ee0*/  DADD R4, R4, R12 ;  /* 0x0000000004047229 */ /* 0x001fd4000000000c */
[----:B------:R-:W-:Y:S02]  /*0ef0*/  FSEL R8, R12, R4, P0 ;  /* 0x000000040c087208 */ /* 0x000fe40000000000 */
[----:B------:R-:W-:Y:S02]  /*0f00*/  FSEL R9, R13, R5, P0 ;  /* 0x000000050d097208 */ /* 0x000fe40000000000 */
[----:B------:R-:W-:Y:S01]  /*0f10*/  ISETP.GT.AND P0, PT, R6, R7, PT ;  /* 0x000000070600720c */ /* 0x000fe20003f04270 */
[----:B------:R-:W-:Y:S01]  /*0f20*/  SHFL.DOWN PT, R4, R8, 0x8, R7 ;  /* 0x0900000008047989 */ /* 0x000fe200000e0007 */
[----:B------:R-:W-:-:S03]  /*0f30*/  @!P1 SHF.R.U32.HI R6, RZ, 0x2, R0 ;  /* 0x00000002ff069819 */ /* 0x000fc60000011600 */
[----:B------:R-:W0:Y:S01]  /*0f40*/  SHFL.DOWN PT, R5, R9, 0x8, R7 ;  /* 0x0900000009057989 */ /* 0x000e2200000e0007 */
[----:B------:R-:W-:Y:S01]  /*0f50*/  @!P1 LOP3.LUT R6, R6, 0xf8, RZ, 0xc0, !PT ;  /* 0x000000f806069812 */ /* 0x000fe200078ec0ff */
[----:B------:R-:W1:Y:S01]  /*0f60*/  @!P1 S2R R13, SR_CgaCtaId ;  /* 0x00000000000d9919 */ /* 0x000e620000008800 */
[----:B0-----:R-:W-:-:S10]  /*0f70*/  DADD R4, R4, R8 ;  /* 0x0000000004047229 */ /* 0x001fd40000000008 */
[----:B------:R-:W-:Y:S02]  /*0f80*/  FSEL R10, R8, R4, P0 ;  /* 0x00000004080a7208 */ /* 0x000fe40000000000 */
[----:B------:R-:W-:Y:S02]  /*0f90*/  FSEL R11, R9, R5, P0 ;  /* 0x00000005090b7208 */ /* 0x000fe40000000000 */
[----:B------:R-:W-:Y:S01]  /*0fa0*/  ISETP.GT.AND P0, PT, R2, R7, PT ;  /* 0x000000070200720c */ /* 0x000fe20003f04270 */
[----:B------:R-:W-:Y:S01]  /*0fb0*/  SHFL.DOWN PT, R4, R10, 0x10, R7 ;  /* 0x0a0000000a047989 */ /* 0x000fe200000e0007 */
[----:B------:R-:W-:-:S03]  /*0fc0*/  @!P1 MOV R8, 0x400 ;  /* 0x0000040000089802 */ /* 0x000fc60000000f00 */
[----:B------:R-:W0:Y:S01]  /*0fd0*/  SHFL.DOWN PT, R5, R11, 0x10, R7 ;  /* 0x0a0000000b057989 */ /* 0x000e2200000e0007 */
[----:B-1----:R-:W-:-:S05]  /*0fe0*/  @!P1 LEA R13, R13, R8, 0x18 ;  /* 0x000000080d0d9211 */ /* 0x002fca00078ec0ff */
[----:B------:R-:W-:Y:S01]  /*0ff0*/  @!P1 IMAD.IADD R13, R6, 0x1, R13 ;  /* 0x00000001060d9824 */ /* 0x000fe200078e020d */
[----:B0-----:R-:W-:-:S10]  /*1000*/  DADD R4, R4, R10 ;  /* 0x0000000004047229 */ /* 0x001fd4000000000a */
        /* <DEDUP_REMOVED lines=10> */
[----:B-1----:R-:W0:Y:S04]  /*10b0*/  LDS.128 R12, [UR4+0x10] ;  /* 0x00001004ff0c7984 */ /* 0x002e280008000c00 */
        /* <DEDUP_REMOVED lines=31> */
.L_x_649:
        /* <DEDUP_REMOVED lines=12> */
[----:B------:R-:W-:-:S04]  /*1370*/  ISETP.GE.U32.AND P0, PT, R2, UR5, PT ;  /* 0x0000000502007c0c */ /* 0x000fc8000bf06070 */
[----:B------:R-:W-:Y:S01]  /*1380*/  ISETP.GE.U32.AND.EX P0, PT, R5, UR4, PT, P0 ;  /* 0x0000000405007c0c */ /* 0x000fe2000bf06100 */
[----:B--2---:R-:W-:-:S08]  /*1390*/  DADD R18, R18, R20 ;  /* 0x0000000012127229 */ /* 0x004fd00000000014 */
[----:B---3--:R-:W-:-:S08]  /*13a0*/  DADD R16, R16, R18 ;  /* 0x0000000010107229 */ /* 0x008fd00000000012 */
[----:B----4-:R-:W-:-:S08]  /*13b0*/  DADD R14, R14, R16 ;  /* 0x000000000e0e7229 */ /* 0x010fd00000000010 */
[----:B-----5:R-:W-:-:S08]  /*13c0*/  DADD R12, R12, R14 ;  /* 0x000000000c0c7229 */ /* 0x020fd0000000000e */
[----:B------:R-:W-:-:S08]  /*13d0*/  DADD R10, R10, R12 ;  /* 0x000000000a0a7229 */ /* 0x000fd0000000000c */
[----:B------:R-:W-:-:S08]  /*13e0*/  DADD R6, R6, R10 ;  /* 0x0000000006067229 */ /* 0x000fd0000000000a */
[----:B------:R-:W-:Y:S01]  /*13f0*/  DADD R8, R8, R6 ;  /* 0x0000000008087229 */ /* 0x000fe20000000006 */
[----:B------:R-:W-:Y:S10]  /*1400*/  @!P0 BRA `(.L_x_664) ;  /* 0x0000000c00188947 */ /* 0x000ff40003800000 */
        /* <DEDUP_REMOVED lines=25> */
.L_x_666:
        /* <DEDUP_REMOVED lines=16> */
[----:B--2---:R-:W-:-:S08]  /*16a0*/  DADD R4, R4, R8 ;  /* 0x0000000004047229 */ /* 0x004fd00000000008 */
[----:B---3--:R-:W-:-:S08]  /*16b0*/  DADD R4, R10, R4 ;  /* 0x000000000a047229 */ /* 0x008fd00000000004 */
[----:B----4-:R-:W-:-:S08]  /*16c0*/  DADD R4, R12, R4 ;  /* 0x000000000c047229 */ /* 0x010fd00000000004 */
[----:B-----5:R-:W-:-:S08]  /*16d0*/  DADD R4, R14, R4 ;  /* 0x000000000e047229 */ /* 0x020fd00000000004 */
[----:B------:R-:W-:-:S08]  /*16e0*/  DADD R4, R16, R4 ;  /* 0x0000000010047229 */ /* 0x000fd00000000004 */
[----:B------:R-:W-:Y:S01]  /*16f0*/  DADD R18, R18, R4 ;  /* 0x0000000012127229 */ /* 0x000fe20000000004 */
[----:B0-----:R-:W-:-:S05]  /*1700*/  IMAD.MOV.U32 R4, RZ, RZ, R2 ;  /* 0x000000ffff047224 */ /* 0x001fca00078e0002 */
[----:B------:R-:W-:Y:S02]  /*1710*/  IADD3 R5, P1, PT, R4, -UR8, RZ ;  /* 0x8000000804057c10 */ /* 0x000fe4000ff3e0ff */
[----:B------:R-:W-:Y:S02]  /*1720*/  DADD R18, R20, R18 ;  /* 0x0000000014127229 */ /* 0x000fe40000000012 */
[----:B------:R-:W-:Y:S02]  /*1730*/  ISETP.GE.U32.AND P0, PT, R5, UR5, PT ;  /* 0x0000000505007c0c */ /* 0x000fe4000bf06070 */
[----:B------:R-:W-:-:S04]  /*1740*/  IADD3.X R5, PT, PT, R3, ~UR9, RZ, P1, !PT ;  /* 0x8000000903057c10 */ /* 0x000fc80008ffe4ff */
[----:B------:R-:W-:Y:S01]  /*1750*/  DADD R8, R22, R18 ;  /* 0x0000000016087229 */ /* 0x000fe20000000012 */
[----:B------:R-:W-:-:S13]  /*1760*/  ISETP.GE.U32.AND.EX P0, PT, R5, UR11, PT, P0 ;  /* 0x0000000b05007c0c */ /* 0x000fda000bf06100 */
        /* <DEDUP_REMOVED lines=13> */
.L_x_665:
        /* <DEDUP_REMOVED lines=26> */
.L_x_670:
        /* <DEDUP_REMOVED lines=8> */
[----:B--2---:R-:W-:-:S03]  /*1a60*/  DADD R20, R20, R8 ;  /* 0x0000000014147229 */ /* 0x004fc60000000008 */
[----:B------:R-:W2:Y:S05]  /*1a70*/  LDG.E.64 R8, desc[UR14][R6.64] ;  /* 0x0000000e06087981 */ /* 0x000eaa000c1e1b00 */
[----:B---3--:R-:W-:Y:S02]  /*1a80*/  DADD R18, R20, R18 ;  /* 0x0000000014127229 */ /* 0x008fe40000000012 */
[----:B------:R-:W3:Y:S06]  /*1a90*/  LDG.E.64 R20, desc[UR14][R6.64+0x800] ;  /* 0x0008000e06147981 */ /* 0x000eec000c1e1b00 */
[----:B----4-:R-:W-:-:S02]  /*1aa0*/  DADD R16, R18, R16 ;  /* 0x0000000012107229 */ /* 0x010fc40000000010 */
[----:B------:R-:W4:Y:S06]  /*1ab0*/  LDG.E.64 R18, desc[UR14][R6.64+0x1000] ;  /* 0x0010000e06127981 */ /* 0x000f2c000c1e1b00 */
[----:B-----5:R-:W-:Y:S02]  /*1ac0*/  DADD R14, R16, R14 ;  /* 0x00000000100e7229 */ /* 0x020fe4000000000e */
[----:B------:R-:W5:Y:S06]  /*1ad0*/  LDG.E.64 R16, desc[UR14][R6.64+0x1800] ;  /* 0x0018000e06107981 */ /* 0x000f6c000c1e1b00 */
[----:B------:R-:W-:-:S02]  /*1ae0*/  DADD R12, R14, R12 ;  /* 0x000000000e0c7229 */ /* 0x000fc4000000000c */
[----:B------:R-:W5:Y:S06]  /*1af0*/  LDG.E.64 R14, desc[UR14][R6.64+0x2000] ;  /* 0x0020000e060e7981 */ /* 0x000f6c000c1e1b00 */
[----:B------:R-:W-:Y:S02]  /*1b00*/  DADD R10, R12, R10 ;  /* 0x000000000c0a7229 */ /* 0x000fe4000000000a */
[----:B------:R-:W5:Y:S06]  /*1b10*/  LDG.E.64 R12, desc[UR14][R6.64+0x2800] ;  /* 0x0028000e060c7981 */ /* 0x000f6c000c1e1b00 */
[----:B------:R-:W-:-:S02]  /*1b20*/  DADD R24, R10, R24 ;  /* 0x000000000a187229 */ /* 0x000fc40000000018 */
[----:B------:R-:W5:Y:S06]  /*1b30*/  LDG.E.64 R10, desc[UR14][R6.64+0x3000] ;  /* 0x0030000e060a7981 */ /* 0x000f6c000c1e1b00 */
[----:B------:R-:W-:Y:S02]  /*1b40*/  DADD R22, R24, R22 ;  /* 0x0000000018167229 */ /* 0x000fe40000000016 */
[----:B------:R0:W5:Y:S01]  /*1b50*/  LDG.E.64 R24, desc[UR14][R6.64+0x3800] ;  /* 0x0038000e06187981 */ /* 0x000162000c1e1b00 */
        /* <DEDUP_REMOVED lines=8> */
[----:B-----5:R-:W-:-:S08]  /*1be0*/  DADD R8, R8, R16 ;  /* 0x0000000008087229 */ /* 0x020fd00000000010 */
[----:B------:R-:W-:-:S08]  /*1bf0*/  DADD R8, R8, R14 ;  /* 0x0000000008087229 */ /* 0x000fd0000000000e */
[----:B------:R-:W-:-:S08]  /*1c00*/  DADD R8, R8, R12 ;  /* 0x0000000008087229 */ /* 0x000fd0000000000c */
[----:B------:R-:W-:-:S08]  /*1c10*/  DADD R8, R8, R10 ;  /* 0x0000000008087229 */ /* 0x000fd0000000000a */
[----:B------:R-:W-:Y:S01]  /*1c20*/  DADD R8, R8, R24 ;  /* 0x0000000008087229 */ /* 0x000fe20000000018 */
[----:B------:R-:W-:Y:S10]  /*1c30*/  @P1 BRA `(.L_x_670) ;  /* 0xfffffffc00681947 */ /* 0x000ff4000383ffff */
.L_x_669:
[----:B------:R-:W-:Y:S05]  /*1c40*/  BSYNC.RECONVERGENT B2 ;  /* 0x0000000000027941 */ /* 0x000fea0003800200 */
.L_x_668:
        /* <DEDUP_REMOVED lines=19> */
[----:B--2---:R-:W-:-:S08]  /*1d80*/  DADD R22, R8, R22 ;  /* 0x0000000008167229 */ /* 0x004fd00000000016 */
[----:B---3--:R-:W-:-:S08]  /*1d90*/  DADD R16, R22, R16 ;  /* 0x0000000016107229 */ /* 0x008fd00000000010 */
[----:B----4-:R-:W-:-:S08]  /*1da0*/  DADD R14, R16, R14 ;  /* 0x00000000100e7229 */ /* 0x010fd0000000000e */
[----:B-----5:R-:W-:-:S08]  /*1db0*/  DADD R12, R14, R12 ;  /* 0x000000000e0c7229 */ /* 0x020fd0000000000c */
[----:B------:R-:W-:-:S08]  /*1dc0*/  DADD R10, R12, R10 ;  /* 0x000000000c0a7229 */ /* 0x000fd0000000000a */
[----:B------:R-:W-:-:S08]  /*1dd0*/  DADD R6, R10, R6 ;  /* 0x000000000a067229 */ /* 0x000fd00000000006 */
[----:B------:R-:W-:-:S08]  /*1de0*/  DADD R4, R6, R4 ;  /* 0x0000000006047229 */ /* 0x000fd00000000004 */
[----:B------:R-:W-:-:S11]  /*1df0*/  DADD R8, R4, R18 ;  /* 0x0000000004087229 */ /* 0x000fd60000000012 */
.L_x_672:
[----:B------:R-:W-:Y:S05]  /*1e00*/  BSYNC.RECONVERGENT B2 ;  /* 0x0000000000027941 */ /* 0x000fea0003800200 */
.L_x_671:
        /* <DEDUP_REMOVED lines=14> */
[----:B--2---:R-:W-:-:S08]  /*1ef0*/  DADD R6, R8, R6 ;  /* 0x0000000008067229 */ /* 0x004fd00000000006 */
[----:B---3--:R-:W-:-:S08]  /*1f00*/  DADD R6, R6, R10 ;  /* 0x0000000006067229 */ /* 0x008fd0000000000a */
[----:B----4-:R-:W-:-:S08]  /*1f10*/  DADD R6, R6, R12 ;  /* 0x0000000006067229 */ /* 0x010fd0000000000c */
[----:B-----5:R-:W-:-:S11]  /*1f20*/  DADD R8, R6, R14 ;  /* 0x0000000006087229 */ /* 0x020fd6000000000e */
.L_x_674:
[----:B------:R-:W-:Y:S05]  /*1f30*/  BSYNC.RECONVERGENT B2 ;  /* 0x0000000000027941 */ /* 0x000fea0003800200 */
.L_x_673:
        /* <DEDUP_REMOVED lines=9> */
.L_x_675:
[----:B------:R-:W-:Y:S02]  /*1fd0*/  IMAD.MOV.U32 R2, RZ, RZ, R4 ;  /* 0x000000ffff027224 */ /* 0x000fe400078e0004 */
[----:B------:R-:W-:-:S06]  /*1fe0*/  IMAD.MOV.U32 R3, RZ, RZ, R5 ;  /* 0x000000ffff037224 */ /* 0x000fcc00078e0005 */
[----:B------:R-:W2:Y:S01]  /*1ff0*/  LDG.E.64 R2, desc[UR14][R2.64] ;  /* 0x0000000e02027981 */ /* 0x000ea2000c1e1b00 */
[----:B------:R-:W-:Y:S01]  /*2000*/  VIADD R0, R0, 0x1 ;  /* 0x0000000100007836 */ /* 0x000fe20000000000 */
[----:B------:R-:W-:-:S04]  /*2010*/  IADD3 R4, P1, PT, R4, 0x800, RZ ;  /* 0x0000080004047810 */ /* 0x000fc80007f3e0ff */
[----:B------:R-:W-:Y:S01]  /*2020*/  ISETP.NE.AND P0, PT, R0, RZ, PT ;  /* 0x000000ff0000720c */ /* 0x000fe20003f05270 */
[----:B------:R-:W-:Y:S01]  /*2030*/  IMAD.X R5, RZ, RZ, R5, P1 ;  /* 0x000000ffff057224 */ /* 0x000fe200008e0605 */
[----:B--2---:R-:W-:-:S11]  /*2040*/  DADD R8, R2, R8 ;  /* 0x0000000002087229 */ /* 0x004fd60000000008 */
[----:B------:R-:W-:Y:S05]  /*2050*/  @P0 BRA `(.L_x_675) ;  /* 0xfffffffc00dc0947 */ /* 0x000fea000383ffff */
.L_x_667:
[----:B------:R-:W-:Y:S05]  /*2060*/  BSYNC.RECONVERGENT B1 ;  /* 0x0000000000017941 */ /* 0x000fea0003800200 */
.L_x_664:
[----:B------:R-:W0:Y:S01]  /*2070*/  S2R R0, SR_LANEID ;  /* 0x0000000000007919 */ /* 0x000e220000000000 */
[----:B------:R-:W-:Y:S04]  /*2080*/  SHFL.DOWN PT, R2, R8, 0x1, 0x1f ;  /* 0x08201f0008027f89 */ /* 0x000fe800000e0000 */
[----:B------:R-:W1:Y:S01]  /*2090*/  SHFL.DOWN PT, R3, R9, 0x1, 0x1f ;  /* 0x08201f0009037f89 */ /* 0x000e6200000e0000 */
[----:B------:R-:W2:Y:S01]  /*20a0*/  S2R R11, SR_TID.X ;  /* 0x00000000000b7919 */ /* 0x000ea20000002100 */
        /* <DEDUP_REMOVED lines=20> */
[----:B------:R-:W-:Y:S02]  /*21f0*/  @!P1 MOV R7, 0x400 ;  /* 0x0000040000079802 */ /* 0x000fe40000000f00 */
[----:B--2---:R-:W-:Y:S01]  /*2200*/  @!P1 SHF.R.U32.HI R6, RZ, 0x2, R11 ;  /* 0x00000002ff069819 */ /* 0x004fe2000001160b */
[----:B------:R-:W0:Y:S01]  /*2210*/  SHFL.DOWN PT, R3, R9, 0x8, 0x1f ;  /* 0x09001f0009037f89 */ /* 0x000e2200000e0000 */
[----:B-1----:R-:W-:-:S02]  /*2220*/  @!P1 LEA R7, R10, R7, 0x18 ;  /* 0x000000070a079211 */ /* 0x002fc400078ec0ff */
[----:B------:R-:W-:-:S05]  /*2230*/  @!P1 LOP3.LUT R6, R6, 0xf8, RZ, 0xc0, !PT ;  /* 0x000000f806069812 */ /* 0x000fca00078ec0ff */
        /* <DEDUP_REMOVED lines=17> */
[----:B------:R-:W1:Y:S04]  /*2350*/  LDS.128 R16, [UR4+0x10] ;  /* 0x00001004ff107984 */ /* 0x000e680008000c00 */
[----:B------:R-:W2:Y:S04]  /*2360*/  LDS.128 R12, [UR4+0x20] ;  /* 0x00002004ff0c7984 */ /* 0x000ea80008000c00 */
[----:B------:R-:W3:Y:S01]  /*2370*/  LDS.128 R8, [UR4+0x30] ;  /* 0x00003004ff087984 */ /* 0x000ee20008000c00 */
[----:B-1----:R-:W-:-:S03]  /*2380*/  DADD R16, R4, R16 ;  /* 0x0000000004107229 */ /* 0x002fc60000000010 */
[----:B------:R-:W1:Y:S05]  /*2390*/  LDS.64 R4, [UR4+0x40] ;  /* 0x00004004ff047984 */ /* 0x000e6a0008000a00 */
[----:B------:R-:W-:-:S08]  /*23a0*/  DADD R16, R16, R18 ;  /* 0x0000000010107229 */ /* 0x000fd00000000012 */
[----:B--2---:R-:W-:-:S08]  /*23b0*/  DADD R12, R16, R12 ;  /* 0x00000000100c7229 */ /* 0x004fd0000000000c */
[----:B------:R-:W-:-:S08]  /*23c0*/  DADD R12, R12, R14 ;  /* 0x000000000c0c7229 */ /* 0x000fd0000000000e */
[----:B---3--:R-:W-:-:S08]  /*23d0*/  DADD R8, R12, R8 ;  /* 0x000000000c087229 */ /* 0x008fd00000000008 */
[----:B------:R-:W-:-:S08]  /*23e0*/  DADD R8, R8, R10 ;  /* 0x0000000008087229 */ /* 0x000fd0000000000a */
[----:B-1----:R-:W-:-:S11]  /*23f0*/  DADD R4, R8, R4 ;  /* 0x0000000008047229 */ /* 0x002fd60000000004 */
.L_x_663:
[----:B------:R-:W-:Y:S05]  /*2400*/  BSYNC.RECONVERGENT B0 ;  /* 0x0000000000007941 */ /* 0x000fea0003800200 */
.L_x_648:
[----:B------:R-:W-:Y:S05]  /*2410*/  @P0 EXIT ;  /* 0x000000000000094d */ /* 0x000fea0003800000 */
[----:B------:R-:W3:Y:S02]  /*2420*/  LDCU.64 UR4, c[0x0][0x388] ;  /* 0x00007100ff0477ac */ /* 0x000ee40008000a00 */
[----:B---3--:R-:W-:-:S06]  /*2430*/  UIMAD.WIDE.U32 UR4, UR16, 0x8, UR4 ;  /* 0x00000008100478a5 */ /* 0x008fcc000f8e0004 */
[----:B0-----:R-:W-:Y:S02]  /*2440*/  IMAD.U32 R2, RZ, RZ, UR4 ;  /* 0x00000004ff027e24 */ /* 0x001fe4000f8e00ff */
[----:B--2---:R-:W-:-:S05]  /*2450*/  IMAD.U32 R3, RZ, RZ, UR5 ;  /* 0x00000005ff037e24 */ /* 0x004fca000f8e00ff */
[----:B------:R-:W-:Y:S01]  /*2460*/  STG.E.64 desc[UR14][R2.64], R4 ;  /* 0x0000000402007986 */ /* 0x000fe2000c101b0e */
[----:B------:R-:W-:Y:S05]  /*2470*/  EXIT ;  /* 0x000000000000794d */ /* 0x000fea0003800000 */
.L_x_676:
        /* <DEDUP_REMOVED lines=16> */
.L_x_1082:


//--------------------- .text._ZN3cub18CUB_300001_SM_10006detail6reduce28DeviceReduceSingleTileKernelINS2_10policy_hubIdy11add_functorIdEE10Policy1000EN6thrust24THRUST_300001_SM_1000_NS6detail15normal_iteratorINSA_10device_ptrIdEEEEPdyS6_ddN4cuda3std3__410__identityEEEvT0_T1_T2_T3_T4_T6_ --------------------------
	.section	.text._ZN3cub18CUB_300001_SM_10006detail6reduce28DeviceReduceSingleTileKernelINS2_10policy_hubIdy11add_functorIdEE10Policy1000EN6thrust24THRUST_300001_SM_1000_NS6detail15normal_iteratorINSA_10device_ptrIdEEEEPdyS6_ddN4cuda3std3__410__identityEEEvT0_T1_T2_T3_T4_T6_,"ax",@progbits
	.align	128
        .global         _ZN3cub18CUB_300001_SM_10006detail6reduce28DeviceReduceSingleTileKernelINS2_10policy_hubIdy11add_functorIdEE10Policy1000EN6thrust24THRUST_300001_SM_1000_NS6detail15normal_iteratorINSA_10device_ptrIdEEEEPdyS6_ddN4cuda3std3__410__identityEEEvT0_T1_T2_T3_T4_T6_
        .type           _ZN3cub18CUB_300001_SM_10006detail6reduce28DeviceReduceSingleTileKernelINS2_10policy_hubIdy11add_functorIdEE10Policy1000EN6thrust24THRUST_300001_SM_1000_NS6detail15normal_iteratorINSA_10device_ptrIdEEEEPdyS6_ddN4cuda3std3__410__identityEEEvT0_T1_T2_T3_T4_T6_,@function
        .size           _ZN3cub18CUB_300001_SM_10006detail6reduce28DeviceReduceSingleTileKernelINS2_10policy_hubIdy11add_functorIdEE10Policy1000EN6thrust24THRUST_300001_SM_1000_NS6detail15normal_iteratorINSA_10device_ptrIdEEEEPdyS6_ddN4cuda3std3__410__identityEEEvT0_T1_T2_T3_T4_T6_,(.L_x_1083 - _ZN3cub18CUB_300001_SM_10006detail6reduce28DeviceReduceSingleTileKernelINS2_10policy_hubIdy11add_functorIdEE10Policy1000EN6thrust24THRUST_300001_SM_1000_NS6detail15normal_iteratorINSA_10device_ptrIdEEEEPdyS6_ddN4cuda3std3__410__identityEEEvT0_T1_T2_T3_T4_T6_)
        .other          _ZN3cub18CUB_300001_SM_10006detail6reduce28DeviceReduceSingleTileKernelINS2_10policy_hubIdy11add_functorIdEE10Policy1000EN6thrust24THRUST_300001_SM_1000_NS6detail15normal_iteratorINSA_10device_ptrIdEEEEPdyS6_ddN4cuda3std3__410__identityEEEvT0_T1_T2_T3_T4_T6_,@"STO_CUDA_ENTRY STV_DEFAULT"
_ZN3cub18CUB_300001_SM_10006detail6reduce28DeviceReduceSingleTileKernelINS2_10policy_hubIdy11add_functorIdEE10Policy1000EN6thrust24THRUST_300001_SM_1000_NS6detail15normal_iteratorINSA_10device_ptrIdEEEEPdyS6_ddN4cuda3std3__410__identityEEEvT0_T1_T2_T3_T4_T6_:
.text._ZN3cub18CUB_300001_SM_10006detail6reduce28DeviceReduceSingleTileKernelINS2_10policy_hubIdy11add_functorIdEE10Policy1000EN6thrust24THRUST_300001_SM_1000_NS6detail15normal_iteratorINSA_10device_ptrIdEEEEPdyS6_ddN4cuda3std3__410__identityEEEvT0_T1_T2_T3_T4_T6_:
        /* <DEDUP_REMOVED lines=15> */
.L_x_677:
        /* <DEDUP_REMOVED lines=14> */
.L_x_681:
[----:B------:R-:W-:Y:S05]  /*01d0*/  BSYNC.RECONVERGENT B1 ;  /* 0x0000000000017941 */ /* 0x000fea0003800200 */
.L_x_680:
        /* <DEDUP_REMOVED lines=17> */
.L_x_686:
        /* <DEDUP_REMOVED lines=37> */
[----:B------:R-:W-:Y:S10]  /*0540*/  @P1 BRA `(.L_x_686) ;  /* 0xfffffffc00681947 */ /* 0x000ff4000383ffff */
.L_x_685:
[----:B------:R-:W-:Y:S05]  /*0550*/  BSYNC.RECONVERGENT B2 ;  /* 0x0000000000027941 */ /* 0x000fea0003800200 */
.L_x_684:
        /* <DEDUP_REMOVED lines=25> */
.L_x_688:
[----:B------:R-:W-:Y:S05]  /*06f0*/  BSYNC.RECONVERGENT B2 ;  /* 0x0000000000027941 */ /* 0x000fea0003800200 */
.L_x_687:
        /* <DEDUP_REMOVED lines=17> */
.L_x_690:
[----:B------:R-:W-:Y:S05]  /*0810*/  BSYNC.RECONVERGENT B2 ;  /* 0x0000000000027941 */ /* 0x000fea0003800200 */
.L_x_689:
[----:B------:R-:W-:Y:S05]  /*0820*/  @!P1 BRA `(.L_x_683) ;  /* 0x0000000000249947 */ /* 0x000fea0003800000 */
[----:B------:R-:W0:Y:S01]  /*0830*/  LDC.64 R10, c[0x0][0x380] ;  /* 0x0000e000ff0a7b82 */ /* 0x000e220000000a00 */
[----:B------:R-:W-:-:S07]  /*0840*/  IMAD.MOV R3, RZ, RZ, -R3 ;  /* 0x000000ffff037224 */ /* 0x000fce00078e0a03 */
.L_x_691:
[----:B0-----:R-:W-:-:S06]  /*0850*/  IMAD.WIDE R6, R2, 0x8, R10 ;  /* 0x0000000802067825 */ /* 0x001fcc00078e020a */
[----:B------:R-:W2:Y:S01]  /*0860*/  LDG.E.64 R6, desc[UR6][R6.64] ;  /* 0x0000000606067981 */ /* 0x000ea2000c1e1b00 */
[----:B------:R-:W-:Y:S02]  /*0870*/  VIADD R3, R3, 0x1 ;  /* 0x0000000103037836 */ /* 0x000fe40000000000 */
[----:B------:R-:W-:-:S03]  /*0880*/  VIADD R2, R2, 0x100 ;  /* 0x0000010002027836 */ /* 0x000fc60000000000 */
[----:B------:R-:W-:Y:S01]  /*0890*/  ISETP.NE.AND P0, PT, R3, RZ, PT ;  /* 0x000000ff0300720c */ /* 0x000fe20003f05270 */
[----:B--2--5:R-:W-:-:S12]  /*08a0*/  DADD R4, R6, R4 ;  /* 0x0000000006047229 */ /* 0x024fd80000000004 */
[----:B------:R-:W-:Y:S05]  /*08b0*/  @P0 BRA `(.L_x_691) ;  /* 0xfffffffc00e40947 */ /* 0x000fea000383ffff */
.L_x_683:
[----:B------:R-:W-:Y:S05]  /*08c0*/  BSYNC.RECONVERGENT B1 ;  /* 0x0000000000017941 */ /* 0x000fea0003800200 */
.L_x_682:
[----:B------:R-:W-:-:S04]  /*08d0*/  ISETP.GE.U32.AND P0, PT, R8, 0x100, PT ;  /* 0x000001000800780c */ /* 0x000fc80003f06070 */
[----:B------:R-:W-:-:S13]  /*08e0*/  ISETP.GE.U32.AND.EX P0, PT, R9, RZ, PT, P0 ;  /* 0x000000ff0900720c */ /* 0x000fda0003f06100 */
        /* <DEDUP_REMOVED lines=32> */
[----:B------:R-:W-:Y:S02]  /*0af0*/  ISETP.GT.AND P0, PT, R10, 0xf, PT ;  /* 0x0000000f0a00780c */ /* 0x000fe40003f04270 */
[----:B------:R-:W-:Y:S01]  /*0b00*/  @!P1 LOP3.LUT R8, R4, 0xf8, RZ, 0xc0, !PT ;  /* 0x000000f804089812 */ /* 0x000fe200078ec0ff */
[----:B------:R-:W0:Y:S04]  /*0b10*/  SHFL.DOWN PT, R3, R7, 0x10, 0x1f ;  /* 0x0a001f0007037f89 */ /* 0x000e2800000e0000 */
[----:B------:R-:W-:Y:S01]  /*0b20*/  @!P1 IMAD.IADD R9, R8, 0x1, R9 ;  /* 0x0000000108099824 */ /* 0x000fe200078e0209 */
[----:B0-----:R-:W-:-:S07]  /*0b30*/  DADD R4, R2, R6 ;  /* 0x0000000002047229 */ /* 0x001fce0000000006 */
[----:B------:R0:W-:Y:S01]  /*0b40*/  @!P1 STS.64 [R9+0x8], R4 ;  /* 0x0000080409009388 */ /* 0x0001e20000000a00 */
[----:B------:R-:W-:Y:S01]  /*0b50*/  BAR.SYNC.DEFER_BLOCKING 0x0 ;  /* 0x0000000000007b1d */ /* 0x000fe20000010000 */
[----:B------:R-:W-:Y:S02]  /*0b60*/  ISETP.NE.AND P1, PT, R0, RZ, PT ;  /* 0x000000ff0000720c */ /* 0x000fe40003f25270 */
[----:B------:R-:W-:Y:S02]  /*0b70*/  FSEL R2, R6, R4, P0 ;  /* 0x0000000406027208 */ /* 0x000fe40000000000 */
[----:B------:R-:W-:-:S09]  /*0b80*/  FSEL R3, R7, R5, P0 ;  /* 0x0000000507037208 */ /* 0x000fd20000000000 */
[----:B0-----:R-:W-:Y:S05]  /*0b90*/  @P1 BRA `(.L_x_693) ;  /* 0x00000014008c1947 */ /* 0x001fea0003800000 */
[----:B------:R-:W0:Y:S01]  /*0ba0*/  S2UR UR5, SR_CgaCtaId ;  /* 0x00000000000579c3 */ /* 0x000e220000008800 */
[----:B------:R-:W-:Y:S02]  /*0bb0*/  UMOV UR4, 0x400 ;  /* 0x0000040000047882 */ /* 0x000fe40000000000 */
[----:B0-----:R-:W-:-:S09]  /*0bc0*/  ULEA UR4, UR5, UR4, 0x18 ;  /* 0x0000000405047291 */ /* 0x001fd2000f8ec0ff */
[----:B------:R-:W0:Y:S04]  /*0bd0*/  LDS.128 R4, [UR4+0x10] ;  /* 0x00001004ff047984 */ /* 0x000e280008000c00 */
        /* <DEDUP_REMOVED lines=11> */
.L_x_692:
        /* <DEDUP_REMOVED lines=10> */
[C---:B------:R-:W-:Y:S01]  /*0d30*/  VIADD R10, R12.reuse, 0x2 ;  /* 0x000000020c0a7836 */ /* 0x040fe20000000000 */
[----:B------:R-:W-:Y:S01]  /*0d40*/  ISETP.NE.AND P1, PT, R12, RZ, PT ;  /* 0x000000ff0c00720c */ /* 0x000fe20003f25270 */
[----:B-1----:R-:W-:-:S10]  /*0d50*/  DADD R2, R2, R4 ;  /* 0x0000000002027229 */ /* 0x002fd40000000004 */
[----:B------:R-:W-:Y:S01]  /*0d60*/  FSEL R6, R2, R4, !P0 ;  /* 0x0000000402067208 */ /* 0x000fe20004000000 */
[----:B------:R-:W-:Y:S01]  /*0d70*/  VIADD R4, R12, 0x4 ;  /* 0x000000040c047836 */ /* 0x000fe20000000000 */
[----:B------:R-:W-:Y:S02]  /*0d80*/  FSEL R7, R3, R5, !P0 ;  /* 0x0000000503077208 */ /* 0x000fe40004000000 */
[----:B------:R-:W-:Y:S01]  /*0d90*/  ISETP.GT.AND P0, PT, R10, R13, PT ;  /* 0x0000000d0a00720c */ /* 0x000fe20003f04270 */
[----:B------:R-:W-:Y:S04]  /*0da0*/  SHFL.DOWN PT, R2, R6, 0x2, R13 ;  /* 0x0840000006027989 */ /* 0x000fe800000e000d */
[----:B------:R-:W0:Y:S02]  /*0db0*/  SHFL.DOWN PT, R3, R7, 0x2, R13 ;  /* 0x0840000007037989 */ /* 0x000e2400000e000d */
[----:B0-----:R-:W-:-:S10]  /*0dc0*/  DADD R2, R2, R6 ;  /* 0x0000000002027229 */ /* 0x001fd40000000006 */
[----:B------:R-:W-:Y:S01]  /*0dd0*/  FSEL R10, R6, R2, P0 ;  /* 0x00000002060a7208 */ /* 0x000fe20000000000 */
[----:B------:R-:W-:Y:S01]  /*0de0*/  VIADD R6, R12, 0x8 ;  /* 0x000000080c067836 */ /* 0x000fe20000000000 */
[----:B------:R-:W-:Y:S02]  /*0df0*/  FSEL R11, R7, R3, P0 ;  /* 0x00000003070b7208 */ /* 0x000fe40000000000 */
[----:B------:R-:W-:Y:S01]  /*0e00*/  ISETP.GT.AND P0, PT, R4, R13, PT ;  /* 0x0000000d0400720c */ /* 0x000fe20003f04270 */
[----:B------:R-:W-:Y:S04]  /*0e10*/  SHFL.DOWN PT, R2, R10, 0x4, R13 ;  /* 0x088000000a027989 */ /* 0x000fe800000e000d */
[----:B------:R-:W0:Y:S02]  /*0e20*/  SHFL.DOWN PT, R3, R11, 0x4, R13 ;  /* 0x088000000b037989 */ /* 0x000e2400000e000d */
[----:B0-----:R-:W-:-:S10]  /*0e30*/  DADD R2, R2, R10 ;  /* 0x0000000002027229 */ /* 0x001fd4000000000a */
[----:B------:R-:W-:Y:S02]  /*0e40*/  FSEL R4, R10, R2, P0 ;  /* 0x000000020a047208 */ /* 0x000fe40000000000 */
[----:B------:R-:W-:Y:S02]  /*0e50*/  FSEL R5, R11, R3, P0 ;  /* 0x000000030b057208 */ /* 0x000fe40000000000 */
[----:B------:R-:W-:Y:S01]  /*0e60*/  ISETP.GT.AND P0, PT, R6, R13, PT ;  /* 0x0000000d0600720c */ /* 0x000fe20003f04270 */
[----:B------:R-:W-:Y:S01]  /*0e70*/  SHFL.DOWN PT, R2, R4, 0x8, R13 ;  /* 0x0900000004027989 */ /* 0x000fe200000e000d */
[----:B------:R-:W-:-:S03]  /*0e80*/  @!P1 MOV R10, 0x400 ;  /* 0x00000400000a9802 */ /* 0x000fc60000000f00 */
[----:B------:R-:W0:Y:S01]  /*0e90*/  SHFL.DOWN PT, R3, R5, 0x8, R13 ;  /* 0x0900000005037989 */ /* 0x000e2200000e000d */
[----:B------:R-:W1:Y:S01]  /*0ea0*/  @!P1 S2R R11, SR_CgaCtaId ;  /* 0x00000000000b9919 */ /* 0x000e620000008800 */
[----:B0-----:R-:W-:-:S10]  /*0eb0*/  DADD R2, R2, R4 ;  /* 0x0000000002027229 */ /* 0x001fd40000000004 */
[----:B------:R-:W-:Y:S01]  /*0ec0*/  FSEL R6, R4, R2, P0 ;  /* 0x0000000204067208 */ /* 0x000fe20000000000 */
[----:B------:R-:W-:Y:S01]  /*0ed0*/  VIADD R4, R12, 0x10 ;  /* 0x000000100c047836 */ /* 0x000fe20000000000 */
[----:B------:R-:W-:Y:S02]  /*0ee0*/  FSEL R7, R5, R3, P0 ;  /* 0x0000000305077208 */ /* 0x000fe40000000000 */
[----:B------:R-:W-:Y:S01]  /*0ef0*/  @!P1 SHF.R.U32.HI R5, RZ, 0x2, R0 ;  /* 0x00000002ff059819 */ /* 0x000fe20000011600 */
[----:B------:R-:W-:Y:S01]  /*0f00*/  SHFL.DOWN PT, R2, R6, 0x10, R13 ;  /* 0x0a00000006027989 */ /* 0x000fe200000e000d */
[----:B-1----:R-:W-:Y:S02]  /*0f10*/  @!P1 LEA R10, R11, R10, 0x18 ;  /* 0x0000000a0b0a9211 */ /* 0x002fe400078ec0ff */
[----:B------:R-:W-:Y:S01]  /*0f20*/  @!P1 LOP3.LUT R5, R5, 0xf8, RZ, 0xc0, !PT ;  /* 0x000000f805059812 */ /* 0x000fe200078ec0ff */
[----:B------:R-:W0:Y:S01]  /*0f30*/  SHFL.DOWN PT, R3, R7, 0x10, R13 ;  /* 0x0a00000007037989 */ /* 0x000e2200000e000d */
[----:B------:R-:W-:-:S03]  /*0f40*/  ISETP.GT.AND P0, PT, R4, R13, PT ;  /* 0x0000000d0400720c */ /* 0x000fc60003f04270 */
[----:B------:R-:W-:Y:S01]  /*0f50*/  @!P1 IMAD.IADD R5, R5, 0x1, R10 ;  /* 0x0000000105059824 */ /* 0x000fe200078e020a */
[----:B0-----:R-:W-:-:S10]  /*0f60*/  DADD R2, R2, R6 ;  /* 0x0000000002027229 */ /* 0x001fd40000000006 */
[----:B------:R-:W-:Y:S02]  /*0f70*/  FSEL R2, R6, R2, P0 ;  /* 0x0000000206027208 */ /* 0x000fe40000000000 */
[----:B------:R-:W-:-:S05]  /*0f80*/  FSEL R3, R7, R3, P0 ;  /* 0x0000000307037208 */ /* 0x000fca0000000000 */
[----:B------:R0:W-:Y:S01]  /*0f90*/  @!P1 STS.64 [R5+0x8], R2 ;  /* 0x0000080205009388 */ /* 0x0001e20000000a00 */
[----:B------:R-:W-:Y:S01]  /*0fa0*/  BAR.SYNC.DEFER_BLOCKING 0x0 ;  /* 0x0000000000007b1d */ /* 0x000fe20000010000 */
[----:B------:R-:W-:-:S13]  /*0fb0*/  ISETP.NE.AND P1, PT, R0, RZ, PT ;  /* 0x000000ff0000720c */ /* 0x000fda0003f25270 */
[----:B0-----:R-:W-:Y:S05]  /*0fc0*/  @P1 BRA `(.L_x_693) ;  /* 0x0000001000801947 */ /* 0x001fea0003800000 */
[----:B------:R-:W0:Y:S01]  /*0fd0*/  S2UR UR5, SR_CgaCtaId ;  /* 0x00000000000579c3 */ /* 0x000e220000008800 */
[----:B------:R-:W-:Y:S01]  /*0fe0*/  UMOV UR4, 0x400 ;  /* 0x0000040000047882 */ /* 0x000fe20000000000 */
[----:B------:R-:W-:-:S04]  /*0ff0*/  ISETP.GT.U32.AND P0, PT, R8, 0x20, PT ;  /* 0x000000200800780c */ /* 0x000fc80003f04070 */
[----:B------:R-:W-:Y:S01]  /*1000*/  ISETP.GT.U32.AND.EX P0, PT, R9, RZ, PT, P0 ;  /* 0x000000ff0900720c */ /* 0x000fe20003f04100 */
[----:B0-----:R-:W-:-:S09]  /*1010*/  ULEA UR4, UR5, UR4, 0x18 ;  /* 0x0000000405047291 */ /* 0x001fd2000f8ec0ff */
[----:B------:R-:W0:Y:S04]  /*1020*/  LDS.128 R12, [UR4+0x10] ;  /* 0x00001004ff0c7984 */ /* 0x000e280008000c00 */
[----:B------:R-:W1:Y:S01]  /*1030*/  LDS.128 R4, [UR4+0x20] ;  /* 0x00002004ff047984 */ /* 0x000e620008000c00 */
[----:B0-----:R-:W-:-:S10]  /*1040*/  DADD R12, R2, R12 ;  /* 0x00000000020c7229 */ /* 0x001fd4000000000c */
[----:B------:R-:W-:Y:S02]  /*1050*/  FSEL R2, R12, R2, P0 ;  /* 0x000000020c027208 */ /* 0x000fe40000000000 */
[----:B------:R-:W-:Y:S02]  /*1060*/  FSEL R3, R13, R3, P0 ;  /* 0x000000030d037208 */ /* 0x000fe40000000000 */
[----:B------:R-:W-:-:S04]  /*1070*/  ISETP.GT.U32.AND P0, PT, R8, 0x40, PT ;  /* 0x000000400800780c */ /* 0x000fc80003f04070 */
[----:B------:R-:W-:Y:S01]  /*1080*/  DADD R14, R2, R14 ;  /* 0x00000000020e7229 */ /* 0x000fe2000000000e */
[----:B------:R-:W-:-:S09]  /*1090*/  ISETP.GT.U32.AND.EX P0, PT, R9, RZ, PT, P0 ;  /* 0x000000ff0900720c */ /* 0x000fd20003f04100 */
[----:B------:R-:W-:Y:S02]  /*10a0*/  FSEL R2, R14, R2, P0 ;  /* 0x000000020e027208 */ /* 0x000fe40000000000 */
[----:B------:R-:W-:Y:S02]  /*10b0*/  FSEL R3, R15, R3, P0 ;  /* 0x000000030f037208 */ /* 0x000fe40000000000 */
[----:B------:R-:W0:Y:S01]  /*10c0*/  LDS.128 R12, [UR4+0x30] ;  /* 0x00003004ff0c7984 */ /* 0x000e220008000c00 */
[----:B------:R-:W-:-:S03]  /*10d0*/  ISETP.GT.U32.AND P0, PT, R8, 0x60, PT ;  /* 0x000000600800780c */ /* 0x000fc60003f04070 */
[----:B-1----:R-:W-:Y:S01]  /*10e0*/  DADD R4, R4, R2 ;  /* 0x0000000004047229 */ /* 0x002fe20000000002 */
[----:B------:R-:W-:-:S09]  /*10f0*/  ISETP.GT.U32.AND.EX P0, PT, R9, RZ, PT, P0 ;  /* 0x000000ff0900720c */ /* 0x000fd20003f04100 */
[----:B------:R-:W-:Y:S02]  /*1100*/  FSEL R2, R4, R2, P0 ;  /* 0x0000000204027208 */ /* 0x000fe40000000000 */
[----:B------:R-:W-:Y:S02]  /*1110*/  FSEL R3, R5, R3, P0 ;  /* 0x0000000305037208 */ /* 0x000fe40000000000 */
[----:B------:R-:W-:-:S04]  /*1120*/  ISETP.GT.U32.AND P0, PT, R8, 0x80, PT ;  /* 0x000000800800780c */ /* 0x000fc80003f04070 */
[----:B------:R-:W-:Y:S01]  /*1130*/  DADD R6, R2, R6 ;  /* 0x0000000002067229 */ /* 0x000fe20000000006 */
[----:B------:R-:W-:-:S09]  /*1140*/  ISETP.GT.U32.AND.EX P0, PT, R9, RZ, PT, P0 ;  /* 0x000000ff0900720c */ /* 0x000fd20003f04100 */
[----:B------:R-:W-:Y:S02]  /*1150*/  FSEL R4, R6, R2, P0 ;  /* 0x0000000206047208 */ /* 0x000fe40000000000 */
[----:B------:R-:W-:Y:S02]  /*1160*/  FSEL R5, R7, R3, P0 ;  /* 0x0000000307057208 */ /* 0x000fe40000000000 */
[----:B------:R-:W1:Y:S01]  /*1170*/  LDS.64 R2, [UR4+0x40] ;  /* 0x00004004ff027984 */ /* 0x000e620008000a00 */
[----:B------:R-:W-:-:S03]  /*1180*/  ISETP.GT.U32.AND P0, PT, R8, 0xa0, PT ;  /* 0x000000a00800780c */ /* 0x000fc60003f04070 */
[----:B0-----:R-:W-:Y:S01]  /*1190*/  DADD R12, R12, R4 ;  /* 0x000000000c0c7229 */ /* 0x001fe20000000004 */
        /* <DEDUP_REMOVED lines=8> */
[----:B------:R-:W-:-:S04]  /*1220*/  ISETP.GT.U32.AND P0, PT, R8, 0xe0, PT ;  /* 0x000000e00800780c */ /* 0x000fc80003f04070 */
[----:B-1----:R-:W-:Y:S01]  /*1230*/  DADD R2, R2, R4 ;  /* 0x0000000002027229 */ /* 0x002fe20000000004 */
[----:B------:R-:W-:-:S09]  /*1240*/  ISETP.GT.U32.AND.EX P0, PT, R9, RZ, PT, P0 ;  /* 0x000000ff0900720c */ /* 0x000fd20003f04100 */
[----:B------:R-:W-:Y:S02]  /*1250*/  FSEL R2, R2, R4, P0 ;  /* 0x0000000402027208 */ /* 0x000fe40000000000 */
[----:B------:R-:W-:Y:S01]  /*1260*/  FSEL R3, R3, R5, P0 ;  /* 0x0000000503037208 */ /* 0x000fe20000000000 */
[----:B------:R-:W-:Y:S06]  /*1270*/  BRA `(.L_x_693) ;  /* 0x0000000c00d47947 */ /* 0x000fec0003800000 */
.L_x_679:
        /* <DEDUP_REMOVED lines=11> */
[----:B--2---:R-:W-:-:S08]  /*1330*/  DADD R2, R2, R6 ;  /* 0x0000000002027229 */ /* 0x004fd00000000006 */
[----:B---3--:R-:W-:-:S08]  /*1340*/  DADD R2, R10, R2 ;  /* 0x000000000a027229 */ /* 0x008fd00000000002 */
[----:B----4-:R-:W-:Y:S01]  /*1350*/  DADD R2, R12, R2 ;  /* 0x000000000c027229 */ /* 0x010fe20000000002 */
[----:B------:R-:W-:-:S04]  /*1360*/  IADD3 R12, P1, PT, R8, -0x800, RZ ;  /* 0xfffff800080c7810 */ /* 0x000fc80007f3e0ff */
[----:B------:R-:W-:-:S03]  /*1370*/  ISETP.GE.U32.AND P0, PT, R12, 0x800, PT ;  /* 0x000008000c00780c */ /* 0x000fc60003f06070 */
[----:B-----5:R-:W-:Y:S01]  /*1380*/  DADD R2, R14, R2 ;  /* 0x000000000e027229 */ /* 0x020fe20000000002 */
[----:B------:R-:W-:-:S04]  /*1390*/  IADD3.X R13, PT, PT, R9, -0x1, RZ, P1, !PT ;  /* 0xffffffff090d7810 */ /* 0x000fc80000ffe4ff */
[----:B------:R-:W-:-:S03]  /*13a0*/  ISETP.GE.U32.AND.EX P0, PT, R13, RZ, PT, P0 ;  /* 0x000000ff0d00720c */ /* 0x000fc60003f06100 */
[----:B------:R-:W-:-:S08]  /*13b0*/  DADD R2, R16, R2 ;  /* 0x0000000010027229 */ /* 0x000fd00000000002 */
[----:B------:R-:W-:-:S08]  /*13c0*/  DADD R2, R18, R2 ;  /* 0x0000000012027229 */ /* 0x000fd00000000002 */
[----:B------:R-:W-:Y:S01]  /*13d0*/  DADD R6, R20, R2 ;  /* 0x0000000014067229 */ /* 0x000fe20000000002 */
[----:B------:R-:W-:Y:S02]  /*13e0*/  IMAD.MOV.U32 R3, RZ, RZ, 0x800 ;  /* 0x00000800ff037424 */ /* 0x000fe400078e00ff */
[----:B------:R-:W-:Y:S01]  /*13f0*/  IMAD.MOV.U32 R2, RZ, RZ, RZ ;  /* 0x000000ffff027224 */ /* 0x000fe200078e00ff */
[----:B------:R-:W-:Y:S07]  /*1400*/  @!P0 BRA `(.L_x_694) ;  /* 0x00000000007c8947 */ /* 0x000fee0003800000 */
[----:B------:R-:W0:Y:S01]  /*1410*/  LDC.64 R8, c[0x0][0x390] ;  /* 0x0000e400ff087b82 */ /* 0x000e220000000a00 */
[----:B------:R-:W-:Y:S02]  /*1420*/  IMAD.MOV.U32 R3, RZ, RZ, 0x800 ;  /* 0x00000800ff037424 */ /* 0x000fe400078e00ff */
[----:B------:R-:W-:-:S07]  /*1430*/  IMAD.MOV.U32 R2, RZ, RZ, RZ ;  /* 0x000000ffff027224 */ /* 0x000fce00078e00ff */
.L_x_696:
        /* <DEDUP_REMOVED lines=10> */
[----:B--2---:R-:W-:Y:S01]  /*14e0*/  DADD R18, R18, R6 ;  /* 0x0000000012127229 */ /* 0x004fe20000000006 */
[----:B0-----:R-:W-:-:S04]  /*14f0*/  IADD3 R6, P1, PT, -R3, R8, RZ ;  /* 0x0000000803067210 */ /* 0x001fc80007f3e1ff */
[----:B------:R-:W-:Y:S01]  /*1500*/  ISETP.GE.U32.AND P0, PT, R6, 0x800, PT ;  /* 0x000008000600780c */ /* 0x000fe20003f06070 */
[----:B------:R-:W-:Y:S02]  /*1510*/  IMAD.X R6, R9, 0x1, ~R2, P1 ;  /* 0x0000000109067824 */ /* 0x000fe400008e0e02 */
[----:B---3--:R-:W-:-:S03]  /*1520*/  DADD R18, R20, R18 ;  /* 0x0000000014127229 */ /* 0x008fc60000000012 */
[----:B------:R-:W-:-:S05]  /*1530*/  ISETP.GE.U32.AND.EX P0, PT, R6, RZ, PT, P0 ;  /* 0x000000ff0600720c */ /* 0x000fca0003f06100 */
[----:B----4-:R-:W-:-:S08]  /*1540*/  DADD R18, R22, R18 ;  /* 0x0000000016127229 */ /* 0x010fd00000000012 */
[----:B-----5:R-:W-:-:S08]  /*1550*/  DADD R18, R24, R18 ;  /* 0x0000000018127229 */ /* 0x020fd00000000012 */
[----:B------:R-:W-:-:S08]  /*1560*/  DADD R18, R26, R18 ;  /* 0x000000001a127229 */ /* 0x000fd00000000012 */
[----:B------:R-:W-:-:S08]  /*1570*/  DADD R18, R28, R18 ;  /* 0x000000001c127229 */ /* 0x000fd00000000012 */
[----:B------:R-:W-:-:S08]  /*1580*/  DADD R10, R10, R18 ;  /* 0x000000000a0a7229 */ /* 0x000fd00000000012 */
[----:B------:R-:W-:Y:S01]  /*1590*/  DADD R6, R14, R10 ;  /* 0x000000000e067229 */ /* 0x000fe2000000000a */
[----:B------:R-:W-:Y:S10]  /*15a0*/  @!P0 BRA `(.L_x_695) ;  /* 0x0000000800208947 */ /* 0x000ff40003800000 */
[----:B------:R-:W-:-:S05]  /*15b0*/  IADD3 R3, P0, PT, R3, 0x800, RZ ;  /* 0x0000080003037810 */ /* 0x000fca0007f1e0ff */
[----:B------:R-:W-:Y:S01]  /*15c0*/  IMAD.X R2, RZ, RZ, R2, P0 ;  /* 0x000000ffff027224 */ /* 0x000fe200000e0602 */
[----:B------:R-:W-:-:S04]  /*15d0*/  ISETP.GT.U32.AND P0, PT, R3, R12, PT ;  /* 0x0000000c0300720c */ /* 0x000fc80003f04070 */
[----:B------:R-:W-:-:S13]  /*15e0*/  ISETP.GT.U32.AND.EX P0, PT, R2, R13, PT, P0 ;  /* 0x0000000d0200720c */ /* 0x000fda0003f04100 */
[----:B------:R-:W-:Y:S05]  /*15f0*/  @!P0 BRA `(.L_x_696) ;  /* 0xfffffffc00908947 */ /* 0x000fea000383ffff */
.L_x_694:
[----:B------:R-:W-:Y:S01]  /*1600*/  IMAD.IADD R5, R8, 0x1, -R3 ;  /* 0x0000000108057824 */ /* 0x000fe200078e0a03 */
[----:B------:R-:W-:Y:S01]  /*1610*/  ISETP.GE.U32.AND P1, PT, R3, R8, PT ;  /* 0x000000080300720c */ /* 0x000fe20003f26070 */
[----:B------:R-:W-:Y:S03]  /*1620*/  BSSY.RECONVERGENT B1, `(.L_x_695) ;  /* 0x0000080000017945 */ /* 0x000fe60003800200 */
[----:B------:R-:W-:-:S04]  /*1630*/  ISETP.GE.AND P0, PT, R0, R5, PT ;  /* 0x000000050000720c */ /* 0x000fc80003f06270 */
[----:B------:R-:W-:-:S13]  /*1640*/  ISETP.GE.U32.OR.EX P0, PT, R2, R9, P0, P1 ;  /* 0x000000090200720c */ /* 0x000fda0000706510 */
[----:B------:R-:W-:Y:S05]  /*1650*/  @P0 BRA `(.L_x_697) ;  /* 0x0000000400f00947 */ /* 0x000fea0003800000 */
[----:B------:R-:W-:Y:S01]  /*1660*/  LOP3.LUT R4, RZ, R0, RZ, 0x33, !PT ;  /* 0x00000000ff047212 */ /* 0x000fe200078e33ff */
[----:B------:R-:W-:Y:S01]  /*1670*/  BSSY.RECONVERGENT B2, `(.L_x_698) ;  /* 0x0000038000027945 */ /* 0x000fe20003800200 */
[----:B------:R-:W-:Y:S02]  /*1680*/  IMAD.MOV.U32 R42, RZ, RZ, R0 ;  /* 0x000000ffff2a7224 */ /* 0x000fe400078e0000 */
[----:B------:R-:W-:-:S04]  /*1690*/  IADD3 R8, PT, PT, -R3, R8, R4 ;  /* 0x0000000803087210 */ /* 0x000fc80007ffe104 */
[C---:B------:R-:W-:Y:S02]  /*16a0*/  ISETP.GE.U32.AND P1, PT, R8.reuse, 0xf00, PT ;  /* 0x00000f000800780c */ /* 0x040fe40003f26070 */
[----:B------:R-:W-:-:S04]  /*16b0*/  LEA.HI R4, R8, 0x1, RZ, 0x18 ;  /* 0x0000000108047811 */ /* 0x000fc800078fc0ff */
[----:B------:R-:W-:-:S04]  /*16c0*/  LOP3.LUT R5, R4, 0xf, RZ, 0xc0, !PT ;  /* 0x0000000f04057812 */ /* 0x000fc800078ec0ff */
[----:B------:R-:W-:-:S03]  /*16d0*/  ISETP.NE.AND P0, PT, R5, RZ, PT ;  /* 0x000000ff0500720c */ /* 0x000fc60003f05270 */
[----:B------:R-:W-:Y:S10]  /*16e0*/  @!P1 BRA `(.L_x_699) ;  /* 0x0000000000c09947 */ /* 0x000ff40003800000 */
[----:B------:R-:W0:Y:S01]  /*16f0*/  LDCU.64 UR4, c[0x0][0x380] ;  /* 0x00007000ff0477ac */ /* 0x000e220008000a00 */
[----:B------:R-:W-:Y:S01]  /*1700*/  IADD3 R9, P2, PT, R0, R3, RZ ;  /* 0x0000000300097210 */ /* 0x000fe20007f5e0ff */
[----:B------:R-:W-:Y:S01]  /*1710*/  IMAD.MOV.U32 R42, RZ, RZ, R0 ;  /* 0x000000ffff2a7224 */ /* 0x000fe200078e0000 */
[----:B------:R-:W-:-:S03]  /*1720*/  LOP3.LUT R43, R4, 0x1fffff0, RZ, 0xc0, !PT ;  /* 0x01fffff0042b7812 */ /* 0x000fc600078ec0ff */
[----:B------:R-:W-:Y:S02]  /*1730*/  IMAD.X R10, RZ, RZ, R2, P2 ;  /* 0x000000ffff0a7224 */ /* 0x000fe400010e0602 */
[----:B------:R-:W-:Y:S01]  /*1740*/  IMAD.MOV R43, RZ, RZ, -R43 ;  /* 0x000000ffff2b7224 */ /* 0x000fe200078e0a2b */
[----:B0-----:R-:W-:-:S04]  /*1750*/  LEA R8, P1, R9, UR4, 0x3 ;  /* 0x0000000409087c11 */ /* 0x001fc8000f8218ff */
[----:B------:R-:W-:Y:S02]  /*1760*/  IADD3 R8, P2, PT, R8, 0x4000, RZ ;  /* 0x0000400008087810 */ /* 0x000fe40007f5e0ff */
[----:B------:R-:W-:-:S05]  /*1770*/  LEA.HI.X R9, R9, UR5, R10, 0x3, P1 ;  /* 0x0000000509097c11 */ /* 0x000fca00088f1c0a */
[----:B------:R-:W-:-:S07]  /*1780*/  IMAD.X R9, RZ, RZ, R9, P2 ;  /* 0x000000ffff097224 */ /* 0x000fce00010e0609 */
.L_x_700:
        /* <DEDUP_REMOVED lines=38> */
.L_x_699:
[----:B------:R-:W-:Y:S05]  /*19f0*/  BSYNC.RECONVERGENT B2 ;  /* 0x0000000000027941 */ /* 0x000fea0003800200 */
.L_x_698:
        /* <DEDUP_REMOVED lines=28> */
.L_x_702:
[----:B------:R-:W-:Y:S05]  /*1bc0*/  BSYNC.RECONVERGENT B2 ;  /* 0x0000000000027941 */ /* 0x000fea0003800200 */
.L_x_701:
        /* <DEDUP_REMOVED lines=20> */
.L_x_704:
[----:B------:R-:W-:Y:S05]  /*1d10*/  BSYNC.RECONVERGENT B2 ;  /* 0x0000000000027941 */ /* 0x000fea0003800200 */
.L_x_703:
[----:B------:R-:W-:Y:S05]  /*1d20*/  @!P0 BRA `(.L_x_697) ;  /* 0x00000000003c8947 */ /* 0x000fea0003800000 */
[----:B------:R-:W0:Y:S01]  /*1d30*/  LDCU.64 UR4, c[0x0][0x380] ;  /* 0x00007000ff0477ac */ /* 0x000e220008000a00 */
[----:B------:R-:W-:Y:S01]  /*1d40*/  IADD3 R3, P0, PT, R42, R3, RZ ;  /* 0x000000032a037210 */ /* 0x000fe20007f1e0ff */
[----:B------:R-:W-:-:S04]  /*1d50*/  IMAD.MOV R4, RZ, RZ, -R16 ;  /* 0x000000ffff047224 */ /* 0x000fc800078e0a10 */
[----:B------:R-:W-:Y:S01]  /*1d60*/  IMAD.X R2, RZ, RZ, R2, P0 ;  /* 0x000000ffff027224 */ /* 0x000fe200000e0602 */
[----:B0-----:R-:W-:-:S04]  /*1d70*/  LEA R5, P1, R3, UR4, 0x3 ;  /* 0x0000000403057c11 */ /* 0x001fc8000f8218ff */
[----:B------:R-:W-:-:S09]  /*1d80*/  LEA.HI.X R8, R3, UR5, R2, 0x3, P1 ;  /* 0x0000000503087c11 */ /* 0x000fd200088f1c02 */
.L_x_705:
        /* <DEDUP_REMOVED lines=9> */
.L_x_697:
[----:B------:R-:W-:Y:S05]  /*1e20*/  BSYNC.RECONVERGENT B1 ;  /* 0x0000000000017941 */ /* 0x000fea0003800200 */
.L_x_695:
        /* <DEDUP_REMOVED lines=58> */
.L_x_693:
[----:B------:R-:W-:Y:S05]  /*21d0*/  BSYNC.RECONVERGENT B0 ;  /* 0x0000000000007941 */ /* 0x000fea0003800200 */
.L_x_678:
[----:B------:R-:W-:Y:S05]  /*21e0*/  @P1 EXIT ;  /* 0x000000000000194d */ /* 0x000fea0003800000 */
[----:B------:R-:W0:Y:S01]  /*21f0*/  LDCU.64 UR4, c[0x0][0x3a0] ;  /* 0x00007400ff0477ac */ /* 0x000e220008000a00 */
[----:B------:R-:W1:Y:S01]  /*2200*/  LDC.64 R4, c[0x0][0x388] ;  /* 0x0000e200ff047b82 */ /* 0x000e620000000a00 */
[----:B0-----:R-:W-:-:S07]  /*2210*/  DADD R2, R2, UR4 ;  /* 0x0000000402027e29 */ /* 0x001fce0008000000 */
[----:B-1----:R-:W-:Y:S01]  /*2220*/  STG.E.64 desc[UR6][R4.64], R2 ;  /* 0x0000000204007986 */ /* 0x002fe2000c101b06 */
[----:B------:R-:W-:Y:S05]  /*2230*/  EXIT ;  /* 0x000000000000794d */ /* 0x000fea0003800000 */
.L_x_706:
        /* <DEDUP_REMOVED lines=12> */
.L_x_1083:


//--------------------- .text._ZN3cub18CUB_300001_SM_10006detail6reduce28DeviceReduceSingleTileKernelINS2_10policy_hubIdj11add_functorIdEE10Policy1000EPdS9_iS6_ddN4cuda3std3__410__identityEEEvT0_T1_T2_T3_T4_T6_ --------------------------
	.section	.text._ZN3cub18CUB_300001_SM_10006detail6reduce28DeviceReduceSingleTileKernelINS2_10policy_hubIdj11add_functorIdEE10Policy1000EPdS9_iS6_ddN4cuda3std3__410__identityEEEvT0_T1_T2_T3_T4_T6_,"ax",@progbits
	.align	128
        .global         _ZN3cub18CUB_300001_SM_10006detail6reduce28DeviceReduceSingleTileKernelINS2_10policy_hubIdj11add_functorIdEE10Policy1000EPdS9_iS6_ddN4cuda3std3__410__identityEEEvT0_T1_T2_T3_T4_T6_
        .type           _ZN3cub18CUB_300001_SM_10006detail6reduce28DeviceReduceSingleTileKernelINS2_10policy_hubIdj11add_functorIdEE10Policy1000EPdS9_iS6_ddN4cuda3std3__410__identityEEEvT0_T1_T2_T3_T4_T6_,@function
        .size           _ZN3cub18CUB_300001_SM_10006detail6reduce28DeviceReduceSingleTileKernelINS2_10policy_hubIdj11add_functorIdEE10Policy1000EPdS9_iS6_ddN4cuda3std3__410__identityEEEvT0_T1_T2_T3_T4_T6_,(.L_x_1084 - _ZN3cub18CUB_300001_SM_10006detail6reduce28DeviceReduceSingleTileKernelINS2_10policy_hubIdj11add_functorIdEE10Policy1000EPdS9_iS6_ddN4cuda3std3__410__identityEEEvT0_T1_T2_T3_T4_T6_)
        .other          _ZN3cub18CUB_300001_SM_10006detail6reduce28DeviceReduceSingleTileKernelINS2_10policy_hubIdj11add_functorIdEE10Policy1000EPdS9_iS6_ddN4cuda3std3__410__identityEEEvT0_T1_T2_T3_T4_T6_,@"STO_CUDA_ENTRY STV_DEFAULT"
_ZN3cub18CUB_300001_SM_10006detail6reduce28DeviceReduceSingleTileKernelINS2_10policy_hubIdj11add_functorIdEE10Policy1000EPdS9_iS6_ddN4cuda3std3__410__identityEEEvT0_T1_T2_T3_T4_T6_:
.text._ZN3cub18CUB_300001_SM_10006detail6reduce28DeviceReduceSingleTileKernelINS2_10policy_hubIdj11add_functorIdEE10Policy1000EPdS9_iS6_ddN4cuda3std3__410__identityEEEvT0_T1_T2_T3_T4_T6_:
        /* <DEDUP_REMOVED lines=13> */
.L_x_707:
        /* <DEDUP_REMOVED lines=16> */
.L_x_712:
[----:B------:R-:W-:Y:S05]  /*01d0*/  BSYNC.RECONVERGENT B1 ;  /* 0x0000000000017941 */ /* 0x000fea0003800200 */
.L_x_711:
        /* <DEDUP_REMOVED lines=17> */
.L_x_717:
        /* <DEDUP_REMOVED lines=10> */
.L_x_716:
[----:B------:R-:W-:Y:S05]  /*0390*/  BSYNC.RECONVERGENT B2 ;  /* 0x0000000000027941 */ /* 0x000fea0003800200 */
.L_x_715:
        /* <DEDUP_REMOVED lines=8> */
.L_x_720:
        /* <DEDUP_REMOVED lines=43> */
.L_x_719:
[----:B------:R-:W-:Y:S05]  /*06d0*/  BSYNC.RECONVERGENT B2 ;  /* 0x0000000000027941 */ /* 0x000fea0003800200 */
.L_x_718:
        /* <DEDUP_REMOVED lines=26> */
.L_x_722:
[----:B------:R-:W-:Y:S05]  /*0880*/  BSYNC.RECONVERGENT B2 ;  /* 0x0000000000027941 */ /* 0x000fea0003800200 */
.L_x_721:
        /* <DEDUP_REMOVED lines=12> */
.L_x_714:
[----:B------:R-:W-:Y:S05]  /*0950*/  BSYNC.RECONVERGENT B1 ;  /* 0x0000000000017941 */ /* 0x000fea0003800200 */
.L_x_713:
        /* <DEDUP_REMOVED lines=59> */
.L_x_723:
        /* <DEDUP_REMOVED lines=88> */
.L_x_710:
        /* <DEDUP_REMOVED lines=24> */
.L_x_727:
        /* <DEDUP_REMOVED lines=21> */
.L_x_725:
        /* <DEDUP_REMOVED lines=19> */
.L_x_731:
        /* <DEDUP_REMOVED lines=8> */
.L_x_730:
[----:B------:R-:W-:Y:S05]  /*1710*/  BSYNC.RECONVERGENT B2 ;  /* 0x0000000000027941 */ /* 0x000fea0003800200 */
.L_x_729:
        /* <DEDUP_REMOVED lines=16> */
.L_x_734:
        /* <DEDUP_REMOVED lines=45> */
.L_x_733:
[----:B------:R-:W-:Y:S05]  /*1af0*/  BSYNC.RECONVERGENT B2 ;  /* 0x0000000000027941 */ /* 0x000fea0003800200 */
.L_x_732:
        /* <DEDUP_REMOVED lines=29> */
.L_x_736:
[----:B------:R-:W-:Y:S05]  /*1cd0*/  BSYNC.RECONVERGENT B2 ;  /* 0x0000000000027941 */ /* 0x000fea0003800200 */
.L_x_735:
        /* <DEDUP_REMOVED lines=11> */
.L_x_728:
[----:B------:R-:W-:Y:S05]  /*1d90*/  BSYNC.RECONVERGENT B1 ;  /* 0x0000000000017941 */ /* 0x000fea0003800200 */
.L_x_726:
        /* <DEDUP_REMOVED lines=57> */
.L_x_709:
        /* <DEDUP_REMOVED lines=12> */
.L_x_739:
[----:B------:R-:W-:Y:S05]  /*21f0*/  BSYNC.RECONVERGENT B1 ;  /* 0x0000000000017941 */ /* 0x000fea0003800200 */
.L_x_738:
        /* <DEDUP_REMOVED lines=17> */
.L_x_744:
        /* <DEDUP_REMOVED lines=10> */
.L_x_743:
[----:B------:R-:W-:Y:S05]  /*23b0*/  BSYNC.RECONVERGENT B2 ;  /* 0x0000000000027941 */ /* 0x000fea0003800200 */
.L_x_742:
        /* <DEDUP_REMOVED lines=8> */
.L_x_747:
        /* <DEDUP_REMOVED lines=43> */
.L_x_746:
[----:B------:R-:W-:Y:S05]  /*26f0*/  BSYNC.RECONVERGENT B2 ;  /* 0x0000000000027941 */ /* 0x000fea0003800200 */
.L_x_745:
        /* <DEDUP_REMOVED lines=26> */
.L_x_749:
[----:B------:R-:W-:Y:S05]  /*28a0*/  BSYNC.RECONVERGENT B2 ;  /* 0x0000000000027941 */ /* 0x000fea0003800200 */
.L_x_748:
        /* <DEDUP_REMOVED lines=12> */
.L_x_741:
[----:B------:R-:W-:Y:S05]  /*2970*/  BSYNC.RECONVERGENT B1 ;  /* 0x0000000000017941 */ /* 0x000fea0003800200 */
.L_x_740:
        /* <DEDUP_REMOVED lines=59> */
.L_x_750:
        /* <DEDUP_REMOVED lines=90> */
.L_x_737:
        /* <DEDUP_REMOVED lines=24> */
.L_x_753:
        /* <DEDUP_REMOVED lines=24> */
.L_x_751:
        /* <DEDUP_REMOVED lines=20> */
.L_x_757:
        /* <DEDUP_REMOVED lines=8> */
.L_x_756:
[----:B------:R-:W-:Y:S05]  /*3790*/  BSYNC.RECONVERGENT B2 ;  /* 0x0000000000027941 */ /* 0x000fea0003800200 */
.L_x_755:
        /* <DEDUP_REMOVED lines=16> */
.L_x_760:
        /* <DEDUP_REMOVED lines=46> */
.L_x_759:
[----:B------:R-:W-:Y:S05]  /*3b80*/  BSYNC.RECONVERGENT B2 ;  /* 0x0000000000027941 */ /* 0x000fea0003800200 */
.L_x_758:
        /* <DEDUP_REMOVED lines=30> */
.L_x_762:
[----:B------:R-:W-:Y:S05]  /*3d70*/  BSYNC.RECONVERGENT B2 ;  /* 0x0000000000027941 */ /* 0x000fea0003800200 */
.L_x_761:
        /* <DEDUP_REMOVED lines=12> */
.L_x_754:
[----:B------:R-:W-:Y:S05]  /*3e40*/  BSYNC.RECONVERGENT B1 ;  /* 0x0000000000017941 */ /* 0x000fea0003800200 */
.L_x_752:
        /* <DEDUP_REMOVED lines=56> */
.L_x_724:
[----:B------:R-:W-:Y:S05]  /*41d0*/  BSYNC.RECONVERGENT B0 ;  /* 0x0000000000007941 */ /* 0x000fea0003800200 */
.L_x_708:
[----:B------:R-:W-:Y:S05]  /*41e0*/  @P0 EXIT ;  /* 0x000000000000094d */ /* 0x000fea0003800000 */
[----:B------:R-:W1:Y:S01]  /*41f0*/  LDCU.64 UR4, c[0x0][0x398] ;  /* 0x00007300ff0477ac */ /* 0x000e620008000a00 */
[----:B0-23--:R-:W0:Y:S01]  /*4200*/  LDC.64 R2, c[0x0][0x388] ;  /* 0x0000e200ff027b82 */ /* 0x00de220000000a00 */
[----:B-1--4-:R-:W-:-:S07]  /*4210*/  DADD R6, R6, UR4 ;  /* 0x0000000406067e29 */ /* 0x012fce0008000000 */
[----:B0-----:R-:W-:Y:S01]  /*4220*/  STG.E.64 desc[UR6][R2.64], R6 ;  /* 0x0000000602007986 */ /* 0x001fe2000c101b06 */
[----:B------:R-:W-:Y:S05]  /*4230*/  EXIT ;  /* 0x000000000000794d */ /* 0x000fea0003800000 */
.L_x_763:
        /* <DEDUP_REMOVED lines=12> */
.L_x_1084:


//--------------------- .text._ZN3cub18CUB_300001_SM_10006detail6reduce18DeviceReduceKernelINS2_10policy_hubIdj11add_functorIdEE10Policy1000EN6thrust24THRUST_300001_SM_1000_NS6detail15normal_iteratorINSA_10device_ptrIdEEEEjS6_dN4cuda3std3__410__identityEEEvT0_PT3_T1_NS0_13GridEvenShareISN_EET2_T4_ --------------------------
	.section	.text._ZN3cub18CUB_300001_SM_10006detail6reduce18DeviceReduceKernelINS2_10policy_hubIdj11add_functorIdEE10Policy1000EN6thrust24THRUST_300001_SM_1000_NS6detail15normal_iteratorINSA_10device_ptrIdEEEEjS6_dN4cuda3std3__410__identityEEEvT0_PT3_T1_NS0_13GridEvenShareISN_EET2_T4_,"ax",@progbits
	.align	128
        .global         _ZN3cub18CUB_300001_SM_10006detail6reduce18DeviceReduceKernelINS2_10policy_hubIdj11add_functorIdEE10Policy1000EN6thrust24THRUST_300001_SM_1000_NS6detail15normal_iteratorINSA_10device_ptrIdEEEEjS6_dN4cuda3std3__410__identityEEEvT0_PT3_T1_NS0_13GridEvenShareISN_EET2_T4_
        .type           _ZN3cub18CUB_300001_SM_10006detail6reduce18DeviceReduceKernelINS2_10policy_hubIdj11add_functorIdEE10Policy1000EN6thrust24THRUST_300001_SM_1000_NS6detail15normal_iteratorINSA_10device_ptrIdEEEEjS6_dN4cuda3std3__410__identityEEEvT0_PT3_T1_NS0_13GridEvenShareISN_EET2_T4_,@function
        .size           _ZN3cub18CUB_300001_SM_10006detail6reduce18DeviceReduceKernelINS2_10policy_hubIdj11add_functorIdEE10Policy1000EN6thrust24THRUST_300001_SM_1000_NS6detail15normal_iteratorINSA_10device_ptrIdEEEEjS6_dN4cuda3std3__410__identityEEEvT0_PT3_T1_NS0_13GridEvenShareISN_EET2_T4_,(.L_x_1085 - _ZN3cub18CUB_300001_SM_10006detail6reduce18DeviceReduceKernelINS2_10policy_hubIdj11add_functorIdEE10Policy1000EN6thrust24THRUST_300001_SM_1000_NS6detail15normal_iteratorINSA_10device_ptrIdEEEEjS6_dN4cuda3std3__410__identityEEEvT0_PT3_T1_NS0_13GridEvenShareISN_EET2_T4_)
        .other          _ZN3cub18CUB_300001_SM_10006detail6reduce18DeviceReduceKernelINS2_10policy_hubIdj11add_functorIdEE10Policy1000EN6thrust24THRUST_300001_SM_1000_NS6detail15normal_iteratorINSA_10device_ptrIdEEEEjS6_dN4cuda3std3__410__identityEEEvT0_PT3_T1_NS0_13GridEvenShareISN_EET2_T4_,@"STO_CUDA_ENTRY STV_DEFAULT"
_ZN3cub18CUB_300001_SM_10006detail6reduce18DeviceReduceKernelINS2_10policy_hubIdj11add_functorIdEE10Policy1000EN6thrust24THRUST_300001_SM_1000_NS6detail15normal_iteratorINSA_10device_ptrIdEEEEjS6_dN4cuda3std3__410__identityEEEvT0_PT3_T1_NS0_13GridEvenShareISN_EET2_T4_:
.text._ZN3cub18CUB_300001_SM_10006detail6reduce18DeviceReduceKernelINS2_10policy_hubIdj11add_functorIdEE10Policy1000EN6thrust24THRUST_300001_SM_1000_NS6detail15normal_iteratorINSA_10device_ptrIdEEEEjS6_dN4cuda3std3__410__identityEEEvT0_PT3_T1_NS0_13GridEvenShareISN_EET2_T4_:
[----:B------:R-:W-:Y:S01]  /*0000*/  LDC R1, c[0x0][0x37c] ;  /* 0x0000df00ff017b82 */ /* 0x000fe20000000800 */
[----:B------:R-:W0:Y:S01]  /*0010*/  S2R R0, SR_CTAID.X ;  /* 0x0000000000007919 */ /* 0x000e220000002500 */
[----:B------:R-:W1:Y:S01]  /*0020*/  LDCU.64 UR6, c[0x0][0x3a8] ;  /* 0x00007500ff0677ac */ /* 0x000e620008000a00 */
[----:B------:R-:W-:Y:S01]  /*0030*/  BSSY.RECONVERGENT B0, `(.L_x_764) ;  /* 0x0000276000007945 */ /* 0x000fe20003800200 */
[----:B------:R-:W2:Y:S01]  /*0040*/  LDCU.64 UR8, c[0x0][0x358] ;  /* 0x00006b00ff0877ac */ /* 0x000ea20008000a00 */
[----:B-1----:R-:W-:-:S04]  /*0050*/  IMAD.U32 R6, RZ, RZ, UR7 ;  /* 0x00000007ff067e24 */ /* 0x002fc8000f8e00ff */
[----:B------:R-:W-:Y:S02]  /*0060*/  IMAD.SHL.U32 R22, R6, 0x800, RZ ;  /* 0x0000080006167824 */ /* 0x000fe400078e00ff */
[----:B0-----:R-:W-:-:S05]  /*0070*/  IMAD.SHL.U32 R5, R0, 0x800, RZ ;  /* 0x0000080000057824 */ /* 0x001fca00078e00ff */
[----:B------:R-:W-:-:S04]  /*0080*/  IADD3 R2, PT, PT, -R5, UR6, RZ ;  /* 0x0000000605027c10 */ /* 0x000fc8000fffe1ff */
        /* <DEDUP_REMOVED lines=9> */
[----:B------:R-:W-:-:S04]  /*0120*/  IMAD.IADD R7, R5, 0x1, R3 ;  /* 0x0000000105077824 */ /* 0x000fc800078e0203 */
[----:B0-----:R-:W-:-:S06]  /*0130*/  IMAD.WIDE.U32 R12, R7, 0x8, R12 ;  /* 0x00000008070c7825 */ /* 0x001fcc00078e000c */
[----:B------:R-:W5:Y:S01]  /*0140*/  LDG.E.64 R12, desc[UR8][R12.64] ;  /* 0x000000080c0c7981 */ /* 0x000f62000c1e1b00 */
[----:B------:R-:W-:-:S07]  /*0150*/  VIADD R26, R3, 0x100 ;  /* 0x00000100031a7836 */ /* 0x000fce0000000000 */
.L_x_767:
[----:B------:R-:W-:Y:S05]  /*0160*/  BSYNC.RECONVERGENT B1 ;  /* 0x0000000000017941 */ /* 0x000fea0003800200 */
.L_x_766:
        /* <DEDUP_REMOVED lines=10> */
[----:B------:R-:W-:Y:S01]  /*0210*/  LOP3.LUT R24, R6, 0x1fffff0, RZ, 0xc0, !PT ;  /* 0x01fffff006187812 */ /* 0x000fe200078ec0ff */
[----:B------:R-:W-:Y:S01]  /*0220*/  BSSY.RECONVERGENT B3, `(.L_x_772) ;  /* 0x0000049000037945 */ /* 0x000fe20003800200 */
[----:B------:R-:W-:Y:S02]  /*0230*/  LOP3.LUT R4, R26, 0x800, RZ, 0xfc, !PT ;  /* 0x000008001a047812 */ /* 0x000fe400078efcff */
[----:B------:R-:W-:Y:S01]  /*0240*/  IADD3 R25, PT, PT, R5, R26, RZ ;  /* 0x0000001a05197210 */ /* 0x000fe20007ffe0ff */
[----:B------:R-:W-:-:S07]  /*0250*/  IMAD.MOV R24, RZ, RZ, -R24 ;  /* 0x000000ffff187224 */ /* 0x000fce00078e0a18 */
.L_x_773:
[----:B------:R-:W0:Y:S01]  /*0260*/  LDC.64 R22, c[0x0][0x380] ;  /* 0x0000e000ff167b82 */ /* 0x000e220000000a00 */
[C---:B------:R-:W-:Y:S02]  /*0270*/  VIADD R21, R25.reuse, 0x100 ;  /* 0x0000010019157836 */ /* 0x040fe40000000000 */
[C---:B------:R-:W-:Y:S02]  /*0280*/  VIADD R19, R25.reuse, 0x200 ;  /* 0x0000020019137836 */ /* 0x040fe40000000000 */
[----:B0-----:R-:W-:-:S06]  /*0290*/  IMAD.WIDE.U32 R10, R25, 0x8, R22 ;  /* 0x00000008190a7825 */ /* 0x001fcc00078e0016 */
[----:B------:R-:W2:Y:S01]  /*02a0*/  LDG.E.64 R10, desc[UR8][R10.64] ;  /* 0x000000080a0a7981 */ /* 0x000ea2000c1e1b00 */
[----:B------:R-:W-:-:S04]  /*02b0*/  IMAD.WIDE.U32 R20, R21, 0x8, R22 ;  /* 0x0000000815147825 */ /* 0x000fc800078e0016 */
[--C-:B------:R-:W-:Y:S02]  /*02c0*/  IMAD.WIDE.U32 R18, R19, 0x8, R22.reuse ;  /* 0x0000000813127825 */ /* 0x100fe400078e0016 */
[----:B------:R-:W3:Y:S04]  /*02d0*/  LDG.E.64 R20, desc[UR8][R20.64] ;  /* 0x0000000814147981 */ /* 0x000ee8000c1e1b00 */
[----:B------:R-:W4:Y:S01]  /*02e0*/  LDG.E.64 R18, desc[UR8][R18.64] ;  /* 0x0000000812127981 */ /* 0x000f22000c1e1b00 */
[C---:B------:R-:W-:Y:S02]  /*02f0*/  VIADD R9, R25.reuse, 0x300 ;  /* 0x0000030019097836 */ /* 0x040fe40000000000 */
[----:B------:R-:W-:Y:S02]  /*0300*/  VIADD R17, R25, 0x400 ;  /* 0x0000040019117836 */ /* 0x000fe40000000000 */
[----:B------:R-:W-:-:S04]  /*0310*/  IMAD.WIDE.U32 R8, R9, 0x8, R22 ;  /* 0x0000000809087825 */ /* 0x000fc800078e0016 */
[--C-:B------:R-:W-:Y:S02]  /*0320*/  IMAD.WIDE.U32 R16, R17, 0x8, R22.reuse ;  /* 0x0000000811107825 */ /* 0x100fe400078e0016 */
[----:B------:R-:W4:Y:S02]  /*0330*/  LDG.E.64 R8, desc[UR8][R8.64] ;  /* 0x0000000808087981 */ /* 0x000f24000c1e1b00 */
[----:B------:R-:W-:Y:S02]  /*0340*/  VIADD R15, R25, 0x500 ;  /* 0x00000500190f7836 */ /* 0x000fe40000000000 */
[----:B------:R-:W4:Y:S02]  /*0350*/  LDG.E.64 R16, desc[UR8][R16.64] ;  /* 0x0000000810107981 */ /* 0x000f24000c1e1b00 */
[----:B------:R-:W-:-:S06]  /*0360*/  IMAD.WIDE.U32 R14, R15, 0x8, R22 ;  /* 0x000000080f0e7825 */ /* 0x000fcc00078e0016 */
[----:B------:R-:W4:Y:S01]  /*0370*/  LDG.E.64 R14, desc[UR8][R14.64] ;  /* 0x000000080e0e7981 */ /* 0x000f22000c1e1b00 */
[----:B--2--5:R-:W-:Y:S01]  /*0380*/  DADD R10, R10, R12 ;  /* 0x000000000a0a7229 */ /* 0x024fe2000000000c */
[----:B------:R-:W-:-:S05]  /*0390*/  IADD3 R13, PT, PT, R25, 0x600, RZ ;  /* 0x00000600190d7810 */ /* 0x000fca0007ffe0ff */
[--C-:B------:R-:W-:Y:S02]  /*03a0*/  IMAD.WIDE.U32 R12, R13, 0x8, R22.reuse ;  /* 0x000000080d0c7825 */ /* 0x100fe400078e0016 */
[----:B---3--:R-:W-:Y:S02]  /*03b0*/  DADD R20, R10, R20 ;  /* 0x000000000a147229 */ /* 0x008fe40000000014 */
[----:B------:R-:W-:Y:S02]  /*03c0*/  VIADD R11, R25, 0x700 ;  /* 0x00000700190b7836 */ /* 0x000fe40000000000 */
[----:B------:R-:W2:Y:S02]  /*03d0*/  LDG.E.64 R12, desc[UR8][R12.64] ;  /* 0x000000080c0c7981 */ /* 0x000ea4000c1e1b00 */
[----:B------:R-:W-:Y:S02]  /*03e0*/  IMAD.WIDE.U32 R10, R11, 0x8, R22 ;  /* 0x000000080b0a7825 */ /* 0x000fe400078e0016 */
[----:B----4-:R-:W-:-:S02]  /*03f0*/  DADD R18, R20, R18 ;  /* 0x0000000014127229 */ /* 0x010fc40000000012 */
[----:B------:R-:W-:Y:S02]  /*0400*/  VIADD R21, R25, 0x800 ;  /* 0x0000080019157836 */ /* 0x000fe40000000000 */
[----:B------:R-:W3:Y:S02]  /*0410*/  LDG.E.64 R10, desc[UR8][R10.64] ;  /* 0x000000080a0a7981 */ /* 0x000ee4000c1e1b00 */
[----:B------:R-:W-:-:S06]  /*0420*/  IMAD.WIDE.U32 R20, R21, 0x8, R22 ;  /* 0x0000000815147825 */ /* 0x000fcc00078e0016 */
[----:B------:R-:W4:Y:S01]  /*0430*/  LDG.E.64 R20, desc[UR8][R20.64] ;  /* 0x0000000814147981 */ /* 0x000f22000c1e1b00 */
[----:B------:R-:W-:Y:S01]  /*0440*/  DADD R18, R18, R8 ;  /* 0x0000000012127229 */ /* 0x000fe20000000008 */
[----:B------:R-:W-:-:S04]  /*0450*/  VIADD R9, R25, 0x900 ;  /* 0x0000090019097836 */ /* 0x000fc80000000000 */
[----:B------:R-:W-:-:S03]  /*0460*/  IMAD.WIDE.U32 R8, R9, 0x8, R22 ;  /* 0x0000000809087825 */ /* 0x000fc600078e0016 */
[----:B------:R-:W-:Y:S01]  /*0470*/  DADD R16, R18, R16 ;  /* 0x0000000012107229 */ /* 0x000fe20000000010 */
[----:B------:R-:W-:Y:S02]  /*0480*/  VIADD R19, R25, 0xa00 ;  /* 0x00000a0019137836 */ /* 0x000fe40000000000 */
[----:B------:R-:W4:Y:S02]  /*0490*/  LDG.E.64 R8, desc[UR8][R8.64] ;  /* 0x0000000808087981 */ /* 0x000f24000c1e1b00 */
[----:B------:R-:W-:-:S03]  /*04a0*/  IMAD.WIDE.U32 R18, R19, 0x8, R22 ;  /* 0x0000000813127825 */ /* 0x000fc600078e0016 */
[----:B------:R-:W-:Y:S01]  /*04b0*/  DADD R14, R16, R14 ;  /* 0x00000000100e7229 */ /* 0x000fe2000000000e */
[----:B------:R-:W-:Y:S02]  /*04c0*/  VIADD R17, R25, 0xb00 ;  /* 0x00000b0019117836 */ /* 0x000fe40000000000 */
[----:B------:R-:W4:Y:S02]  /*04d0*/  LDG.E.64 R18, desc[UR8][R18.64] ;  /* 0x0000000812127981 */ /* 0x000f24000c1e1b00 */
[----:B------:R-:W-:-:S06]  /*04e0*/  IMAD.WIDE.U32 R16, R17, 0x8, R22 ;  /* 0x0000000811107825 */ /* 0x000fcc00078e0016 */
[----:B------:R-:W4:Y:S01]  /*04f0*/  LDG.E.64 R16, desc[UR8][R16.64] ;  /* 0x0000000810107981 */ /* 0x000f22000c1e1b00 */
[C---:B------:R-:W-:Y:S01]  /*0500*/  VIADD R27, R25.reuse, 0xf00 ;  /* 0x00000f00191b7836 */ /* 0x040fe20000000000 */
[----:B--2---:R-:W-:Y:S01]  /*0510*/  DADD R12, R14, R12 ;  /* 0x000000000e0c7229 */ /* 0x004fe2000000000c */
        /* <DEDUP_REMOVED lines=9> */
[----:B------:R-:W-:-:S04]  /*05b0*/  IMAD.WIDE.U32 R10, R11, 0x8, R22 ;  /* 0x000000080b0a7825 */ /* 0x000fc800078e0016 */
[----:B------:R-:W-:Y:S02]  /*05c0*/  IMAD.WIDE.U32 R22, R27, 0x8, R22 ;  /* 0x000000081b167825 */ /* 0x000fe400078e0016 */
[----:B------:R-:W4:Y:S04]  /*05d0*/  LDG.E.64 R10, desc[UR8][R10.64] ;  /* 0x000000080a0a7981 */ /* 0x000f28000c1e1b00 */
[----:B------:R-:W4:Y:S01]  /*05e0*/  LDG.E.64 R22, desc[UR8][R22.64] ;  /* 0x0000000816167981 */ /* 0x000f22000c1e1b00 */
[----:B------:R-:W-:-:S08]  /*05f0*/  DADD R8, R20, R8 ;  /* 0x0000000014087229 */ /* 0x000fd00000000008 */
[----:B------:R-:W-:-:S08]  /*0600*/  DADD R8, R8, R18 ;  /* 0x0000000008087229 */ /* 0x000fd00000000012 */
[----:B------:R-:W-:Y:S01]  /*0610*/  DADD R8, R8, R16 ;  /* 0x0000000008087229 */ /* 0x000fe20000000010 */
[----:B------:R-:W-:-:S05]  /*0620*/  VIADD R24, R24, 0x10 ;  /* 0x0000001018187836 */ /* 0x000fca0000000000 */
[----:B------:R-:W-:Y:S01]  /*0630*/  ISETP.NE.AND P0, PT, R24, RZ, PT ;  /* 0x000000ff1800720c */ /* 0x000fe20003f05270 */
[----:B------:R-:W-:Y:S01]  /*0640*/  VIADD R4, R4, 0x1000 ;  /* 0x0000100004047836 */ /* 0x000fe20000000000 */
[----:B------:R-:W-:Y:S01]  /*0650*/  IADD3 R25, PT, PT, R25, 0x1000, RZ ;  /* 0x0000100019197810 */ /* 0x000fe20007ffe0ff */
[----:B--2---:R-:W-:-:S08]  /*0660*/  DADD R8, R8, R14 ;  /* 0x0000000008087229 */ /* 0x004fd0000000000e */
[----:B---3--:R-:W-:-:S08]  /*0670*/  DADD R8, R8, R12 ;  /* 0x0000000008087229 */ /* 0x008fd0000000000c */
[----:B----4-:R-:W-:-:S08]  /*0680*/  DADD R8, R8, R10 ;  /* 0x0000000008087229 */ /* 0x010fd0000000000a */
[----:B------:R-:W-:Y:S01]  /*0690*/  DADD R12, R8, R22 ;  /* 0x00000000080c7229 */ /* 0x000fe20000000016 */
[----:B------:R-:W-:Y:S10]  /*06a0*/  @P0 BRA `(.L_x_773) ;  /* 0xfffffff800ec0947 */ /* 0x000ff4000383ffff */
[----:B------:R-:W-:Y:S05]  /*06b0*/  BSYNC.RECONVERGENT B3 ;  /* 0x0000000000037941 */ /* 0x000fea0003800200 */
.L_x_772:
[----:B------:R-:W-:-:S07]  /*06c0*/  VIADD R26, R4, 0xfffff800 ;  /* 0xfffff800041a7836 */ /* 0x000fce0000000000 */
.L_x_771:
[----:B------:R-:W-:Y:S05]  /*06d0*/  BSYNC.RECONVERGENT B2 ;  /* 0x0000000000027941 */ /* 0x000fea0003800200 */
.L_x_770:
        /* <DEDUP_REMOVED lines=8> */
[----:B------:R-:W-:-:S04]  /*0760*/  IMAD.IADD R7, R5, 0x1, R26 ;  /* 0x0000000105077824 */ /* 0x000fc800078e021a */
[C---:B------:R-:W-:Y:S02]  /*0770*/  VIADD R21, R7.reuse, 0x100 ;  /* 0x0000010007157836 */ /* 0x040fe40000000000 */
[C---:B------:R-:W-:Y:S02]  /*0780*/  VIADD R19, R7.reuse, 0x200 ;  /* 0x0000020007137836 */ /* 0x040fe40000000000 */
[----:B0-----:R-:W-:-:S04]  /*0790*/  IMAD.WIDE.U32 R22, R7, 0x8, R24 ;  /* 0x0000000807167825 */ /* 0x001fc800078e0018 */
[--C-:B------:R-:W-:Y:S02]  /*07a0*/  IMAD.WIDE.U32 R20, R21, 0x8, R24.reuse ;  /* 0x0000000815147825 */ /* 0x100fe400078e0018 */
[----:B------:R-:W2:Y:S02]  /*07b0*/  LDG.E.64 R22, desc[UR8][R22.64] ;  /* 0x0000000816167981 */ /* 0x000ea4000c1e1b00 */
[--C-:B------:R-:W-:Y:S02]  /*07c0*/  IMAD.WIDE.U32 R18, R19, 0x8, R24.reuse ;  /* 0x0000000813127825 */ /* 0x100fe400078e0018 */
[----:B------:R-:W3:Y:S02]  /*07d0*/  LDG.E.64 R20, desc[UR8][R20.64] ;  /* 0x0000000814147981 */ /* 0x000ee4000c1e1b00 */
[C---:B------:R-:W-:Y:S02]  /*07e0*/  VIADD R17, R7.reuse, 0x300 ;  /* 0x0000030007117836 */ /* 0x040fe40000000000 */
[----:B------:R-:W4:Y:S01]  /*07f0*/  LDG.E.64 R18, desc[UR8][R18.64] ;  /* 0x0000000812127981 */ /* 0x000f22000c1e1b00 */
[----:B------:R-:W-:Y:S01]  /*0800*/  IADD3 R15, PT, PT, R7, 0x400, RZ ;  /* 0x00000400070f7810 */ /* 0x000fe20007ffe0ff */
[----:B------:R-:W-:-:S04]  /*0810*/  IMAD.WIDE.U32 R16, R17, 0x8, R24 ;  /* 0x0000000811107825 */ /* 0x000fc800078e0018 */
[--C-:B------:R-:W-:Y:S02]  /*0820*/  IMAD.WIDE.U32 R14, R15, 0x8, R24.reuse ;  /* 0x000000080f0e7825 */ /* 0x100fe400078e0018 */
[----:B------:R-:W4:Y:S02]  /*0830*/  LDG.E.64 R16, desc[UR8][R16.64] ;  /* 0x0000000810107981 */ /* 0x000f24000c1e1b00 */
[C---:B------:R-:W-:Y:S02]  /*0840*/  VIADD R11, R7.reuse, 0x500 ;  /* 0x00000500070b7836 */ /* 0x040fe40000000000 */
[----:B------:R-:W4:Y:S01]  /*0850*/  LDG.E.64 R14, desc[UR8][R14.64] ;  /* 0x000000080e0e7981 */ /* 0x000f22000c1e1b00 */
        /* <DEDUP_REMOVED lines=17> */
.L_x_775:
[----:B------:R-:W-:Y:S05]  /*0970*/  BSYNC.RECONVERGENT B2 ;  /* 0x0000000000027941 */ /* 0x000fea0003800200 */
.L_x_774:
[----:B------:R-:W-:Y:S05]  /*0980*/  @!P1 BRA `(.L_x_769) ;  /* 0x00000000008c9947 */ /* 0x000fea0003800000 */
[----:B------:R-:W-:Y:S01]  /*0990*/  ISETP.GE.U32.AND P0, PT, R4, 0x4, PT ;  /* 0x000000040400780c */ /* 0x000fe20003f06070 */
[----:B------:R-:W-:Y:S01]  /*09a0*/  BSSY.RECONVERGENT B2, `(.L_x_776) ;  /* 0x0000016000027945 */ /* 0x000fe20003800200 */
[----:B------:R-:W-:-:S04]  /*09b0*/  LOP3.LUT R6, R6, 0x3, RZ, 0xc0, !PT ;  /* 0x0000000306067812 */ /* 0x000fc800078ec0ff */
[----:B------:R-:W-:-:S07]  /*09c0*/  ISETP.NE.AND P1, PT, R6, RZ, PT ;  /* 0x000000ff0600720c */ /* 0x000fce0003f25270 */
[----:B------:R-:W-:Y:S06]  /*09d0*/  @!P0 BRA `(.L_x_777) ;  /* 0x0000000000488947 */ /* 0x000fec0003800000 */
[----:B------:R-:W0:Y:S01]  /*09e0*/  LDC.64 R16, c[0x0][0x380] ;  /* 0x0000e000ff107b82 */ /* 0x000e220000000a00 */
[----:B------:R-:W-:-:S05]  /*09f0*/  IMAD.IADD R7, R5, 0x1, R26 ;  /* 0x0000000105077824 */ /* 0x000fca00078e021a */
[C---:B------:R-:W-:Y:S01]  /*0a00*/  IADD3 R11, PT, PT, R7.reuse, 0x100, RZ ;  /* 0x00000100070b7810 */ /* 0x040fe20007ffe0ff */
[C---:B------:R-:W-:Y:S02]  /*0a10*/  VIADD R9, R7.reuse, 0x200 ;  /* 0x0000020007097836 */ /* 0x040fe40000000000 */
[----:B0-----:R-:W-:-:S04]  /*0a20*/  IMAD.WIDE.U32 R14, R7, 0x8, R16 ;  /* 0x00000008070e7825 */ /* 0x001fc800078e0010 */
[--C-:B------:R-:W-:Y:S02]  /*0a30*/  IMAD.WIDE.U32 R10, R11, 0x8, R16.reuse ;  /* 0x000000080b0a7825 */ /* 0x100fe400078e0010 */
[----:B------:R-:W2:Y:S02]  /*0a40*/  LDG.E.64 R14, desc[UR8][R14.64] ;  /* 0x000000080e0e7981 */ /* 0x000ea4000c1e1b00 */
[--C-:B------:R-:W-:Y:S02]  /*0a50*/  IMAD.WIDE.U32 R8, R9, 0x8, R16.reuse ;  /* 0x0000000809087825 */ /* 0x100fe400078e0010 */
[----:B------:R-:W3:Y:S02]  /*0a60*/  LDG.E.64 R10, desc[UR8][R10.64] ;  /* 0x000000080a0a7981 */ /* 0x000ee4000c1e1b00 */
        /* <DEDUP_REMOVED lines=8> */
[----:B------:R-:W-:-:S11]  /*0af0*/  DADD R12, R12, R16 ;  /* 0x000000000c0c7229 */ /* 0x000fd60000000010 */
.L_x_777:
[----:B------:R-:W-:Y:S05]  /*0b00*/  BSYNC.RECONVERGENT B2 ;  /* 0x0000000000027941 */ /* 0x000fea0003800200 */
.L_x_776:
[----:B------:R-:W-:Y:S05]  /*0b10*/  @!P1 BRA `(.L_x_769) ;  /* 0x0000000000289947 */ /* 0x000fea0003800000 */
[----:B------:R-:W0:Y:S01]  /*0b20*/  LDC.64 R8, c[0x0][0x380] ;  /* 0x0000e000ff087b82 */ /* 0x000e220000000a00 */
[----:B------:R-:W-:Y:S02]  /*0b30*/  IMAD.IADD R7, R5, 0x1, R26 ;  /* 0x0000000105077824 */ /* 0x000fe400078e021a */
[----:B------:R-:W-:-:S07]  /*0b40*/  IMAD.MOV R6, RZ, RZ, -R6 ;  /* 0x000000ffff067224 */ /* 0x000fce00078e0a06 */
.L_x_778:
[----:B0-----:R-:W-:-:S06]  /*0b50*/  IMAD.WIDE.U32 R4, R7, 0x8, R8 ;  /* 0x0000000807047825 */ /* 0x001fcc00078e0008 */
[----:B------:R-:W2:Y:S01]  /*0b60*/  LDG.E.64 R4, desc[UR8][R4.64] ;  /* 0x0000000804047981 */ /* 0x000ea2000c1e1b00 */
[----:B------:R-:W-:Y:S01]  /*0b70*/  IADD3 R6, PT, PT, R6, 0x1, RZ ;  /* 0x0000000106067810 */ /* 0x000fe20007ffe0ff */
[----:B------:R-:W-:-:S03]  /*0b80*/  VIADD R7, R7, 0x100 ;  /* 0x0000010007077836 */ /* 0x000fc60000000000 */
[----:B------:R-:W-:Y:S01]  /*0b90*/  ISETP.NE.AND P0, PT, R6, RZ, PT ;  /* 0x000000ff0600720c */ /* 0x000fe20003f05270 */
[----:B--2--5:R-:W-:-:S12]  /*0ba0*/  DADD R12, R4, R12 ;  /* 0x00000000040c7229 */ /* 0x024fd8000000000c */
[----:B------:R-:W-:Y:S05]  /*0bb0*/  @P0 BRA `(.L_x_778) ;  /* 0xfffffffc00e40947 */ /* 0x000fea000383ffff */
.L_x_769:
[----:B------:R-:W-:Y:S05]  /*0bc0*/  BSYNC.RECONVERGENT B1 ;  /* 0x0000000000017941 */ /* 0x000fea0003800200 */
.L_x_768:
[----:B------:R-:W-:-:S13]  /*0bd0*/  ISETP.GE.U32.AND P0, PT, R2, 0x100, PT ;  /* 0x000001000200780c */ /* 0x000fda0003f06070 */
        /* <DEDUP_REMOVED lines=25> */
[----:B------:R-:W-:Y:S01]  /*0d70*/  @!P1 SHF.R.U32.HI R8, RZ, 0x2, R3 ;  /* 0x00000002ff089819 */ /* 0x000fe20000011603 */
[----:B------:R-:W0:Y:S02]  /*0d80*/  SHFL.DOWN PT, R5, R11, 0x8, 0x1f ;  /* 0x09001f000b057f89 */ /* 0x000e2400000e0000 */
[----:B0-----:R-:W-:-:S10]  /*0d90*/  DADD R4, R4, R10 ;  /* 0x0000000004047229 */ /* 0x001fd4000000000a */
[----:B------:R-:W-:Y:S02]  /*0da0*/  FSEL R6, R10, R4, P0 ;  /* 0x000000040a067208 */ /* 0x000fe40000000000 */
[----:B------:R-:W-:Y:S02]  /*0db0*/  FSEL R7, R11, R5, P0 ;  /* 0x000000050b077208 */ /* 0x000fe40000000000 */
[----:B-1----:R-:W-:Y:S01]  /*0dc0*/  @!P1 LEA R11, R12, R9, 0x18 ;  /* 0x000000090c0b9211 */ /* 0x002fe200078ec0ff */
[----:B------:R-:W-:Y:S01]  /*0dd0*/  SHFL.DOWN PT, R4, R6, 0x10, 0x1f ;  /* 0x0a001f0006047f89 */ /* 0x000fe200000e0000 */
[----:B------:R-:W-:Y:S02]  /*0de0*/  @!P1 LOP3.LUT R10, R8, 0xf8, RZ, 0xc0, !PT ;  /* 0x000000f8080a9812 */ /* 0x000fe400078ec0ff */
[----:B------:R-:W-:Y:S01]  /*0df0*/  ISETP.NE.AND P0, PT, R3, RZ, PT ;  /* 0x000000ff0300720c */ /* 0x000fe20003f05270 */
[----:B------:R-:W0:Y:S02]  /*0e00*/  SHFL.DOWN PT, R5, R7, 0x10, 0x1f ;  /* 0x0a001f0007057f89 */ /* 0x000e2400000e0000 */
        /* <DEDUP_REMOVED lines=13> */
[----:B0-----:R-:W0:Y:S01]  /*0ee0*/  LDS.128 R8, [UR4+0x30] ;  /* 0x00003004ff087984 */ /* 0x001e220008000c00 */
[----:B-1----:R-:W-:-:S03]  /*0ef0*/  DADD R16, R4, R16 ;  /* 0x0000000004107229 */ /* 0x002fc60000000010 */
[----:B------:R-:W1:Y:S05]  /*0f00*/  LDS.64 R4, [UR4+0x40] ;  /* 0x00004004ff047984 */ /* 0x000e6a0008000a00 */
[----:B------:R-:W-:-:S08]  /*0f10*/  DADD R16, R16, R18 ;  /* 0x0000000010107229 */ /* 0x000fd00000000012 */
[----:B--2---:R-:W-:-:S08]  /*0f20*/  DADD R12, R16, R12 ;  /* 0x00000000100c7229 */ /* 0x004fd0000000000c */
[----:B------:R-:W-:-:S08]  /*0f30*/  DADD R12, R12, R14 ;  /* 0x000000000c0c7229 */ /* 0x000fd0000000000e */
[----:B0-----:R-:W-:-:S08]  /*0f40*/  DADD R8, R12, R8 ;  /* 0x000000000c087229 */ /* 0x001fd00000000008 */
[----:B------:R-:W-:-:S08]  /*0f50*/  DADD R8, R8, R10 ;  /* 0x0000000008087229 */ /* 0x000fd0000000000a */
[----:B-1----:R-:W-:Y:S01]  /*0f60*/  DADD R4, R8, R4 ;  /* 0x0000000008047229 */ /* 0x002fe20000000004 */
[----:B------:R-:W-:Y:S10]  /*0f70*/  BRA `(.L_x_780) ;  /* 0x0000001800047947 */ /* 0x000ff40003800000 */
.L_x_779:
[----:B------:R-:W-:-:S04]  /*0f80*/  LOP3.LUT R4, R3, 0x3e0, RZ, 0xc0, !PT ;  /* 0x000003e003047812 */ /* 0x000fc800078ec0ff */
[----:B------:R-:W-:Y:S01]  /*0f90*/  LOP3.LUT R7, RZ, R4, RZ, 0x33, !PT ;  /* 0x00000004ff077212 */ /* 0x000fe200078e33ff */
[----:B------:R-:W-:Y:S02]  /*0fa0*/  VIADD R5, R4, 0x20 ;  /* 0x0000002004057836 */ /* 0x000fe40000000000 */
[----:B------:R-:W0:Y:S02]  /*0fb0*/  S2R R4, SR_LANEID ;  /* 0x0000000000047919 */ /* 0x000e240000000000 */
[----:B------:R-:W-:Y:S01]  /*0fc0*/  IMAD.IADD R7, R2, 0x1, R7 ;  /* 0x0000000102077824 */ /* 0x000fe200078e0207 */
[----:B------:R-:W-:-:S04]  /*0fd0*/  ISETP.GT.U32.AND P0, PT, R5, R2, PT ;  /* 0x000000020500720c */ /* 0x000fc80003f04070 */
[----:B------:R-:W-:-:S05]  /*0fe0*/  SEL R7, R7, 0x1f, P0 ;  /* 0x0000001f07077807 */ /* 0x000fca0000000000 */
[----:B-----5:R-:W-:Y:S04]  /*0ff0*/  SHFL.DOWN PT, R8, R12, 0x1, R7 ;  /* 0x082000000c087989 */ /* 0x020fe800000e0007 */
[----:B------:R-:W1:Y:S01]  /*1000*/  SHFL.DOWN PT, R9, R13, 0x1, R7 ;  /* 0x082000000d097989 */ /* 0x000e6200000e0007 */
[C---:B0-----:R-:W-:Y:S01]  /*1010*/  ISETP.GE.AND P0, PT, R4.reuse, R7, PT ;  /* 0x000000070400720c */ /* 0x041fe20003f06270 */
[----:B------:R-:W-:Y:S01]  /*1020*/  VIADD R6, R4, 0x2 ;  /* 0x0000000204067836 */ /* 0x000fe20000000000 */
[----:B-1----:R-:W-:-:S10]  /*1030*/  DADD R8, R8, R12 ;  /* 0x0000000008087229 */ /* 0x002fd4000000000c */
[----:B------:R-:W-:Y:S02]  /*1040*/  FSEL R10, R8, R12, !P0 ;  /* 0x0000000c080a7208 */ /* 0x000fe40004000000 */
[----:B------:R-:W-:Y:S02]  /*1050*/  FSEL R11, R9, R13, !P0 ;  /* 0x0000000d090b7208 */ /* 0x000fe40004000000 */
[----:B------:R-:W-:Y:S01]  /*1060*/  ISETP.GT.AND P0, PT, R6, R7, PT ;  /* 0x000000070600720c */ /* 0x000fe20003f04270 */
[----:B------:R-:W-:Y:S01]  /*1070*/  SHFL.DOWN PT, R8, R10, 0x2, R7 ;  /* 0x084000000a087989 */ /* 0x000fe200000e0007 */
[----:B------:R-:W-:-:S03]  /*1080*/  IADD3 R6, PT, PT, R4, 0x4, RZ ;  /* 0x0000000404067810 */ /* 0x000fc60007ffe0ff */
[----:B------:R-:W0:Y:S02]  /*1090*/  SHFL.DOWN PT, R9, R11, 0x2, R7 ;  /* 0x084000000b097989 */ /* 0x000e2400000e0007 */
[----:B0-----:R-:W-:-:S10]  /*10a0*/  DADD R8, R8, R10 ;  /* 0x0000000008087229 */ /* 0x001fd4000000000a */
[----:B------:R-:W-:Y:S02]  /*10b0*/  FSEL R14, R10, R8, P0 ;  /* 0x000000080a0e7208 */ /* 0x000fe40000000000 */
[----:B------:R-:W-:Y:S02]  /*10c0*/  FSEL R15, R11, R9, P0 ;  /* 0x000000090b0f7208 */ /* 0x000fe40000000000 */
[----:B------:R-:W-:Y:S01]  /*10d0*/  ISETP.GT.AND P0, PT, R6, R7, PT ;  /* 0x000000070600720c */ /* 0x000fe20003f04270 */
[----:B------:R-:W-:Y:S01]  /*10e0*/  SHFL.DOWN PT, R8, R14, 0x4, R7 ;  /* 0x088000000e087989 */ /* 0x000fe200000e0007 */
[----:B------:R-:W-:-:S03]  /*10f0*/  VIADD R6, R4, 0x8 ;  /* 0x0000000804067836 */ /* 0x000fc60000000000 */
[----:B------:R-:W0:Y:S02]  /*1100*/  SHFL.DOWN PT, R9, R15, 0x4, R7 ;  /* 0x088000000f097989 */ /* 0x000e2400000e0007 */
[----:B------:R-:W-:Y:S01]  /*1110*/  ISETP.GT.AND P1, PT, R6, R7, PT ;  /* 0x000000070600720c */ /* 0x000fe20003f24270 */
[----:B0-----:R-:W-:-:S10]  /*1120*/  DADD R8, R8, R14 ;  /* 0x0000000008087229 */ /* 0x001fd4000000000e */
[----:B------:R-:W-:Y:S02]  /*1130*/  FSEL R10, R14, R8, P0 ;  /* 0x000000080e0a7208 */ /* 0x000fe40000000000 */
[----:B------:R-:W-:Y:S02]  /*1140*/  FSEL R11, R15, R9, P0 ;  /* 0x000000090f0b7208 */ /* 0x000fe40000000000 */
[C---:B------:R-:W-:Y:S01]  /*1150*/  ISETP.NE.AND P0, PT, R4.reuse, RZ, PT ;  /* 0x000000ff0400720c */ /* 0x040fe20003f05270 */
[----:B------:R-:W-:Y:S01]  /*1160*/  SHFL.DOWN PT, R8, R10, 0x8, R7 ;  /* 0x090000000a087989 */ /* 0x000fe200000e0007 */
[----:B------:R-:W-:-:S03]  /*1170*/  VIADD R4, R4, 0x10 ;  /* 0x0000001004047836 */ /* 0x000fc60000000000 */
[----:B------:R-:W0:Y:S08]  /*1180*/  SHFL.DOWN PT, R9, R11, 0x8, R7 ;  /* 0x090000000b097989 */ /* 0x000e3000000e0007 */
[----:B------:R-:W1:Y:S01]  /*1190*/  @!P0 S2R R15, SR_CgaCtaId ;  /* 0x00000000000f8919 */ /* 0x000e620000008800 */
[----:B------:R-:W-:Y:S02]  /*11a0*/  @!P0 MOV R6, 0x400 ;  /* 0x0000040000068802 */ /* 0x000fe40000000f00 */
[----:B------:R-:W-:Y:S01]  /*11b0*/  @!P0 SHF.R.U32.HI R5, RZ, 0x2, R3 ;  /* 0x00000002ff058819 */ /* 0x000fe20000011603 */
[----:B0-----:R-:W-:-:S10]  /*11c0*/  DADD R8, R8, R10 ;  /* 0x0000000008087229 */ /* 0x001fd4000000000a */
[----:B------:R-:W-:Y:S02]  /*11d0*/  FSEL R12, R10, R8, P1 ;  /* 0x000000080a0c7208 */ /* 0x000fe40000800000 */
[----:B------:R-:W-:Y:S02]  /*11e0*/  FSEL R13, R11, R9, P1 ;  /* 0x000000090b0d7208 */ /* 0x000fe40000800000 */
[----:B------:R-:W-:Y:S01]  /*11f0*/  ISETP.GT.AND P1, PT, R4, R7, PT ;  /* 0x000000070400720c */ /* 0x000fe20003f24270 */
[----:B------:R-:W-:Y:S01]  /*1200*/  SHFL.DOWN PT, R8, R12, 0x10, R7 ;  /* 0x0a0000000c087989 */ /* 0x000fe200000e0007 */
[----:B-1----:R-:W-:Y:S02]  /*1210*/  @!P0 LEA R15, R15, R6, 0x18 ;  /* 0x000000060f0f8211 */ /* 0x002fe400078ec0ff */
[----:B------:R-:W-:Y:S01]  /*1220*/  @!P0 LOP3.LUT R6, R5, 0xf8, RZ, 0xc0, !PT ;  /* 0x000000f805068812 */ /* 0x000fe200078ec0ff */
[----:B------:R-:W0:Y:S04]  /*1230*/  SHFL.DOWN PT, R9, R13, 0x10, R7 ;  /* 0x0a0000000d097989 */ /* 0x000e2800000e0007 */
        /* <DEDUP_REMOVED lines=14> */
[----:B0-----:R-:W-:-:S10]  /*1320*/  DADD R12, R4, R12 ;  /* 0x00000000040c7229 */ /* 0x001fd4000000000c */
[----:B------:R-:W-:Y:S02]  /*1330*/  FSEL R4, R12, R4, P1 ;  /* 0x000000040c047208 */ /* 0x000fe40000800000 */
[----:B------:R-:W-:Y:S02]  /*1340*/  FSEL R5, R13, R5, P1 ;  /* 0x000000050d057208 */ /* 0x000fe40000800000 */
[----:B------:R-:W-:-:S04]  /*1350*/  ISETP.GT.U32.AND P1, PT, R2, 0x40, PT ;  /* 0x000000400200780c */ /* 0x000fc80003f24070 */
[----:B------:R-:W-:-:S10]  /*1360*/  DADD R14, R4, R14 ;  /* 0x00000000040e7229 */ /* 0x000fd4000000000e */
[----:B------:R-:W-:Y:S02]  /*1370*/  FSEL R12, R14, R4, P1 ;  /* 0x000000040e0c7208 */ /* 0x000fe40000800000 */
[----:B------:R-:W-:Y:S02]  /*1380*/  FSEL R13, R15, R5, P1 ;  /* 0x000000050f0d7208 */ /* 0x000fe40000800000 */
[----:B------:R-:W0:Y:S01]  /*1390*/  LDS.128 R4, [UR4+0x30] ;  /* 0x00003004ff047984 */ /* 0x000e220008000c00 */
[----:B------:R-:W-:-:S03]  /*13a0*/  ISETP.GT.U32.AND P1, PT, R2, 0x60, PT ;  /* 0x000000600200780c */ /* 0x000fc60003f24070 */
[----:B-1----:R-:W-:-:S10]  /*13b0*/  DADD R8, R8, R12 ;  /* 0x0000000008087229 */ /* 0x002fd4000000000c */
[----:B------:R-:W-:Y:S02]  /*13c0*/  FSEL R8, R8, R12, P1 ;  /* 0x0000000c08087208 */ /* 0x000fe40000800000 */
[----:B------:R-:W-:Y:S02]  /*13d0*/  FSEL R9, R9, R13, P1 ;  /* 0x0000000d09097208 */ /* 0x000fe40000800000 */
[----:B------:R-:W-:-:S04]  /*13e0*/  ISETP.GT.U32.AND P1, PT, R2, 0x80, PT ;  /* 0x000000800200780c */ /* 0x000fc80003f24070 */
[----:B------:R-:W-:-:S10]  /*13f0*/  DADD R10, R8, R10 ;  /* 0x00000000080a7229 */ /* 0x000fd4000000000a */
[----:B------:R-:W-:Y:S02]  /*1400*/  FSEL R10, R10, R8, P1 ;  /* 0x000000080a0a7208 */ /* 0x000fe40000800000 */
[----:B------:R-:W-:Y:S02]  /*1410*/  FSEL R11, R11, R9, P1 ;  /* 0x000000090b0b7208 */ /* 0x000fe40000800000 */
[----:B------:R-:W1:Y:S01]  /*1420*/  LDS.64 R8, [UR4+0x40] ;  /* 0x00004004ff087984 */ /* 0x000e620008000a00 */
[----:B------:R-:W-:-:S03]  /*1430*/  ISETP.GT.U32.AND P1, PT, R2, 0xa0, PT ;  /* 0x000000a00200780c */ /* 0x000fc60003f24070 */
[----:B0-----:R-:W-:-:S10]  /*1440*/  DADD R4, R4, R10 ;  /* 0x0000000004047229 */ /* 0x001fd4000000000a */
[----:B------:R-:W-:Y:S02]  /*1450*/  FSEL R4, R4, R10, P1 ;  /* 0x0000000a04047208 */ /* 0x000fe40000800000 */
[----:B------:R-:W-:Y:S02]  /*1460*/  FSEL R5, R5, R11, P1 ;  /* 0x0000000b05057208 */ /* 0x000fe40000800000 */
[----:B------:R-:W-:-:S04]  /*1470*/  ISETP.GT.U32.AND P1, PT, R2, 0xc0, PT ;  /* 0x000000c00200780c */ /* 0x000fc80003f24070 */
[----:B------:R-:W-:-:S10]  /*1480*/  DADD R6, R4, R6 ;  /* 0x0000000004067229 */ /* 0x000fd40000000006 */
[----:B------:R-:W-:Y:S02]  /*1490*/  FSEL R4, R6, R4, P1 ;  /* 0x0000000406047208 */ /* 0x000fe40000800000 */
[----:B------:R-:W-:Y:S02]  /*14a0*/  FSEL R5, R7, R5, P1 ;  /* 0x0000000507057208 */ /* 0x000fe40000800000 */
[----:B------:R-:W-:-:S04]  /*14b0*/  ISETP.GT.U32.AND P1, PT, R2, 0xe0, PT ;  /* 0x000000e00200780c */ /* 0x000fc80003f24070 */
[----:B-1----:R-:W-:-:S10]  /*14c0*/  DADD R8, R8, R4 ;  /* 0x0000000008087229 */ /* 0x002fd40000000004 */
[----:B------:R-:W-:Y:S02]  /*14d0*/  FSEL R4, R8, R4, P1 ;  /* 0x0000000408047208 */ /* 0x000fe40000800000 */
[----:B------:R-:W-:Y:S01]  /*14e0*/  FSEL R5, R9, R5, P1 ;  /* 0x0000000509057208 */ /* 0x000fe20000800000 */
[----:B------:R-:W-:Y:S06]  /*14f0*/  BRA `(.L_x_780) ;  /* 0x0000001000a47947 */ /* 0x000fec0003800000 */
.L_x_765:
[----:B------:R-:W0:Y:S01]  /*1500*/  S2R R7, SR_TID.X ;  /* 0x0000000000077919 */ /* 0x000e220000002100 */
[----:B------:R-:W1:Y:S02]  /*1510*/  LDCU.64 UR4, c[0x0][0x380] ;  /* 0x00007000ff0477ac */ /* 0x000e640008000a00 */
[----:B-1----:R-:W-:Y:S01]  /*1520*/  MOV R9, UR5 ;  /* 0x0000000500097c02 */ /* 0x002fe20008000f00 */
[----:B------:R-:W-:Y:S02]  /*1530*/  IMAD.U32 R8, RZ, RZ, UR4 ;  /* 0x00000004ff087e24 */ /* 0x000fe4000f8e00ff */
[----:B0-----:R-:W-:-:S04]  /*1540*/  IMAD.IADD R11, R5, 0x1, R7 ;  /* 0x00000001050b7824 */ /* 0x001fc800078e0207 */
        /* <DEDUP_REMOVED lines=9> */
[----:B------:R-:W-:Y:S01]  /*15e0*/  ISETP.GE.U32.AND P0, PT, R2, R22, PT ;  /* 0x000000160200720c */ /* 0x000fe20003f06070 */
        /* <DEDUP_REMOVED lines=8> */
[----:B------:R-:W-:Y:S01]  /*1670*/  UIADD3 UR5, UPT, UPT, UR6, -0x800, URZ ;  /* 0xfffff80006057890 */ /* 0x000fe2000fffe0ff */
[--C-:B------:R-:W-:Y:S01]  /*1680*/  IMAD R3, R6, 0x800, R5.reuse ;  /* 0x0000080006037824 */ /* 0x100fe200078e0205 */
[----:B------:R-:W-:Y:S01]  /*1690*/  LOP3.LUT R11, RZ, R7, RZ, 0x33, !PT ;  /* 0x00000007ff0b7212 */ /* 0x000fe200078e33ff */
[C---:B------:R-:W-:Y:S01]  /*16a0*/  IMAD.IADD R4, R22.reuse, 0x1, R5 ;  /* 0x0000000116047824 */ /* 0x040fe200078e0205 */
[----:B------:R-:W-:Y:S02]  /*16b0*/  UMOV UR4, URZ ;  /* 0x000000ff00047c82 */ /* 0x000fe40008000000 */
[----:B------:R-:W-:Y:S02]  /*16c0*/  ISETP.GT.U32.AND P0, PT, R3, UR5, PT ;  /* 0x0000000503007c0c */ /* 0x000fe4000bf04070 */
[----:B------:R-:W-:Y:S02]  /*16d0*/  IADD3 R2, PT, PT, -R22, UR6, R11 ;  /* 0x0000000616027c10 */ /* 0x000fe4000fffe10b */
[----:B------:R-:W-:-:S03]  /*16e0*/  IADD3 R25, PT, PT, R4, 0x800, R7 ;  /* 0x0000080004197810 */ /* 0x000fc60007ffe007 */
[----:B------:R-:W-:-:S06]  /*16f0*/  IMAD.IADD R5, R2, 0x1, -R5 ;  /* 0x0000000102057824 */ /* 0x000fcc00078e0a05 */
[----:B------:R-:W-:Y:S05]  /*1700*/  @P0 BRA `(.L_x_782) ;  /* 0x0000000000840947 */ /* 0x000fea0003800000 */
[----:B------:R-:W0:Y:S01]  /*1710*/  LDC.64 R8, c[0x0][0x380] ;  /* 0x0000e000ff087b82 */ /* 0x000e220000000a00 */
[----:B------:R-:W1:Y:S01]  /*1720*/  LDCU UR6, c[0x0][0x3a8] ;  /* 0x00007500ff0677ac */ /* 0x000e620008000800 */
[----:B------:R-:W-:Y:S01]  /*1730*/  NOP ;  /* 0x0000000000007918 */ /* 0x000fe20000000000 */
.L_x_783:
[----:B------:R-:W2:Y:S02]  /*1740*/  S2R R2, SR_TID.X ;  /* 0x0000000000027919 */ /* 0x000ea40000002100 */
[----:B--2---:R-:W-:-:S04]  /*1750*/  IMAD.IADD R7, R2, 0x1, R3 ;  /* 0x0000000102077824 */ /* 0x004fc800078e0203 */
        /* <DEDUP_REMOVED lines=8> */
[----:B--2---:R-:W-:-:S03]  /*17e0*/  DADD R12, R26, R12 ;  /* 0x000000001a0c7229 */ /* 0x004fc6000000000c */
[----:B------:R-:W2:Y:S05]  /*17f0*/  LDG.E.64 R26, desc[UR8][R6.64+0x3000] ;  /* 0x00300008061a7981 */ /* 0x000eaa000c1e1b00 */
[----:B---3--:R-:W-:-:S08]  /*1800*/  DADD R12, R20, R12 ;  /* 0x00000000140c7229 */ /* 0x008fd0000000000c */
[----:B----4-:R-:W-:-:S08]  /*1810*/  DADD R12, R18, R12 ;  /* 0x00000000120c7229 */ /* 0x010fd0000000000c */
[----:B-----5:R-:W-:-:S08]  /*1820*/  DADD R12, R16, R12 ;  /* 0x00000000100c7229 */ /* 0x020fd0000000000c */
[----:B------:R-:W-:-:S08]  /*1830*/  DADD R12, R14, R12 ;  /* 0x000000000e0c7229 */ /* 0x000fd0000000000c */
[----:B------:R-:W-:Y:S01]  /*1840*/  DADD R10, R10, R12 ;  /* 0x000000000a0a7229 */ /* 0x000fe2000000000c */
[----:B-1----:R-:W-:-:S04]  /*1850*/  IADD3 R13, PT, PT, -R3, UR6, RZ ;  /* 0x00000006030d7c10 */ /* 0x002fc8000fffe1ff */
[----:B------:R-:W-:-:S03]  /*1860*/  ISETP.GE.U32.AND P0, PT, R13, R22, PT ;  /* 0x000000160d00720c */ /* 0x000fc60003f06070 */
[----:B--2---:R-:W-:-:S08]  /*1870*/  DADD R10, R26, R10 ;  /* 0x000000001a0a7229 */ /* 0x004fd0000000000a */
[----:B------:R-:W-:Y:S02]  /*1880*/  DADD R12, R28, R10 ;  /* 0x000000001c0c7229 */ /* 0x000fe4000000000a */
[----:B------:R-:W-:Y:S09]  /*1890*/  @!P0 BRA `(.L_x_781) ;  /* 0x0000000800d08947 */ /* 0x000ff20003800000 */
[----:B------:R-:W0:Y:S01]  /*18a0*/  LDC R6, c[0x0][0x3ac] ;  /* 0x0000eb00ff067b82 */ /* 0x000e220000000800 */
[----:B------:R-:W-:Y:S01]  /*18b0*/  UIADD3 UR4, UPT, UPT, UR4, 0x1, URZ ;  /* 0x0000000104047890 */ /* 0x000fe2000fffe0ff */
[C---:B------:R-:W-:Y:S01]  /*18c0*/  IADD3 R4, PT, PT, R22.reuse, R4, RZ ;  /* 0x0000000416047210 */ /* 0x040fe20007ffe0ff */
[----:B------:R-:W-:Y:S02]  /*18d0*/  IMAD.IADD R5, R5, 0x1, -R22 ;  /* 0x0000000105057824 */ /* 0x000fe400078e0a16 */
[----:B------:R-:W-:Y:S02]  /*18e0*/  IMAD.IADD R25, R22, 0x1, R25 ;  /* 0x0000000116197824 */ /* 0x000fe400078e0219 */
[----:B0-----:R-:W-:-:S05]  /*18f0*/  IMAD R3, R6, 0x800, R3 ;  /* 0x0000080006037824 */ /* 0x001fca00078e0203 */
[----:B------:R-:W-:-:S13]  /*1900*/  ISETP.GT.U32.AND P0, PT, R3, UR5, PT ;  /* 0x0000000503007c0c */ /* 0x000fda000bf04070 */
[----:B------:R-:W-:Y:S05]  /*1910*/  @!P0 BRA `(.L_x_783) ;  /* 0xfffffffc00888947 */ /* 0x000fea000383ffff */
.L_x_782:
[----:B------:R-:W0:Y:S01]  /*1920*/  S2R R11, SR_TID.X ;  /* 0x00000000000b7919 */ /* 0x000e220000002100 */
[----:B------:R-:W-:Y:S01]  /*1930*/  IADD3 R2, PT, PT, -R3, UR6, RZ ;  /* 0x0000000603027c10 */ /* 0x000fe2000fffe1ff */
[----:B------:R-:W-:Y:S03]  /*1940*/  BSSY.RECONVERGENT B1, `(.L_x_781) ;  /* 0x00000a9000017945 */ /* 0x000fe60003800200 */
[----:B0-----:R-:W-:-:S04]  /*1950*/  ISETP.GE.AND P0, PT, R11, R2, PT ;  /* 0x000000020b00720c */ /* 0x001fc80003f06270 */
[----:B------:R-:W-:-:S13]  /*1960*/  ISETP.GE.U32.OR P0, PT, R3, UR6, P0 ;  /* 0x0000000603007c0c */ /* 0x000fda0008706470 */
[----:B------:R-:W-:Y:S05]  /*1970*/  @P0 BRA `(.L_x_784) ;  /* 0x0000000800940947 */ /* 0x000fea0003800000 */
[----:B------:R-:W-:Y:S01]  /*1980*/  IMAD.SHL.U32 R7, R0, 0x800, RZ ;  /* 0x0000080000077824 */ /* 0x000fe200078e00ff */
[----:B------:R-:W-:Y:S01]  /*1990*/  LOP3.LUT R2, RZ, R11, RZ, 0x33, !PT ;  /* 0x0000000bff027212 */ /* 0x000fe200078e33ff */
[----:B------:R-:W-:Y:S02]  /*19a0*/  BSSY.RECONVERGENT B2, `(.L_x_785) ;  /* 0x0000055000027945 */ /* 0x000fe40003800200 */
[----:B------:R-:W-:-:S05]  /*19b0*/  IMAD.IADD R7, R22, 0x1, R7 ;  /* 0x0000000116077824 */ /* 0x000fca00078e0207 */
[----:B------:R-:W-:Y:S01]  /*19c0*/  IADD3 R2, PT, PT, -R7, UR6, R2 ;  /* 0x0000000607027c10 */ /* 0x000fe2000fffe102 */
[----:B------:R-:W-:-:S04]  /*19d0*/  IMAD R7, R6, UR4, RZ ;  /* 0x0000000406077c24 */ /* 0x000fc8000f8e02ff */
[----:B------:R-:W-:-:S05]  /*19e0*/  IMAD R2, R7, -0x800, R2 ;  /* 0xfffff80007027824 */ /* 0x000fca00078e0202 */
[C---:B------:R-:W-:Y:S02]  /*19f0*/  ISETP.GE.U32.AND P0, PT, R2.reuse, 0xf00, PT ;  /* 0x00000f000200780c */ /* 0x040fe40003f06070 */
[----:B------:R-:W-:Y:S01]  /*1a00*/  LEA.HI R6, R2, 0x1, RZ, 0x18 ;  /* 0x0000000102067811 */ /* 0x000fe200078fc0ff */
[----:B------:R-:W-:-:S03]  /*1a10*/  IMAD.MOV.U32 R2, RZ, RZ, R11 ;  /* 0x000000ffff027224 */ /* 0x000fc600078e000b */
[----:B------:R-:W-:-:S07]  /*1a20*/  LOP3.LUT R7, R6, 0xf, RZ, 0xc0, !PT ;  /* 0x0000000f06077812 */ /* 0x000fce00078ec0ff */
[----:B------:R-:W-:Y:S05]  /*1a30*/  @!P0 BRA `(.L_x_786) ;  /* 0x00000004002c8947 */ /* 0x000fea0003800000 */
[----:B------:R-:W-:Y:S01]  /*1a40*/  LEA.HI R2, R5, 0x1, RZ, 0x18 ;  /* 0x0000000105027811 */ /* 0x000fe200078fc0ff */
[----:B------:R-:W-:Y:S03]  /*1a50*/  BSSY.RECONVERGENT B3, `(.L_x_787) ;  /* 0x0000048000037945 */ /* 0x000fe60003800200 */
[----:B------:R-:W-:Y:S02]  /*1a60*/  LOP3.LUT R24, R2, 0x1fffff0, RZ, 0xc0, !PT ;  /* 0x01fffff002187812 */ /* 0x000fe400078ec0ff */
[----:B------:R-:W-:Y:S02]  /*1a70*/  LOP3.LUT R2, R11, 0x800, RZ, 0xfc, !PT ;  /* 0x000008000b027812 */ /* 0x000fe400078efcff */
[----:B------:R-:W-:-:S07]  /*1a80*/  IADD3 R24, PT, PT, -R24, RZ, RZ ;  /* 0x000000ff18187210 */ /* 0x000fce0007ffe1ff */
.L_x_788:
[C---:B------:R-:W-:Y:S02]  /*1a90*/  VIADD R11, R25.reuse, 0xfffff800 ;  /* 0xfffff800190b7836 */ /* 0x040fe40000000000 */
[----:B------:R-:W-:Y:S02]  /*1aa0*/  VIADD R23, R25, 0xfffff900 ;  /* 0xfffff90019177836 */ /* 0x000fe40000000000 */
[----:B------:R-:W-:-:S06]  /*1ab0*/  IMAD.WIDE.U32 R10, R11, 0x8, R8 ;  /* 0x000000080b0a7825 */ /* 0x000fcc00078e0008 */
[----:B------:R-:W2:Y:S01]  /*1ac0*/  LDG.E.64 R10, desc[UR8][R10.64] ;  /* 0x000000080a0a7981 */ /* 0x000ea2000c1e1b00 */
[----:B------:R-:W-:-:S04]  /*1ad0*/  IMAD.WIDE.U32 R22, R23, 0x8, R8 ;  /* 0x0000000817167825 */ /* 0x000fc800078e0008 */
[C---:B------:R-:W-:Y:S02]  /*1ae0*/  VIADD R19, R25.reuse, 0xfffffa00 ;  /* 0xfffffa0019137836 */ /* 0x040fe40000000000 */
[----:B------:R-:W3:Y:S01]  /*1af0*/  LDG.E.64 R22, desc[UR8][R22.64] ;  /* 0x0000000816167981 */ /* 0x000ee2000c1e1b00 */
[----:B------:R-:W-:Y:S02]  /*1b00*/  VIADD R21, R25, 0xfffffb00 ;  /* 0xfffffb0019157836 */ /* 0x000fe40000000000 */
[----:B------:R-:W-:-:S04]  /*1b10*/  IMAD.WIDE.U32 R18, R19, 0x8, R8 ;  /* 0x0000000813127825 */ /* 0x000fc800078e0008 */
[----:B------:R-:W-:Y:S02]  /*1b20*/  IMAD.WIDE.U32 R20, R21, 0x8, R8 ;  /* 0x0000000815147825 */ /* 0x000fe400078e0008 */
[----:B------:R-:W4:Y:S04]  /*1b30*/  LDG.E.64 R18, desc[UR8][R18.64] ;  /* 0x0000000812127981 */ /* 0x000f28000c1e1b00 */
[----:B------:R-:W5:Y:S01]  /*1b40*/  LDG.E.64 R20, desc[UR8][R20.64] ;  /* 0x0000000814147981 */ /* 0x000f62000c1e1b00 */
[C---:B------:R-:W-:Y:S01]  /*1b50*/  VIADD R17, R25.reuse, 0xfffffc00 ;  /* 0xfffffc0019117836 */ /* 0x040fe20000000000 */
[----:B------:R-:W-:-:S03]  /*1b60*/  IADD3 R15, PT, PT, R25, -0x300, RZ ;  /* 0xfffffd00190f7810 */ /* 0x000fc60007ffe0ff */
[----:B------:R-:W-:-:S04]  /*1b70*/  IMAD.WIDE.U32 R16, R17, 0x8, R8 ;  /* 0x0000000811107825 */ /* 0x000fc800078e0008 */
[----:B------:R-:W-:Y:S02]  /*1b80*/  IMAD.WIDE.U32 R14, R15, 0x8, R8 ;  /* 0x000000080f0e7825 */ /* 0x000fe400078e0008 */
[----:B------:R-:W5:Y:S04]  /*1b90*/  LDG.E.64 R16, desc[UR8][R16.64] ;  /* 0x0000000810107981 */ /* 0x000f68000c1e1b00 */
[----:B------:R-:W5:Y:S01]  /*1ba0*/  LDG.E.64 R14, desc[UR8][R14.64] ;  /* 0x000000080e0e7981 */ /* 0x000f62000c1e1b00 */
[----:B--2---:R-:W-:Y:S01]  /*1bb0*/  DADD R10, R10, R12 ;  /* 0x000000000a0a7229 */ /* 0x004fe2000000000c */
[----:B------:R-:W-:-:S04]  /*1bc0*/  VIADD R13, R25, 0xfffffe00 ;  /* 0xfffffe00190d7836 */ /* 0x000fc80000000000 */
[----:B------:R-:W-:-:S03]  /*1bd0*/  IMAD.WIDE.U32 R12, R13, 0x8, R8 ;  /* 0x000000080d0c7825 */ /* 0x000fc600078e0008 */
[----:B---3--:R-:W-:Y:S01]  /*1be0*/  DADD R22, R10, R22 ;  /* 0x000000000a167229 */ /* 0x008fe20000000016 */
[----:B------:R-:W-:Y:S02]  /*1bf0*/  VIADD R11, R25, 0xffffff00 ;  /* 0xffffff00190b7836 */ /* 0x000fe40000000000 */
[----:B------:R-:W2:Y:S02]  /*1c00*/  LDG.E.64 R12, desc[UR8][R12.64] ;  /* 0x000000080c0c7981 */ /* 0x000ea4000c1e1b00 */
[----:B------:R-:W-:-:S03]  /*1c10*/  IMAD.WIDE.U32 R10, R11, 0x8, R8 ;  /* 0x000000080b0a7825 */ /* 0x000fc600078e0008 */
[----:B----4-:R-:W-:Y:S01]  /*1c20*/  DADD R18, R22, R18 ;  /* 0x0000000016127229 */ /* 0x010fe20000000012 */
[C---:B------:R-:W-:Y:S02]  /*1c30*/  IMAD.WIDE.U32 R22, R25.reuse, 0x8, R8 ;  /* 0x0000000819167825 */ /* 0x040fe400078e0008 */
[----:B------:R-:W3:Y:S05]  /*1c40*/  LDG.E.64 R10, desc[UR8][R10.64] ;  /* 0x000000080a0a7981 */ /* 0x000eea000c1e1b00 */
[----:B-----5:R-:W-:Y:S01]  /*1c50*/  DADD R20, R18, R20 ;  /* 0x0000000012147229 */ /* 0x020fe20000000014 */
[----:B------:R-:W4:Y:S01]  /*1c60*/  LDG.E.64 R22, desc[UR8][R22.64] ;  /* 0x0000000816167981 */ /* 0x000f22000c1e1b00 */
[----:B------:R-:W-:-:S04]  /*1c70*/  VIADD R19, R25, 0x100 ;  /* 0x0000010019137836 */ /* 0x000fc80000000000 */
[----:B------:R-:W-:-:S06]  /*1c80*/  IMAD.WIDE.U32 R18, R19, 0x8, R8 ;  /* 0x0000000813127825 */ /* 0x000fcc00078e0008 */
[----:B------:R-:W5:Y:S01]  /*1c90*/  LDG.E.64 R18, desc[UR8][R18.64] ;  /* 0x0000000812127981 */ /* 0x000f62000c1e1b00 */
[----:B------:R-:W-:Y:S01]  /*1ca0*/  DADD R16, R20, R16 ;  /* 0x0000000014107229 */ /* 0x000fe20000000010 */
[----:B------:R-:W-:-:S04]  /*1cb0*/  VIADD R21, R25, 0x200 ;  /* 0x0000020019157836 */ /* 0x000fc80000000000 */
[----:B------:R-:W-:-:S03]  /*1cc0*/  IMAD.WIDE.U32 R20, R21, 0x8, R8 ;  /* 0x0000000815147825 */ /* 0x000fc600078e0008 */
[----:B------:R-:W-:Y:S01]  /*1cd0*/  DADD R14, R16, R14 ;  /* 0x00000000100e7229 */ /* 0x000fe2000000000e */
[----:B------:R-:W-:Y:S02]  /*1ce0*/  VIADD R17, R25, 0x300 ;  /* 0x0000030019117836 */ /* 0x000fe40000000000 */
[----:B------:R-:W5:Y:S02]  /*1cf0*/  LDG.E.64 R20, desc[UR8][R20.64] ;  /* 0x0000000814147981 */ /* 0x000f64000c1e1b00 */
[----:B------:R-:W-:-:S06]  /*1d00*/  IMAD.WIDE.U32 R16, R17, 0x8, R8 ;  /* 0x0000000811107825 */ /* 0x000fcc00078e0008 */
[----:B------:R-:W5:Y:S01]  /*1d10*/  LDG.E.64 R16, desc[UR8][R16.64] ;  /* 0x0000000810107981 */ /* 0x000f62000c1e1b00 */
        /* <DEDUP_REMOVED lines=10> */
[--C-:B------:R-:W-:Y:S02]  /*1dc0*/  IMAD.WIDE.U32 R10, R11, 0x8, R8.reuse ;  /* 0x000000080b0a7825 */ /* 0x100fe400078e0008 */
[----:B-----5:R-:W-:Y:S02]  /*1dd0*/  DADD R18, R22, R18 ;  /* 0x0000000016127229 */ /* 0x020fe40000000012 */
[----:B------:R-:W-:Y:S02]  /*1de0*/  VIADD R23, R25, 0x700 ;  /* 0x0000070019177836 */ /* 0x000fe40000000000 */
[----:B------:R-:W4:Y:S02]  /*1df0*/  LDG.E.64 R10, desc[UR8][R10.64] ;  /* 0x000000080a0a7981 */ /* 0x000f24000c1e1b00 */
[----:B------:R-:W-:-:S06]  /*1e00*/  IMAD.WIDE.U32 R22, R23, 0x8, R8 ;  /* 0x0000000817167825 */ /* 0x000fcc00078e0008 */
[----:B------:R-:W5:Y:S01]  /*1e10*/  LDG.E.64 R22, desc[UR8][R22.64] ;  /* 0x0000000816167981 */ /* 0x000f62000c1e1b00 */
        /* <DEDUP_REMOVED lines=9> */
[----:B-----5:R-:W-:Y:S01]  /*1eb0*/  DADD R12, R14, R22 ;  /* 0x000000000e0c7229 */ /* 0x020fe20000000016 */
[----:B------:R-:W-:Y:S10]  /*1ec0*/  @P0 BRA `(.L_x_788) ;  /* 0xfffffff800f00947 */ /* 0x000ff4000383ffff */
[----:B------:R-:W-:Y:S05]  /*1ed0*/  BSYNC.RECONVERGENT B3 ;  /* 0x0000000000037941 */ /* 0x000fea0003800200 */
.L_x_787:
[----:B------:R-:W-:-:S07]  /*1ee0*/  VIADD R2, R2, 0xfffff800 ;  /* 0xfffff80002027836 */ /* 0x000fce0000000000 */
.L_x_786:
[----:B------:R-:W-:Y:S05]  /*1ef0*/  BSYNC.RECONVERGENT B2 ;  /* 0x0000000000027941 */ /* 0x000fea0003800200 */
.L_x_785:
        /* <DEDUP_REMOVED lines=8> */
[----:B------:R-:W-:-:S06]  /*1f80*/  IMAD.WIDE.U32 R22, R7, 0x8, R8 ;  /* 0x0000000807167825 */ /* 0x000fcc00078e0008 */
[----:B------:R-:W2:Y:S01]  /*1f90*/  LDG.E.64 R22, desc[UR8][R22.64] ;  /* 0x0000000816167981 */ /* 0x000ea2000c1e1b00 */
[C---:B------:R-:W-:Y:S02]  /*1fa0*/  VIADD R21, R7.reuse, 0x100 ;  /* 0x0000010007157836 */ /* 0x040fe40000000000 */
[----:B------:R-:W-:Y:S02]  /*1fb0*/  VIADD R19, R7, 0x200 ;  /* 0x0000020007137836 */ /* 0x000fe40000000000 */
[----:B------:R-:W-:-:S04]  /*1fc0*/  IMAD.WIDE.U32 R20, R21, 0x8, R8 ;  /* 0x0000000815147825 */ /* 0x000fc800078e0008 */
[--C-:B------:R-:W-:Y:S02]  /*1fd0*/  IMAD.WIDE.U32 R18, R19, 0x8, R8.reuse ;  /* 0x0000000813127825 */ /* 0x100fe400078e0008 */
[----:B------:R-:W3:Y:S02]  /*1fe0*/  LDG.E.64 R20, desc[UR8][R20.64] ;  /* 0x0000000814147981 */ /* 0x000ee4000c1e1b00 */
[C---:B------:R-:W-:Y:S02]  /*1ff0*/  VIADD R17, R7.reuse, 0x300 ;  /* 0x0000030007117836 */ /* 0x040fe40000000000 */
[----:B------:R-:W4:Y:S01]  /*2000*/  LDG.E.64 R18, desc[UR8][R18.64] ;  /* 0x0000000812127981 */ /* 0x000f22000c1e1b00 */
[----:B------:R-:W-:Y:S01]  /*2010*/  IADD3 R15, PT, PT, R7, 0x400, RZ ;  /* 0x00000400070f7810 */ /* 0x000fe20007ffe0ff */
[----:B------:R-:W-:-:S04]  /*2020*/  IMAD.WIDE.U32 R16, R17, 0x8, R8 ;  /* 0x0000000811107825 */ /* 0x000fc800078e0008 */
[--C-:B------:R-:W-:Y:S02]  /*2030*/  IMAD.WIDE.U32 R14, R15, 0x8, R8.reuse ;  /* 0x000000080f0e7825 */ /* 0x100fe400078e0008 */
[----:B------:R-:W5:Y:S02]  /*2040*/  LDG.E.64 R16, desc[UR8][R16.64] ;  /* 0x0000000810107981 */ /* 0x000f64000c1e1b00 */
[C---:B------:R-:W-:Y:S02]  /*2050*/  VIADD R11, R7.reuse, 0x500 ;  /* 0x00000500070b7836 */ /* 0x040fe40000000000 */
[----:B------:R-:W5:Y:S01]  /*2060*/  LDG.E.64 R14, desc[UR8][R14.64] ;  /* 0x000000080e0e7981 */ /* 0x000f62000c1e1b00 */
[----:B------:R-:W-:Y:S02]  /*2070*/  VIADD R25, R7, 0x600 ;  /* 0x0000060007197836 */ /* 0x000fe40000000000 */
[----:B------:R-:W-:-:S06]  /*2080*/  IMAD.WIDE.U32 R10, R11, 0x8, R8 ;  /* 0x000000080b0a7825 */ /* 0x000fcc00078e0008 */
[----:B------:R-:W5:Y:S01]  /*2090*/  LDG.E.64 R10, desc[UR8][R10.64] ;  /* 0x000000080a0a7981 */ /* 0x000f62000c1e1b00 */
[----:B--2---:R-:W-:Y:S01]  /*20a0*/  DADD R12, R12, R22 ;  /* 0x000000000c0c7229 */ /* 0x004fe20000000016 */
[----:B------:R-:W-:-:S04]  /*20b0*/  IMAD.WIDE.U32 R22, R25, 0x8, R8 ;  /* 0x0000000819167825 */ /* 0x000fc800078e0008 */
[----:B------:R-:W-:Y:S02]  /*20c0*/  VIADD R25, R7, 0x700 ;  /* 0x0000070007197836 */ /* 0x000fe40000000000 */
[----:B------:R-:W2:Y:S02]  /*20d0*/  LDG.E.64 R22, desc[UR8][R22.64] ;  /* 0x0000000816167981 */ /* 0x000ea4000c1e1b00 */
[----:B------:R-:W-:-:S06]  /*20e0*/  IMAD.WIDE.U32 R24, R25, 0x8, R8 ;  /* 0x0000000819187825 */ /* 0x000fcc00078e0008 */
[----:B------:R-:W2:Y:S01]  /*20f0*/  LDG.E.64 R24, desc[UR8][R24.64] ;  /* 0x0000000818187981 */ /* 0x000ea2000c1e1b00 */
[----:B---3--:R-:W-:Y:S01]  /*2100*/  DADD R12, R12, R20 ;  /* 0x000000000c0c7229 */ /* 0x008fe20000000014 */
[----:B------:R-:W-:-:S07]  /*2110*/  VIADD R2, R2, 0x800 ;  /* 0x0000080002027836 */ /* 0x000fce0000000000 */
[----:B----4-:R-:W-:-:S08]  /*2120*/  DADD R12, R12, R18 ;  /* 0x000000000c0c7229 */ /* 0x010fd00000000012 */
[----:B-----5:R-:W-:-:S08]  /*2130*/  DADD R12, R12, R16 ;  /* 0x000000000c0c7229 */ /* 0x020fd00000000010 */
[----:B------:R-:W-:-:S08]  /*2140*/  DADD R12, R12, R14 ;  /* 0x000000000c0c7229 */ /* 0x000fd0000000000e */
[----:B------:R-:W-:-:S08]  /*2150*/  DADD R10, R12, R10 ;  /* 0x000000000c0a7229 */ /* 0x000fd0000000000a */
[----:B--2---:R-:W-:-:S08]  /*2160*/  DADD R10, R10, R22 ;  /* 0x000000000a0a7229 */ /* 0x004fd00000000016 */
[----:B------:R-:W-:-:S11]  /*2170*/  DADD R12, R10, R24 ;  /* 0x000000000a0c7229 */ /* 0x000fd60000000018 */
.L_x_790:
[----:B------:R-:W-:Y:S05]  /*2180*/  BSYNC.RECONVERGENT B2 ;  /* 0x0000000000027941 */ /* 0x000fea0003800200 */
.L_x_789:
[----:B------:R-:W-:Y:S05]  /*2190*/  @!P1 BRA `(.L_x_784) ;  /* 0x00000000008c9947 */ /* 0x000fea0003800000 */
[----:B------:R-:W-:Y:S01]  /*21a0*/  ISETP.GE.U32.AND P0, PT, R26, 0x4, PT ;  /* 0x000000041a00780c */ /* 0x000fe20003f06070 */
[----:B------:R-:W-:Y:S01]  /*21b0*/  BSSY.RECONVERGENT B2, `(.L_x_791) ;  /* 0x0000014000027945 */ /* 0x000fe20003800200 */
[----:B------:R-:W-:-:S11]  /*21c0*/  LOP3.LUT P1, RZ, R6, 0x3, RZ, 0xc0, !PT ;  /* 0x0000000306ff7812 */ /* 0x000fd6000782c0ff */
[----:B------:R-:W-:Y:S05]  /*21d0*/  @!P0 BRA `(.L_x_792) ;  /* 0x0000000000448947 */ /* 0x000fea0003800000 */
[----:B------:R-:W-:-:S04]  /*21e0*/  IMAD.IADD R3, R2, 0x1, R3 ;  /* 0x0000000102037824 */ /* 0x000fc800078e0203 */
[C---:B------:R-:W-:Y:S01]  /*21f0*/  IMAD.WIDE.U32 R6, R3.reuse, 0x8, R8 ;  /* 0x0000000803067825 */ /* 0x040fe200078e0008 */
[----:B------:R-:W-:-:S05]  /*2200*/  IADD3 R11, PT, PT, R3, 0x100, RZ ;  /* 0x00000100030b7810 */ /* 0x000fca0007ffe0ff */
        /* <DEDUP_REMOVED lines=9> */
[----:B------:R-:W-:Y:S01]  /*22a0*/  VIADD R2, R2, 0x400 ;  /* 0x0000040002027836 */ /* 0x000fe20000000000 */
[----:B--2---:R-:W-:-:S08]  /*22b0*/  DADD R12, R12, R6 ;  /* 0x000000000c0c7229 */ /* 0x004fd00000000006 */
[----:B---3--:R-:W-:-:S08]  /*22c0*/  DADD R12, R12, R10 ;  /* 0x000000000c0c7229 */ /* 0x008fd0000000000a */
[----:B----4-:R-:W-:-:S08]  /*22d0*/  DADD R12, R12, R14 ;  /* 0x000000000c0c7229 */ /* 0x010fd0000000000e */
[----:B-----5:R-:W-:-:S11]  /*22e0*/  DADD R12, R12, R16 ;  /* 0x000000000c0c7229 */ /* 0x020fd60000000010 */
.L_x_792:
[----:B------:R-:W-:Y:S05]  /*22f0*/  BSYNC.RECONVERGENT B2 ;  /* 0x0000000000027941 */ /* 0x000fea0003800200 */
.L_x_791:
[----:B------:R-:W-:Y:S05]  /*2300*/  @!P1 BRA `(.L_x_784) ;  /* 0x0000000000309947 */ /* 0x000fea0003800000 */
[----:B------:R-:W-:Y:S01]  /*2310*/  LOP3.LUT R3, R5, 0xffff, RZ, 0xc0, !PT ;  /* 0x0000ffff05037812 */ /* 0x000fe200078ec0ff */
[----:B------:R-:W-:-:S03]  /*2320*/  IMAD.IADD R5, R2, 0x1, R4 ;  /* 0x0000000102057824 */ /* 0x000fc600078e0204 */
[----:B------:R-:W-:-:S04]  /*2330*/  LEA.HI R3, R3, 0x1, RZ, 0x18 ;  /* 0x0000000103037811 */ /* 0x000fc800078fc0ff */
[----:B------:R-:W-:-:S05]  /*2340*/  LOP3.LUT R3, R3, 0x3, RZ, 0xc0, !PT ;  /* 0x0000000303037812 */ /* 0x000fca00078ec0ff */
[----:B------:R-:W-:-:S07]  /*2350*/  IMAD.MOV R4, RZ, RZ, -R3 ;  /* 0x000000ffff047224 */ /* 0x000fce00078e0a03 */
.L_x_793:
[----:B------:R-:W-:-:S06]  /*2360*/  IMAD.WIDE.U32 R2, R5, 0x8, R8 ;  /* 0x0000000805027825 */ /* 0x000fcc00078e0008 */
[----:B------:R-:W2:Y:S01]  /*2370*/  LDG.E.64 R2, desc[UR8][R2.64] ;  /* 0x0000000802027981 */ /* 0x000ea2000c1e1b00 */
[----:B------:R-:W-:Y:S01]  /*2380*/  IADD3 R4, PT, PT, R4, 0x1, RZ ;  /* 0x0000000104047810 */ /* 0x000fe20007ffe0ff */
[----:B------:R-:W-:-:S03]  /*2390*/  VIADD R5, R5, 0x100 ;  /* 0x0000010005057836 */ /* 0x000fc60000000000 */
[----:B------:R-:W-:Y:S01]  /*23a0*/  ISETP.NE.AND P0, PT, R4, RZ, PT ;  /* 0x000000ff0400720c */ /* 0x000fe20003f05270 */
[----:B--2---:R-:W-:-:S12]  /*23b0*/  DADD R12, R2, R12 ;  /* 0x00000000020c7229 */ /* 0x004fd8000000000c */
[----:B------:R-:W-:Y:S05]  /*23c0*/  @P0 BRA `(.L_x_793) ;  /* 0xfffffffc00e40947 */ /* 0x000fea000383ffff */
.L_x_784:
[----:B------:R-:W-:Y:S05]  /*23d0*/  BSYNC.RECONVERGENT B1 ;  /* 0x0000000000017941 */ /* 0x000fea0003800200 */
.L_x_781:
[----:B------:R-:W0:Y:S01]  /*23e0*/  S2R R2, SR_LANEID ;  /* 0x0000000000027919 */ /* 0x000e220000000000 */
[----:B------:R-:W-:Y:S04]  /*23f0*/  SHFL.DOWN PT, R4, R12, 0x1, 0x1f ;  /* 0x08201f000c047f89 */ /* 0x000fe800000e0000 */
[----:B------:R-:W1:Y:S02]  /*2400*/  SHFL.DOWN PT, R5, R13, 0x1, 0x1f ;  /* 0x08201f000d057f89 */ /* 0x000e6400000e0000 */
[----:B-1----:R-:W-:Y:S01]  /*2410*/  DADD R4, R4, R12 ;  /* 0x0000000004047229 */ /* 0x002fe2000000000c */
[C---:B0-----:R-:W-:Y:S02]  /*2420*/  ISETP.GT.AND P0, PT, R2.reuse, 0x1e, PT ;  /* 0x0000001e0200780c */ /* 0x041fe40003f04270 */
[----:B------:R-:W-:-:S07]  /*2430*/  ISETP.NE.AND P1, PT, R2, RZ, PT ;  /* 0x000000ff0200720c */ /* 0x000fce0003f25270 */
[----:B------:R-:W-:Y:S02]  /*2440*/  FSEL R6, R12, R4, P0 ;  /* 0x000000040c067208 */ /* 0x000fe40000000000 */
[----:B------:R-:W-:Y:S01]  /*2450*/  FSEL R7, R13, R5, P0 ;  /* 0x000000050d077208 */ /* 0x000fe20000000000 */
[----:B------:R-:W0:Y:S01]  /*2460*/  S2R R12, SR_TID.X ;  /* 0x00000000000c7919 */ /* 0x000e220000002100 */
[----:B------:R-:W-:Y:S01]  /*2470*/  ISETP.GT.AND P0, PT, R2, 0x1d, PT ;  /* 0x0000001d0200780c */ /* 0x000fe20003f04270 */
[----:B------:R-:W-:Y:S04]  /*2480*/  SHFL.DOWN PT, R4, R6, 0x2, 0x1f ;  /* 0x08401f0006047f89 */ /* 0x000fe800000e0000 */
[----:B------:R-:W1:Y:S01]  /*2490*/  SHFL.DOWN PT, R5, R7, 0x2, 0x1f ;  /* 0x08401f0007057f89 */ /* 0x000e6200000e0000 */
[----:B------:R-:W2:Y:S01]  /*24a0*/  @!P1 S2R R13, SR_CgaCtaId ;  /* 0x00000000000d9919 */ /* 0x000ea20000008800 */
[----:B-1----:R-:W-:Y:S01]  /*24b0*/  DADD R4, R4, R6 ;  /* 0x0000000004047229 */ /* 0x002fe20000000006 */
[----:B0-----:R-:W-:-:S04]  /*24c0*/  @!P1 SHF.R.U32.HI R3, RZ, 0x2, R12 ;  /* 0x00000002ff039819 */ /* 0x001fc8000001160c */
[----:B------:R-:W-:-:S05]  /*24d0*/  @!P1 LOP3.LUT R3, R3, 0xf8, RZ, 0xc0, !PT ;  /* 0x000000f803039812 */ /* 0x000fca00078ec0ff */
        /* <DEDUP_REMOVED lines=12> */
[----:B--2---:R-:W-:-:S05]  /*25a0*/  @!P1 LEA R8, R13, R8, 0x18 ;  /* 0x000000080d089211 */ /* 0x004fca00078ec0ff */
        /* <DEDUP_REMOVED lines=12> */
[----:B------:R-:W-:-:S03]  /*2670*/  FSEL R3, R7, R5, P1 ;  /* 0x0000000507037208 */ /* 0x000fc60000800000 */
[----:B0-----:R-:W-:Y:S02]  /*2680*/  IMAD.MOV.U32 R4, RZ, RZ, R2 ;  /* 0x000000ffff047224 */ /* 0x001fe400078e0002 */
[----:B------:R-:W-:Y:S01]  /*2690*/  IMAD.MOV.U32 R5, RZ, RZ, R3 ;  /* 0x000000ffff057224 */ /* 0x000fe200078e0003 */
[----:B------:R-:W-:Y:S06]  /*26a0*/  @P0 BRA `(.L_x_780) ;  /* 0x0000000000380947 */ /* 0x000fec0003800000 */
        /* <DEDUP_REMOVED lines=14> */
.L_x_780:
[----:B------:R-:W-:Y:S05]  /*2790*/  BSYNC.RECONVERGENT B0 ;  /* 0x0000000000007941 */ /* 0x000fea0003800200 */
.L_x_764:
[----:B------:R-:W-:Y:S05]  /*27a0*/  @P0 EXIT ;  /* 0x000000000000094d */ /* 0x000fea0003800000 */
[----:B------:R-:W1:Y:S02]  /*27b0*/  LDC.64 R2, c[0x0][0x388] ;  /* 0x0000e200ff027b82 */ /* 0x000e640000000a00 */
[----:B-1----:R-:W-:-:S05]  /*27c0*/  IMAD.WIDE.U32 R2, R0, 0x8, R2 ;  /* 0x0000000800027825 */ /* 0x002fca00078e0002 */
[----:B------:R-:W-:Y:S01]  /*27d0*/  STG.E.64 desc[UR8][R2.64], R4 ;  /* 0x0000000402007986 */ /* 0x000fe2000c101b08 */
[----:B------:R-:W-:Y:S05]  /*27e0*/  EXIT ;  /* 0x000000000000794d */ /* 0x000fea0003800000 */
.L_x_794:
        /* <DEDUP_REMOVED lines=9> */
.L_x_1085:


//--------------------- .text._ZN3cub18CUB_300001_SM_10006detail6reduce28DeviceReduceSingleTileKernelINS2_10policy_hubIdj11add_functorIdEE10Policy1000EN6thrust24THRUST_300001_SM_1000_NS6detail15normal_iteratorINSA_10device_ptrIdEEEEPdjS6_ddN4cuda3std3__410__identityEEEvT0_T1_T2_T3_T4_T6_ --------------------------
	.section	.text._ZN3cub18CUB_300001_SM_10006detail6reduce28DeviceReduceSingleTileKernelINS2_10policy_hubIdj11add_functorIdEE10Policy1000EN6thrust24THRUST_300001_SM_1000_NS6detail15normal_iteratorINSA_10device_ptrIdEEEEPdjS6_ddN4cuda3std3__410__identityEEEvT0_T1_T2_T3_T4_T6_,"ax",@progbits
	.align	128
        .global         _ZN3cub18CUB_300001_SM_10006detail6reduce28DeviceReduceSingleTileKernelINS2_10policy_hubIdj11add_functorIdEE10Policy1000EN6thrust24THRUST_300001_SM_1000_NS6detail15normal_iteratorINSA_10device_ptrIdEEEEPdjS6_ddN4cuda3std3__410__identityEEEvT0_T1_T2_T3_T4_T6_
        .type           _ZN3cub18CUB_300001_SM_10006detail6reduce28DeviceReduceSingleTileKernelINS2_10policy_hubIdj11add_functorIdEE10Policy1000EN6thrust24THRUST_300001_SM_1000_NS6detail15normal_iteratorINSA_10device_ptrIdEEEEPdjS6_ddN4cuda3std3__410__identityEEEvT0_T1_T2_T3_T4_T6_,@function
        .size           _ZN3cub18CUB_300001_SM_10006detail6reduce28DeviceReduceSingleTileKernelINS2_10policy_hubIdj11add_functorIdEE10Policy1000EN6thrust24THRUST_300001_SM_1000_NS6detail15normal_iteratorINSA_10device_ptrIdEEEEPdjS6_ddN4cuda3std3__410__identityEEEvT0_T1_T2_T3_T4_T6_,(.L_x_1086 - _ZN3cub18CUB_300001_SM_10006detail6reduce28DeviceReduceSingleTileKernelINS2_10policy_hubIdj11add_functorIdEE10Policy1000EN6thrust24THRUST_300001_SM_1000_NS6detail15normal_iteratorINSA_10device_ptrIdEEEEPdjS6_ddN4cuda3std3__410__identityEEEvT0_T1_T2_T3_T4_T6_)
        .other          _ZN3cub18CUB_300001_SM_10006detail6reduce28DeviceReduceSingleTileKernelINS2_10policy_hubIdj11add_functorIdEE10Policy1000EN6thrust24THRUST_300001_SM_1000_NS6detail15normal_iteratorINSA_10device_ptrIdEEEEPdjS6_ddN4cuda3std3__410__identityEEEvT0_T1_T2_T3_T4_T6_,@"STO_CUDA_ENTRY STV_DEFAULT"
_ZN3cub18CUB_300001_SM_10006detail6reduce28DeviceReduceSingleTileKernelINS2_10policy_hubIdj11add_functorIdEE10Policy1000EN6thrust24THRUST_300001_SM_1000_NS6detail15normal_iteratorINSA_10device_ptrIdEEEEPdjS6_ddN4cuda3std3__410__identityEEEvT0_T1_T2_T3_T4_T6_:
.text._ZN3cub18CUB_300001_SM_10006detail6reduce28DeviceReduceSingleTileKernelINS2_10policy_hubIdj11add_functorIdEE10Policy1000EN6thrust24THRUST_300001_SM_1000_NS6detail15normal_iteratorINSA_10device_ptrIdEEEEPdjS6_ddN4cuda3std3__410__identityEEEvT0_T1_T2_T3_T4_T6_:
        /* <DEDUP_REMOVED lines=13> */
.L_x_795:
        /* <DEDUP_REMOVED lines=13> */
.L_x_799:
[----:B------:R-:W-:Y:S05]  /*01a0*/  BSYNC.RECONVERGENT B1 ;  /* 0x0000000000017941 */ /* 0x000fea0003800200 */
.L_x_798:
        /* <DEDUP_REMOVED lines=17> */
.L_x_804:
        /* <DEDUP_REMOVED lines=38> */
.L_x_803:
[----:B------:R-:W-:Y:S05]  /*0520*/  BSYNC.RECONVERGENT B2 ;  /* 0x0000000000027941 */ /* 0x000fea0003800200 */
.L_x_802:
        /* <DEDUP_REMOVED lines=25> */
.L_x_806:
[----:B------:R-:W-:Y:S05]  /*06c0*/  BSYNC.RECONVERGENT B2 ;  /* 0x0000000000027941 */ /* 0x000fea0003800200 */
.L_x_805:
        /* <DEDUP_REMOVED lines=17> */
.L_x_808:
[----:B------:R-:W-:Y:S05]  /*07e0*/  BSYNC.RECONVERGENT B2 ;  /* 0x0000000000027941 */ /* 0x000fea0003800200 */
.L_x_807:
[----:B------:R-:W-:Y:S05]  /*07f0*/  @!P1 BRA `(.L_x_801) ;  /* 0x0000000000389947 */ /* 0x000fea0003800000 */
[----:B------:R-:W0:Y:S01]  /*0800*/  LDC.64 R4, c[0x0][0x380] ;  /* 0x0000e000ff047b82 */ /* 0x000e220000000a00 */
[----:B------:R-:W-:Y:S02]  /*0810*/  IMAD.MOV R0, RZ, RZ, -R0 ;  /* 0x000000ffff007224 */ /* 0x000fe400078e0a00 */
[----:B0-----:R-:W-:-:S04]  /*0820*/  IMAD.WIDE.U32 R4, R41, 0x8, R4 ;  /* 0x0000000829047825 */ /* 0x001fc800078e0004 */
[----:B------:R-:W-:Y:S02]  /*0830*/  IMAD.MOV.U32 R6, RZ, RZ, R4 ;  /* 0x000000ffff067224 */ /* 0x000fe400078e0004 */
[----:B------:R-:W-:-:S07]  /*0840*/  IMAD.MOV.U32 R7, RZ, RZ, R5 ;  /* 0x000000ffff077224 */ /* 0x000fce00078e0005 */
.L_x_809:
[----:B------:R-:W-:Y:S02]  /*0850*/  IMAD.MOV.U32 R4, RZ, RZ, R6 ;  /* 0x000000ffff047224 */ /* 0x000fe400078e0006 */
[----:B------:R-:W-:-:S06]  /*0860*/  IMAD.MOV.U32 R5, RZ, RZ, R7 ;  /* 0x000000ffff057224 */ /* 0x000fcc00078e0007 */
[----:B------:R-:W2:Y:S01]  /*0870*/  LDG.E.64 R4, desc[UR6][R4.64] ;  /* 0x0000000604047981 */ /* 0x000ea2000c1e1b00 */
[----:B------:R-:W-:Y:S01]  /*0880*/  VIADD R0, R0, 0x1 ;  /* 0x0000000100007836 */ /* 0x000fe20000000000 */
[----:B------:R-:W-:-:S04]  /*0890*/  IADD3 R6, P1, PT, R6, 0x800, RZ ;  /* 0x0000080006067810 */ /* 0x000fc80007f3e0ff */
[----:B------:R-:W-:Y:S01]  /*08a0*/  ISETP.NE.AND P0, PT, R0, RZ, PT ;  /* 0x000000ff0000720c */ /* 0x000fe20003f05270 */
[----:B------:R-:W-:Y:S01]  /*08b0*/  IMAD.X R7, RZ, RZ, R7, P1 ;  /* 0x000000ffff077224 */ /* 0x000fe200008e0607 */
[----:B--2--5:R-:W-:-:S11]  /*08c0*/  DADD R36, R4, R36 ;  /* 0x0000000004247229 */ /* 0x024fd60000000024 */
[----:B------:R-:W-:Y:S05]  /*08d0*/  @P0 BRA `(.L_x_809) ;  /* 0xfffffffc00dc0947 */ /* 0x000fea000383ffff */
.L_x_801:
[----:B------:R-:W-:Y:S05]  /*08e0*/  BSYNC.RECONVERGENT B1 ;  /* 0x0000000000017941 */ /* 0x000fea0003800200 */
.L_x_800:
        /* <DEDUP_REMOVED lines=28> */
[----:B-1----:R-:W-:-:S03]  /*0ab0*/  @!P1 LEA R9, R13, R2, 0x18 ;  /* 0x000000020d099211 */ /* 0x002fc600078ec0ff */
        /* <DEDUP_REMOVED lines=18> */
[----:B-1----:R-:W0:Y:S04]  /*0be0*/  LDS.128 R4, [UR4+0x10] ;  /* 0x00001004ff047984 */ /* 0x002e280008000c00 */
        /* <DEDUP_REMOVED lines=11> */
.L_x_810:
        /* <DEDUP_REMOVED lines=26> */
[----:B0-----:R-:W-:-:S10]  /*0e40*/  DADD R4, R4, R8 ;  /* 0x0000000004047229 */ /* 0x001fd40000000008 */
[----:B------:R-:W-:Y:S02]  /*0e50*/  FSEL R6, R8, R4, P0 ;  /* 0x0000000408067208 */ /* 0x000fe40000000000 */
[----:B------:R-:W-:Y:S01]  /*0e60*/  FSEL R7, R9, R5, P0 ;  /* 0x0000000509077208 */ /* 0x000fe20000000000 */
[----:B------:R-:W0:Y:S01]  /*0e70*/  @!P1 S2R R8, SR_CgaCtaId ;  /* 0x0000000000089919 */ /* 0x000e220000008800 */
[----:B------:R-:W-:Y:S01]  /*0e80*/  ISETP.GT.AND P0, PT, R0, R13, PT ;  /* 0x0000000d0000720c */ /* 0x000fe20003f04270 */
[----:B------:R-:W-:Y:S01]  /*0e90*/  VIADD R0, R12, 0x10 ;  /* 0x000000100c007836 */ /* 0x000fe20000000000 */
[----:B------:R-:W-:Y:S04]  /*0ea0*/  SHFL.DOWN PT, R4, R6, 0x8, R13 ;  /* 0x0900000006047989 */ /* 0x000fe800000e000d */
[----:B------:R-:W1:Y:S02]  /*0eb0*/  SHFL.DOWN PT, R5, R7, 0x8, R13 ;  /* 0x0900000007057989 */ /* 0x000e6400000e000d */
[----:B-1----:R-:W-:-:S10]  /*0ec0*/  DADD R4, R4, R6 ;  /* 0x0000000004047229 */ /* 0x002fd40000000006 */
[----:B------:R-:W-:Y:S02]  /*0ed0*/  FSEL R10, R6, R4, P0 ;  /* 0x00000004060a7208 */ /* 0x000fe40000000000 */
[----:B------:R-:W-:Y:S02]  /*0ee0*/  FSEL R11, R7, R5, P0 ;  /* 0x00000005070b7208 */ /* 0x000fe40000000000 */
[----:B------:R-:W-:Y:S01]  /*0ef0*/  @!P1 MOV R7, 0x400 ;  /* 0x0000040000079802 */ /* 0x000fe20000000f00 */
[----:B------:R-:W-:Y:S01]  /*0f00*/  SHFL.DOWN PT, R4, R10, 0x10, R13 ;  /* 0x0a0000000a047989 */ /* 0x000fe200000e000d */
[----:B------:R-:W-:Y:S02]  /*0f10*/  ISETP.GT.AND P0, PT, R0, R13, PT ;  /* 0x0000000d0000720c */ /* 0x000fe40003f04270 */
[----:B------:R-:W-:Y:S01]  /*0f20*/  @!P1 SHF.R.U32.HI R6, RZ, 0x2, R3 ;  /* 0x00000002ff069819 */ /* 0x000fe20000011603 */
[----:B------:R-:W1:Y:S01]  /*0f30*/  SHFL.DOWN PT, R5, R11, 0x10, R13 ;  /* 0x0a0000000b057989 */ /* 0x000e6200000e000d */
[----:B0-----:R-:W-:-:S02]  /*0f40*/  @!P1 LEA R7, R8, R7, 0x18 ;  /* 0x0000000708079211 */ /* 0x001fc400078ec0ff */
[----:B------:R-:W-:-:S05]  /*0f50*/  @!P1 LOP3.LUT R6, R6, 0xf8, RZ, 0xc0, !PT ;  /* 0x000000f806069812 */ /* 0x000fca00078ec0ff */
        /* <DEDUP_REMOVED lines=8> */
[----:B------:R-:W1:Y:S01]  /*0fe0*/  S2UR UR5, SR_CgaCtaId ;  /* 0x00000000000579c3 */ /* 0x000e620000008800 */
[----:B------:R-:W-:Y:S01]  /*0ff0*/  UMOV UR4, 0x400 ;  /* 0x0000040000047882 */ /* 0x000fe20000000000 */
[----:B------:R-:W-:Y:S01]  /*1000*/  ISETP.GT.U32.AND P1, PT, R2, 0x20, PT ;  /* 0x000000200200780c */ /* 0x000fe20003f24070 */
[----:B-1----:R-:W-:-:S09]  /*1010*/  ULEA UR4, UR5, UR4, 0x18 ;  /* 0x0000000405047291 */ /* 0x002fd2000f8ec0ff */
[----:B------:R-:W1:Y:S04]  /*1020*/  LDS.128 R12, [UR4+0x10] ;  /* 0x00001004ff0c7984 */ /* 0x000e680008000c00 */
[----:B0-----:R-:W0:Y:S01]  /*1030*/  LDS.128 R4, [UR4+0x20] ;  /* 0x00002004ff047984 */ /* 0x001e220008000c00 */
[----:B-1----:R-:W-:-:S10]  /*1040*/  DADD R12, R8, R12 ;  /* 0x00000000080c7229 */ /* 0x002fd4000000000c */
[----:B------:R-:W-:Y:S02]  /*1050*/  FSEL R8, R12, R8, P1 ;  /* 0x000000080c087208 */ /* 0x000fe40000800000 */
[----:B------:R-:W-:Y:S02]  /*1060*/  FSEL R9, R13, R9, P1 ;  /* 0x000000090d097208 */ /* 0x000fe40000800000 */
[----:B------:R-:W-:-:S04]  /*1070*/  ISETP.GT.U32.AND P1, PT, R2, 0x40, PT ;  /* 0x000000400200780c */ /* 0x000fc80003f24070 */
[----:B------:R-:W-:-:S10]  /*1080*/  DADD R14, R8, R14 ;  /* 0x00000000080e7229 */ /* 0x000fd4000000000e */
[----:B------:R-:W-:Y:S02]  /*1090*/  FSEL R12, R14, R8, P1 ;  /* 0x000000080e0c7208 */ /* 0x000fe40000800000 */
[----:B------:R-:W-:Y:S02]  /*10a0*/  FSEL R13, R15, R9, P1 ;  /* 0x000000090f0d7208 */ /* 0x000fe40000800000 */
[----:B------:R-:W1:Y:S01]  /*10b0*/  LDS.128 R8, [UR4+0x30] ;  /* 0x00003004ff087984 */ /* 0x000e620008000c00 */
        /* <DEDUP_REMOVED lines=8> */
[----:B------:R-:W0:Y:S01]  /*1140*/  LDS.64 R4, [UR4+0x40] ;  /* 0x00004004ff047984 */ /* 0x000e220008000a00 */
        /* <DEDUP_REMOVED lines=8> */
[----:B------:R-:W-:-:S04]  /*11d0*/  ISETP.GT.U32.AND P1, PT, R2, 0xe0, PT ;  /* 0x000000e00200780c */ /* 0x000fc80003f24070 */
[----:B0-----:R-:W-:-:S10]  /*11e0*/  DADD R4, R4, R6 ;  /* 0x0000000004047229 */ /* 0x001fd40000000006 */
[----:B------:R-:W-:Y:S02]  /*11f0*/  FSEL R8, R4, R6, P1 ;  /* 0x0000000604087208 */ /* 0x000fe40000800000 */
[----:B------:R-:W-:Y:S01]  /*1200*/  FSEL R9, R5, R7, P1 ;  /* 0x0000000705097208 */ /* 0x000fe20000800000 */
[----:B------:R-:W-:Y:S06]  /*1210*/  BRA `(.L_x_811) ;  /* 0x0000001000407947 */ /* 0x000fec0003800000 */
.L_x_797:
        /* <DEDUP_REMOVED lines=24> */
[----:B------:R-:W0:Y:S01]  /*13a0*/  LDC R2, c[0x0][0x390] ;  /* 0x0000e400ff027b82 */ /* 0x000e220000000800 */
[----:B------:R-:W-:-:S07]  /*13b0*/  UMOV UR4, 0x800 ;  /* 0x0000080000047882 */ /* 0x000fce0000000000 */
[----:B------:R-:W1:Y:S02]  /*13c0*/  LDC.64 R6, c[0x0][0x380] ;  /* 0x0000e000ff067b82 */ /* 0x000e640000000a00 */
.L_x_814:
        /* <DEDUP_REMOVED lines=10> */
[----:B--2---:R-:W-:-:S08]  /*1470*/  DADD R10, R10, R38 ;  /* 0x000000000a0a7229 */ /* 0x004fd00000000026 */
[----:B---3--:R-:W-:Y:S01]  /*1480*/  DADD R10, R12, R10 ;  /* 0x000000000c0a7229 */ /* 0x008fe2000000000a */
[----:B0-----:R-:W-:-:S05]  /*1490*/  VIADD R12, R2, -UR4 ;  /* 0x80000004020c7c36 */ /* 0x001fca0008000000 */
[----:B------:R-:W-:Y:S02]  /*14a0*/  ISETP.GE.U32.AND P0, PT, R12, 0x800, PT ;  /* 0x000008000c00780c */ /* 0x000fe40003f06070 */
[----:B----4-:R-:W-:-:S08]  /*14b0*/  DADD R10, R14, R10 ;  /* 0x000000000e0a7229 */ /* 0x010fd0000000000a */
[----:B-----5:R-:W-:-:S08]  /*14c0*/  DADD R10, R16, R10 ;  /* 0x00000000100a7229 */ /* 0x020fd0000000000a */
[----:B------:R-:W-:-:S08]  /*14d0*/  DADD R10, R18, R10 ;  /* 0x00000000120a7229 */ /* 0x000fd0000000000a */
[----:B------:R-:W-:-:S08]  /*14e0*/  DADD R10, R20, R10 ;  /* 0x00000000140a7229 */ /* 0x000fd0000000000a */
[----:B------:R-:W-:-:S08]  /*14f0*/  DADD R10, R22, R10 ;  /* 0x00000000160a7229 */ /* 0x000fd0000000000a */
[----:B------:R-:W-:Y:S01]  /*1500*/  DADD R38, R4, R10 ;  /* 0x0000000004267229 */ /* 0x000fe2000000000a */
[----:B------:R-:W-:Y:S10]  /*1510*/  @!P0 BRA `(.L_x_813) ;  /* 0x0000000800a08947 */ /* 0x000ff40003800000 */
[----:B------:R-:W-:-:S06]  /*1520*/  UIADD3 UR4, UPT, UPT, UR4, 0x800, URZ ;  /* 0x0000080004047890 */ /* 0x000fcc000fffe0ff */
[----:B------:R-:W-:-:S13]  /*1530*/  ISETP.LT.U32.AND P0, PT, R3, UR4, PT ;  /* 0x0000000403007c0c */ /* 0x000fda000bf01070 */
[----:B------:R-:W-:Y:S05]  /*1540*/  @!P0 BRA `(.L_x_814) ;  /* 0xfffffffc00a08947 */ /* 0x000fea000383ffff */
.L_x_812:
[----:B------:R-:W-:Y:S01]  /*1550*/  VIADD R3, R2, -UR4 ;  /* 0x8000000402037c36 */ /* 0x000fe20008000000 */
[----:B------:R-:W-:Y:S04]  /*1560*/  BSSY.RECONVERGENT B1, `(.L_x_813) ;  /* 0x00000a3000017945 */ /* 0x000fe80003800200 */
[----:B------:R-:W-:-:S04]  /*1570*/  ISETP.GE.AND P0, PT, R0, R3, PT ;  /* 0x000000030000720c */ /* 0x000fc80003f06270 */
[----:B------:R-:W-:-:S13]  /*1580*/  ISETP.LE.U32.OR P0, PT, R2, UR4, P0 ;  /* 0x0000000402007c0c */ /* 0x000fda0008703470 */
[----:B------:R-:W-:Y:S05]  /*1590*/  @P0 BRA `(.L_x_815) ;  /* 0x00000008007c0947 */ /* 0x000fea0003800000 */
[----:B------:R-:W-:Y:S01]  /*15a0*/  LOP3.LUT R3, RZ, R0, RZ, 0x33, !PT ;  /* 0x00000000ff037212 */ /* 0x000fe200078e33ff */
[----:B------:R-:W-:Y:S03]  /*15b0*/  BSSY.RECONVERGENT B2, `(.L_x_816) ;  /* 0x0000052000027945 */ /* 0x000fe60003800200 */
[----:B------:R-:W-:Y:S01]  /*15c0*/  IADD3 R3, PT, PT, R2, -UR4, R3 ;  /* 0x8000000402037c10 */ /* 0x000fe2000fffe003 */
[----:B------:R-:W-:-:S03]  /*15d0*/  IMAD.MOV.U32 R2, RZ, RZ, R0 ;  /* 0x000000ffff027224 */ /* 0x000fc600078e0000 */
        /* <DEDUP_REMOVED lines=9> */
.L_x_819:
[----:B------:R-:W-:-:S04]  /*1670*/  IMAD.WIDE.U32 R36, R5, 0x8, R6 ;  /* 0x0000000805247825 */ /* 0x000fc800078e0006 */
[C---:B------:R-:W-:Y:S02]  /*1680*/  VIADD R35, R5.reuse, 0x100 ;  /* 0x0000010005237836 */ /* 0x040fe40000000000 */
[----:B------:R-:W2:Y:S01]  /*1690*/  LDG.E.64 R36, desc[UR6][R36.64] ;  /* 0x0000000624247981 */ /* 0x000ea2000c1e1b00 */
[----:B------:R-:W-:Y:S02]  /*16a0*/  VIADD R33, R5, 0x200 ;  /* 0x0000020005217836 */ /* 0x000fe40000000000 */
[----:B------:R-:W-:-:S04]  /*16b0*/  IMAD.WIDE.U32 R34, R35, 0x8, R6 ;  /* 0x0000000823227825 */ /* 0x000fc800078e0006 */
[--C-:B------:R-:W-:Y:S02]  /*16c0*/  IMAD.WIDE.U32 R32, R33, 0x8, R6.reuse ;  /* 0x0000000821207825 */ /* 0x100fe400078e0006 */
[----:B------:R-:W3:Y:S02]  /*16d0*/  LDG.E.64 R34, desc[UR6][R34.64] ;  /* 0x0000000622227981 */ /* 0x000ee4000c1e1b00 */
[C---:B------:R-:W-:Y:S02]  /*16e0*/  VIADD R31, R5.reuse, 0x300 ;  /* 0x00000300051f7836 */ /* 0x040fe40000000000 */
[----:B------:R-:W4:Y:S01]  /*16f0*/  LDG.E.64 R32, desc[UR6][R32.64] ;  /* 0x0000000620207981 */ /* 0x000f22000c1e1b00 */
[----:B------:R-:W-:Y:S02]  /*1700*/  VIADD R29, R5, 0x400 ;  /* 0x00000400051d7836 */ /* 0x000fe40000000000 */
[----:B------:R-:W-:-:S04]  /*1710*/  IMAD.WIDE.U32 R30, R31, 0x8, R6 ;  /* 0x000000081f1e7825 */ /* 0x000fc800078e0006 */
[--C-:B------:R-:W-:Y:S02]  /*1720*/  IMAD.WIDE.U32 R28, R29, 0x8, R6.reuse ;  /* 0x000000081d1c7825 */ /* 0x100fe400078e0006 */
[----:B------:R-:W5:Y:S02]  /*1730*/  LDG.E.64 R30, desc[UR6][R30.64] ;  /* 0x000000061e1e7981 */ /* 0x000f64000c1e1b00 */
[C---:B------:R-:W-:Y:S02]  /*1740*/  VIADD R27, R5.reuse, 0x500 ;  /* 0x00000500051b7836 */ /* 0x040fe40000000000 */
[----:B------:R-:W5:Y:S01]  /*1750*/  LDG.E.64 R28, desc[UR6][R28.64] ;  /* 0x000000061c1c7981 */ /* 0x000f62000c1e1b00 */
        /* <DEDUP_REMOVED lines=53> */
[----:B------:R-:W-:Y:S05]  /*1ab0*/  BSYNC.RECONVERGENT B3 ;  /* 0x0000000000037941 */ /* 0x000fea0003800200 */
.L_x_818:
[----:B------:R-:W-:-:S07]  /*1ac0*/  VIADD R2, R2, 0xfffff800 ;  /* 0xfffff80002027836 */ /* 0x000fce0000000000 */
.L_x_817:
[----:B------:R-:W-:Y:S05]  /*1ad0*/  BSYNC.RECONVERGENT B2 ;  /* 0x0000000000027941 */ /* 0x000fea0003800200 */
.L_x_816:
        /* <DEDUP_REMOVED lines=40> */
.L_x_821:
[----:B------:R-:W-:Y:S05]  /*1d60*/  BSYNC.RECONVERGENT B2 ;  /* 0x0000000000027941 */ /* 0x000fea0003800200 */
.L_x_820:
        /* <DEDUP_REMOVED lines=14> */
[----:B------:R-:W-:Y:S02]  /*1e50*/  VIADD R13, R13, 0x300 ;  /* 0x000003000d0d7836 */ /* 0x000fe40000000000 */
[----:B------:R-:W4:Y:S02]  /*1e60*/  LDG.E.64 R10, desc[UR6][R10.64] ;  /* 0x000000060a0a7981 */ /* 0x000f24000c1e1b00 */
[----:B------:R-:W-:-:S06]  /*1e70*/  IMAD.WIDE.U32 R12, R13, 0x8, R6 ;  /* 0x000000080d0c7825 */ /* 0x000fcc00078e0006 */
[----:B------:R-:W5:Y:S01]  /*1e80*/  LDG.E.64 R12, desc[UR6][R12.64] ;  /* 0x000000060c0c7981 */ /* 0x000f62000c1e1b00 */
[----:B------:R-:W-:Y:S01]  /*1e90*/  VIADD R2, R2, 0x400 ;  /* 0x0000040002027836 */ /* 0x000fe20000000000 */
[----:B--2---:R-:W-:-:S08]  /*1ea0*/  DADD R38, R38, R4 ;  /* 0x0000000026267229 */ /* 0x004fd00000000004 */
[----:B---3--:R-:W-:-:S08]  /*1eb0*/  DADD R38, R38, R8 ;  /* 0x0000000026267229 */ /* 0x008fd00000000008 */
[----:B----4-:R-:W-:-:S08]  /*1ec0*/  DADD R38, R38, R10 ;  /* 0x0000000026267229 */ /* 0x010fd0000000000a */
[----:B-----5:R-:W-:-:S11]  /*1ed0*/  DADD R38, R38, R12 ;  /* 0x0000000026267229 */ /* 0x020fd6000000000c */
.L_x_823:
[----:B------:R-:W-:Y:S05]  /*1ee0*/  BSYNC.RECONVERGENT B2 ;  /* 0x0000000000027941 */ /* 0x000fea0003800200 */
.L_x_822:
[----:B------:R-:W-:Y:S05]  /*1ef0*/  @!P1 BRA `(.L_x_815) ;  /* 0x0000000000249947 */ /* 0x000fea0003800000 */
[----:B------:R-:W-:Y:S02]  /*1f00*/  VIADD R5, R2, UR4 ;  /* 0x0000000402057c36 */ /* 0x000fe40008000000 */
[----:B------:R-:W-:-:S07]  /*1f10*/  IMAD.MOV R4, RZ, RZ, -R3 ;  /* 0x000000ffff047224 */ /* 0x000fce00078e0a03 */
.L_x_824:
[----:B------:R-:W-:-:S06]  /*1f20*/  IMAD.WIDE.U32 R2, R5, 0x8, R6 ;  /* 0x0000000805027825 */ /* 0x000fcc00078e0006 */
[----:B------:R-:W2:Y:S01]  /*1f30*/  LDG.E.64 R2, desc[UR6][R2.64] ;  /* 0x0000000602027981 */ /* 0x000ea2000c1e1b00 */
[----:B------:R-:W-:Y:S02]  /*1f40*/  VIADD R4, R4, 0x1 ;  /* 0x0000000104047836 */ /* 0x000fe40000000000 */
[----:B------:R-:W-:-:S03]  /*1f50*/  VIADD R5, R5, 0x100 ;  /* 0x0000010005057836 */ /* 0x000fc60000000000 */
[----:B------:R-:W-:Y:S01]  /*1f60*/  ISETP.NE.AND P0, PT, R4, RZ, PT ;  /* 0x000000ff0400720c */ /* 0x000fe20003f05270 */
[----:B--2---:R-:W-:-:S12]  /*1f70*/  DADD R38, R2, R38 ;  /* 0x0000000002267229 */ /* 0x004fd80000000026 */
[----:B------:R-:W-:Y:S05]  /*1f80*/  @P0 BRA `(.L_x_824) ;  /* 0xfffffffc00e40947 */ /* 0x000fea000383ffff */
.L_x_815:
[----:B------:R-:W-:Y:S05]  /*1f90*/  BSYNC.RECONVERGENT B1 ;  /* 0x0000000000017941 */ /* 0x000fea0003800200 */
.L_x_813:
        /* <DEDUP_REMOVED lines=56> */
.L_x_811:
[----:B------:R-:W-:Y:S05]  /*2320*/  BSYNC.RECONVERGENT B0 ;  /* 0x0000000000007941 */ /* 0x000fea0003800200 */
.L_x_796:
[----:B------:R-:W-:Y:S05]  /*2330*/  @P0 EXIT ;  /* 0x000000000000094d */ /* 0x000fea0003800000 */
[----:B------:R-:W0:Y:S01]  /*2340*/  LDCU.64 UR4, c[0x0][0x398] ;  /* 0x00007300ff0477ac */ /* 0x000e220008000a00 */
[----:B--2---:R-:W2:Y:S01]  /*2350*/  LDC.64 R2, c[0x0][0x388] ;  /* 0x0000e200ff027b82 */ /* 0x004ea20000000a00 */
[----:B0-----:R-:W-:-:S07]  /*2360*/  DADD R8, R8, UR4 ;  /* 0x0000000408087e29 */ /* 0x001fce0008000000 */
[----:B--2---:R-:W-:Y:S01]  /*2370*/  STG.E.64 desc[UR6][R2.64], R8 ;  /* 0x0000000802007986 */ /* 0x004fe2000c101b06 */
[----:B------:R-:W-:Y:S05]  /*2380*/  EXIT ;  /* 0x000000000000794d */ /* 0x000fea0003800000 */
.L_x_825:
        /* <DEDUP_REMOVED lines=15> */
.L_x_1086:


//--------------------- .text._ZN3cub18CUB_300001_SM_10006detail9transform16transform_kernelINS2_10policy_hubILb1EN4cuda3std3__45tupleIJN6thrust24THRUST_300001_SM_1000_NS6detail15normal_iteratorINSA_10device_ptrIdEEEEEEEE10policy1000El11abs_functorIdESF_JPdEEEvT0_iT1_T2_DpNS2_10kernel_argIT3_EE --------------------------
	.section	.text._ZN3cub18CUB_300001_SM_10006detail9transform16transform_kernelINS2_10policy_hubILb1EN4cuda3std3__45tupleIJN6thrust24THRUST_300001_SM_1000_NS6detail15normal_iteratorINSA_10device_ptrIdEEEEEEEE10policy1000El11abs_functorIdESF_JPdEEEvT0_iT1_T2_DpNS2_10kernel_argIT3_EE,"ax",@progbits
	.align	128
        .global         _ZN3cub18CUB_300001_SM_10006detail9transform16transform_kernelINS2_10policy_hubILb1EN4cuda3std3__45tupleIJN6thrust24THRUST_300001_SM_1000_NS6detail15normal_iteratorINSA_10device_ptrIdEEEEEEEE10policy1000El11abs_functorIdESF_JPdEEEvT0_iT1_T2_DpNS2_10kernel_argIT3_EE
        .type           _ZN3cub18CUB_300001_SM_10006detail9transform16transform_kernelINS2_10policy_hubILb1EN4cuda3std3__45tupleIJN6thrust24THRUST_300001_SM_1000_NS6detail15normal_iteratorINSA_10device_ptrIdEEEEEEEE10policy1000El11abs_functorIdESF_JPdEEEvT0_iT1_T2_DpNS2_10kernel_argIT3_EE,@function
        .size           _ZN3cub18CUB_300001_SM_10006detail9transform16transform_kernelINS2_10policy_hubILb1EN4cuda3std3__45tupleIJN6thrust24THRUST_300001_SM_1000_NS6detail15normal_iteratorINSA_10device_ptrIdEEEEEEEE10policy1000El11abs_functorIdESF_JPdEEEvT0_iT1_T2_DpNS2_10kernel_argIT3_EE,(.L_x_1087 - _ZN3cub18CUB_300001_SM_10006detail9transform16transform_kernelINS2_10policy_hubILb1EN4cuda3std3__45tupleIJN6thrust24THRUST_300001_SM_1000_NS6detail15normal_iteratorINSA_10device_ptrIdEEEEEEEE10policy1000El11abs_functorIdESF_JPdEEEvT0_iT1_T2_DpNS2_10kernel_argIT3_EE)
        .other          _ZN3cub18CUB_300001_SM_10006detail9transform16transform_kernelINS2_10policy_hubILb1EN4cuda3std3__45tupleIJN6thrust24THRUST_300001_SM_1000_NS6detail15normal_iteratorINSA_10device_ptrIdEEEEEEEE10policy1000El11abs_functorIdESF_JPdEEEvT0_iT1_T2_DpNS2_10kernel_argIT3_EE,@"STO_CUDA_ENTRY STV_DEFAULT"
_ZN3cub18CUB_300001_SM_10006detail9transform16transform_kernelINS2_10policy_hubILb1EN4cuda3std3__45tupleIJN6thrust24THRUST_300001_SM_1000_NS6detail15normal_iteratorINSA_10device_ptrIdEEEEEEEE10policy1000El11abs_functorIdESF_JPdEEEvT0_iT1_T2_DpNS2_10kernel_argIT3_EE:
.text._ZN3cub18CUB_300001_SM_10006detail9transform16transform_kernelINS2_10policy_hubILb1EN4cuda3std3__45tupleIJN6thrust24THRUST_300001_SM_1000_NS6detail15normal_iteratorINSA_10device_ptrIdEEEEEEEE10policy1000El11abs_functorIdESF_JPdEEEvT0_iT1_T2_DpNS2_10kernel_argIT3_EE:
[----:B------:R-:W-:Y:S08]  /*0000*/  LDC R1, c[0x0][0x37c] ;  /* 0x0000df00ff017b82 */ /* 0x000ff00000000800 */
[----:B------:R-:W0:Y:S01]  /*0010*/  LDC R0, c[0x0][0x388] ;  /* 0x0000e200ff007b82 */ /* 0x000e220000000800 */
[----:B------:R-:W1:Y:S01]  /*0020*/  LDCU.64 UR6, c[0x0][0x380] ;  /* 0x00007000ff0677ac */ /* 0x000e620008000a00 */
[----:B------:R-:W2:Y:S01]  /*0030*/  S2R R7, SR_TID.X ;  /* 0x0000000000077919 */ /* 0x000ea20000002100 */
[----:B------:R-:W-:Y:S05]  /*0040*/  BSSY.RECONVERGENT B0, `(.L_x_826) ;  /* 0x000001a000007945 */ /* 0x000fea0003800200 */
[----:B------:R-:W3:Y:S01]  /*0050*/  S2UR UR4, SR_CTAID.X ;  /* 0x00000000000479c3 */ /* 0x000ee20000002500 */
[----:B0-----:R-:W-:-:S05]  /*0060*/  IMAD.SHL.U32 R5, R0, 0x80, RZ ;  /* 0x0000008000057824 */ /* 0x001fca00078e00ff */
[----:B------:R-:W-:Y:S01]  /*0070*/  SHF.R.S32.HI R4, RZ, 0x1f, R5 ;  /* 0x0000001fff047819 */ /* 0x000fe20000011405 */
[----:B---3--:R-:W-:-:S04]  /*0080*/  IMAD.WIDE.U32 R2, R5, UR4, RZ ;  /* 0x0000000405027c25 */ /* 0x008fc8000f8e00ff */
[----:B------:R-:W-:Y:S01]  /*0090*/  IMAD R13, R4, UR4, RZ ;  /* 0x00000004040d7c24 */ /* 0x000fe2000f8e02ff */
[----:B-1----:R-:W-:Y:S01]  /*00a0*/  IADD3 R6, P1, PT, -R2, UR6, RZ ;  /* 0x0000000602067c10 */ /* 0x002fe2000ff3e1ff */
[----:B--2---:R-:W-:Y:S02]  /*00b0*/  IMAD.SHL.U32 R11, R7, 0x80, RZ ;  /* 0x00000080070b7824 */ /* 0x004fe400078e00ff */
[----:B------:R-:W-:Y:S01]  /*00c0*/  IMAD.IADD R13, R3, 0x1, R13 ;  /* 0x00000001030d7824 */ /* 0x000fe200078e020d */
[----:B------:R-:W-:-:S04]  /*00d0*/  ISETP.LT.U32.AND P0, PT, R6, R5, PT ;  /* 0x000000050600720c */ /* 0x000fc80003f01070 */
[----:B------:R-:W-:-:S04]  /*00e0*/  IADD3.X R9, PT, PT, ~R13, UR7, RZ, P1, !PT ;  /* 0x000000070d097c10 */ /* 0x000fc80008ffe5ff */
[----:B------:R-:W-:-:S04]  /*00f0*/  ISETP.LT.AND.EX P0, PT, R9, R4, PT, P0 ;  /* 0x000000040900720c */ /* 0x000fc80003f01300 */
[----:B------:R-:W-:-:S05]  /*0100*/  SEL R6, R6, R5, P0 ;  /* 0x0000000506067207 */ /* 0x000fca0000000000 */
[----:B------:R-:W-:-:S05]  /*0110*/  IMAD.SHL.U32 R4, R6, 0x8, RZ ;  /* 0x0000000806047824 */ /* 0x000fca00078e00ff */
[----:B------:R-:W-:-:S13]  /*0120*/  ISETP.GE.AND P0, PT, R11, R4, PT ;  /* 0x000000040b00720c */ /* 0x000fda0003f06270 */
[----:B------:R-:W-:Y:S05]  /*0130*/  @P0 BRA `(.L_x_827) ;  /* 0x0000000000280947 */ /* 0x000fea0003800000 */
[----:B------:R-:W0:Y:S02]  /*0140*/  LDC.64 R8, c[0x0][0x398] ;  /* 0x0000e600ff087b82 */ /* 0x000e240000000a00 */
[----:B0-----:R-:W-:-:S04]  /*0150*/  LEA R8, P0, R2, R8, 0x3 ;  /* 0x0000000802087211 */ /* 0x001fc800078018ff */
[----:B------:R-:W-:-:S03]  /*0160*/  LEA.HI.X R9, R2, R9, R13, 0x3, P0 ;  /* 0x0000000902097211 */ /* 0x000fc600000f1c0d */
[----:B------:R-:W-:-:S07]  /*0170*/  IMAD.WIDE.U32 R8, R7, 0x80, R8 ;  /* 0x0000008007087825 */ /* 0x000fce00078e0008 */
.L_x_828:
[----:B------:R-:W-:Y:S01]  /*0180*/  VIADD R11, R11, 0x4000 ;  /* 0x000040000b0b7836 */ /* 0x000fe20000000000 */
[----:B------:R0:W-:Y:S04]  /*0190*/  CCTL.E.PF2 [R8] ;  /* 0x000000000800798f */ /* 0x0001e80000800100 */
[----:B------:R-:W-:Y:S02]  /*01a0*/  ISETP.GE.AND P0, PT, R11, R4, PT ;  /* 0x000000040b00720c */ /* 0x000fe40003f06270 */
[----:B0-----:R-:W-:-:S05]  /*01b0*/  IADD3 R8, P1, PT, R8, 0x4000, RZ ;  /* 0x0000400008087810 */ /* 0x001fca0007f3e0ff */
[----:B------:R-:W-:-:S06]  /*01c0*/  IMAD.X R9, RZ, RZ, R9, P1 ;  /* 0x000000ffff097224 */ /* 0x000fcc00008e0609 */
[----:B------:R-:W-:Y:S05]  /*01d0*/  @!P0 BRA `(.L_x_828) ;  /* 0xfffffffc00e88947 */ /* 0x000fea000383ffff */
.L_x_827:
[----:B------:R-:W-:Y:S05]  /*01e0*/  BSYNC.RECONVERGENT B0 ;  /* 0x0000000000007941 */ /* 0x000fea0003800200 */
.L_x_826:
[----:B------:R-:W0:Y:S01]  /*01f0*/  LDCU.128 UR8, c[0x0][0x390] ;  /* 0x00007200ff0877ac */ /* 0x000e220008000c00 */
[----:B------:R-:W-:Y:S01]  /*0200*/  ISETP.NE.AND P0, PT, R5, R6, PT ;  /* 0x000000060500720c */ /* 0x000fe20003f05270 */
[C---:B------:R-:W-:Y:S01]  /*0210*/  IMAD.SHL.U32 R3, R2.reuse, 0x8, RZ ;  /* 0x0000000802037824 */ /* 0x040fe200078e00ff */
[----:B------:R-:W-:Y:S01]  /*0220*/  SHF.L.U64.HI R8, R2, 0x3, R13 ;  /* 0x0000000302087819 */ /* 0x000fe2000001020d */
[----:B------:R-:W1:Y:S03]  /*0230*/  LDCU.64 UR4, c[0x0][0x358] ;  /* 0x00006b00ff0477ac */ /* 0x000e660008000a00 */
[C---:B0-----:R-:W-:Y:S02]  /*0240*/  IADD3 R4, P1, PT, R3.reuse, UR10, RZ ;  /* 0x0000000a03047c10 */ /* 0x041fe4000ff3e0ff */
[----:B------:R-:W-:Y:S02]  /*0250*/  IADD3 R2, P2, PT, R3, UR8, RZ ;  /* 0x0000000803027c10 */ /* 0x000fe4000ff5e0ff */
[----:B------:R-:W-:-:S02]  /*0260*/  IADD3.X R5, PT, PT, R8, UR11, RZ, P1, !PT ;  /* 0x0000000b08057c10 */ /* 0x000fc40008ffe4ff */
[----:B------:R-:W-:Y:S01]  /*0270*/  IADD3.X R3, PT, PT, R8, UR9, RZ, P2, !PT ;  /* 0x0000000908037c10 */ /* 0x000fe200097fe4ff */
[----:B-1----:R-:W-:Y:S08]  /*0280*/  @!P0 BRA `(.L_x_829) ;  /* 0x0000001000008947 */ /* 0x002ff00003800000 */
[----:B------:R-:W-:-:S13]  /*0290*/  ISETP.GE.AND P0, PT, R0, 0x1, PT ;  /* 0x000000010000780c */ /* 0x000fda0003f06270 */
[----:B------:R-:W-:Y:S05]  /*02a0*/  @!P0 EXIT ;  /* 0x000000000000894d */ /* 0x000fea0003800000 */
[C---:B------:R-:W-:Y:S01]  /*02b0*/  ISETP.GE.U32.AND P0, PT, R0.reuse, 0x8, PT ;  /* 0x000000080000780c */ /* 0x040fe20003f06070 */
[----:B------:R-:W-:Y:S01]  /*02c0*/  IMAD.MOV.U32 R10, RZ, RZ, RZ ;  /* 0x000000ffff0a7224 */ /* 0x000fe200078e00ff */
[----:B------:R-:W-:-:S11]  /*02d0*/  LOP3.LUT R16, R0, 0x7, RZ, 0xc0, !PT ;  /* 0x0000000700107812 */ /* 0x000fd600078ec0ff */
[----:B------:R-:W-:Y:S05]  /*02e0*/  @!P0 BRA `(.L_x_830) ;  /* 0x00000008008c8947 */ /* 0x000fea0003800000 */
[----:B------:R-:W-:-:S13]  /*02f0*/  ISETP.GE.AND P0, PT, R7, R6, PT ;  /* 0x000000060700720c */ /* 0x000fda0003f06270 */
[----:B------:R-:W-:-:S06]  /*0300*/  @!P0 IMAD.WIDE.U32 R14, R7, 0x8, R4 ;  /* 0x00000008070e8825 */ /* 0x000fcc00078e0004 */
[----:B------:R-:W2:Y:S01]  /*0310*/  @!P0 LDG.E.64 R14, desc[UR4][R14.64] ;  /* 0x000000040e0e8981 */ /* 0x000ea2000c1e1b00 */
[C---:B------:R-:W-:Y:S02]  /*0320*/  VIADD R13, R7.reuse, 0x80 ;  /* 0x00000080070d7836 */ /* 0x040fe40000000000 */
[----:B------:R-:W-:-:S03]  /*0330*/  @!P0 IMAD.WIDE.U32 R18, R7, 0x8, R2 ;  /* 0x0000000807128825 */ /* 0x000fc600078e0002 */
[----:B------:R-:W-:Y:S01]  /*0340*/  ISETP.GE.AND P6, PT, R13, R6, PT ;  /* 0x000000060d00720c */ /* 0x000fe20003fc6270 */
[----:B--2---:R-:W-:Y:S02]  /*0350*/  @!P0 DADD R8, -RZ, -R14 ;  /* 0x00000000ff088229 */ /* 0x004fe4000000090e */
[----:B------:R-:W-:-:S08]  /*0360*/  @!P0 DSETP.GEU.AND P1, PT, R14, RZ, PT ;  /* 0x000000ff0e00822a */ /* 0x000fd00003f2e000 */
[----:B------:R-:W-:Y:S02]  /*0370*/  @!P0 FSEL R20, R8, R14, !P1 ;  /* 0x0000000e08148208 */ /* 0x000fe40004800000 */
[----:B------:R-:W-:Y:S01]  /*0380*/  @!P0 FSEL R21, R9, R15, !P1 ;  /* 0x0000000f09158208 */ /* 0x000fe20004800000 */
[----:B------:R-:W-:-:S04]  /*0390*/  IMAD.WIDE R8, R13, 0x8, R4 ;  /* 0x000000080d087825 */ /* 0x000fc800078e0204 */
[----:B------:R0:W-:Y:S04]  /*03a0*/  @!P0 STG.E.64 desc[UR4][R18.64], R20 ;  /* 0x0000001412008986 */ /* 0x0001e8000c101b04 */
[----:B------:R-:W2:Y:S01]  /*03b0*/  @!P6 LDG.E.64 R10, desc[UR4][R8.64] ;  /* 0x00000004080ae981 */ /* 0x000ea2000c1e1b00 */
[----:B------:R-:W-:Y:S01]  /*03c0*/  VIADD R17, R7, 0x100 ;  /* 0x0000010007117836 */ /* 0x000fe20000000000 */
[----:B------:R-:W-:Y:S01]  /*03d0*/  BSSY.RECONVERGENT B0, `(.L_x_831) ;  /* 0x000001b000007945 */ /* 0x000fe20003800200 */
[----:B------:R-:W-:-:S03]  /*03e0*/  IMAD.WIDE R12, R13, 0x8, R2 ;  /* 0x000000080d0c7825 */ /* 0x000fc600078e0202 */
[-C--:B------:R-:W-:Y:S01]  /*03f0*/  ISETP.GE.AND P5, PT, R17, R6.reuse, PT ;  /* 0x000000061100720c */ /* 0x080fe20003fa6270 */
[C---:B------:R-:W-:Y:S02]  /*0400*/  VIADD R23, R7.reuse, 0x180 ;  /* 0x0000018007177836 */ /* 0x040fe40000000000 */
[C---:B------:R-:W-:Y:S02]  /*0410*/  VIADD R25, R7.reuse, 0x200 ;  /* 0x0000020007197836 */ /* 0x040fe40000000000 */
[----:B------:R-:W-:Y:S01]  /*0420*/  VIADD R27, R7, 0x280 ;  /* 0x00000280071b7836 */ /* 0x000fe20000000000 */
[-C--:B------:R-:W-:Y:S01]  /*0430*/  ISETP.GE.AND P4, PT, R23, R6.reuse, PT ;  /* 0x000000061700720c */ /* 0x080fe20003f86270 */
[----:B------:R-:W-:Y:S01]  /*0440*/  VIADD R17, R7, 0x300 ;  /* 0x0000030007117836 */ /* 0x000fe20000000000 */
[-C--:B------:R-:W-:Y:S02]  /*0450*/  ISETP.GE.AND P3, PT, R25, R6.reuse, PT ;  /* 0x000000061900720c */ /* 0x080fe40003f66270 */
[----:B------:R-:W-:-:S02]  /*0460*/  ISETP.GE.AND P2, PT, R27, R6, PT ;  /* 0x000000061b00720c */ /* 0x000fc40003f46270 */
[----:B------:R-:W-:Y:S01]  /*0470*/  ISETP.GE.AND P1, PT, R17, R6, PT ;  /* 0x000000061100720c */ /* 0x000fe20003f26270 */
[----:B--2---:R-:W-:Y:S02]  /*0480*/  @!P6 DADD R14, -RZ, -R10 ;  /* 0x00000000ff0ee229 */ /* 0x004fe4000000090a */
[----:B------:R-:W-:-:S08]  /*0490*/  @!P6 DSETP.GEU.AND P0, PT, R10, RZ, PT ;  /* 0x000000ff0a00e22a */ /* 0x000fd00003f0e000 */
[----:B------:R-:W-:Y:S02]  /*04a0*/  @!P6 FSEL R14, R14, R10, !P0 ;  /* 0x0000000a0e0ee208 */ /* 0x000fe40004000000 */
[----:B------:R-:W-:Y:S01]  /*04b0*/  @!P6 FSEL R15, R15, R11, !P0 ;  /* 0x0000000b0f0fe208 */ /* 0x000fe20004000000 */
[----:B------:R-:W-:Y:S01]  /*04c0*/  VIADD R11, R7, 0x380 ;  /* 0x00000380070b7836 */ /* 0x000fe20000000000 */
[----:B------:R-:W-:-:S03]  /*04d0*/  LOP3.LUT R10, R0, 0x7ffffff8, RZ, 0xc0, !PT ;  /* 0x7ffffff8000a7812 */ /* 0x000fc600078ec0ff */
[----:B------:R0:W-:Y:S01]  /*04e0*/  @!P6 STG.E.64 desc[UR4][R12.64], R14 ;  /* 0x0000000e0c00e986 */ /* 0x0001e2000c101b04 */
[----:B------:R-:W-:Y:S02]  /*04f0*/  ISETP.GE.AND P0, PT, R11, R6, PT ;  /* 0x000000060b00720c */ /* 0x000fe40003f06270 */
[----:B------:R-:W-:Y:S01]  /*0500*/  ISETP.NE.AND P6, PT, R10, 0x8, PT ;  /* 0x000000080a00780c */ /* 0x000fe20003fc5270 */
[----:B------:R-:W-:-:S12]  /*0510*/  @P5 BRA `(.L_x_832) ;  /* 0x0000000000185947 */ /* 0x000fd80003800000 */
[----:B0-----:R-:W2:Y:S02]  /*0520*/  LDG.E.64 R14, desc[UR4][R8.64+0x400] ;  /* 0x00040004080e7981 */ /* 0x001ea4000c1e1b00 */
[----:B--2---:R-:W-:Y:S02]  /*0530*/  DADD R18, -RZ, -R14 ;  /* 0x00000000ff127229 */ /* 0x004fe4000000090e */
[----:B------:R-:W-:-:S08]  /*0540*/  DSETP.GEU.AND P5, PT, R14, RZ, PT ;  /* 0x000000ff0e00722a */ /* 0x000fd00003fae000 */
[----:B------:R-:W-:Y:S02]  /*0550*/  FSEL R14, R18, R14, !P5 ;  /* 0x0000000e120e7208 */ /* 0x000fe40006800000 */
[----:B------:R-:W-:-:S05]  /*0560*/  FSEL R15, R19, R15, !P5 ;  /* 0x0000000f130f7208 */ /* 0x000fca0006800000 */
[----:B------:R1:W-:Y:S02]  /*0570*/  STG.E.64 desc[UR4][R12.64+0x400], R14 ;  /* 0x0004000e0c007986 */ /* 0x0003e4000c101b04 */
.L_x_832:
[----:B------:R-:W-:Y:S05]  /*0580*/  BSYNC.RECONVERGENT B0 ;  /* 0x0000000000007941 */ /* 0x000fea0003800200 */
.L_x_831:
[----:B------:R-:W-:Y:S04]  /*0590*/  BSSY.RECONVERGENT B0, `(.L_x_833) ;  /* 0x0000008000007945 */ /* 0x000fe80003800200 */
[----:B------:R-:W-:Y:S05]  /*05a0*/  @P4 BRA `(.L_x_834) ;  /* 0x0000000000184947 */ /* 0x000fea0003800000 */
[----:B01----:R-:W2:Y:S02]  /*05b0*/  LDG.E.64 R14, desc[UR4][R8.64+0x800] ;  /* 0x00080004080e7981 */ /* 0x003ea4000c1e1b00 */
[----:B--2---:R-:W-:Y:S02]  /*05c0*/  DADD R18, -RZ, -R14 ;  /* 0x00000000ff127229 */ /* 0x004fe4000000090e */
[----:B------:R-:W-:-:S08]  /*05d0*/  DSETP.GEU.AND P4, PT, R14, RZ, PT ;  /* 0x000000ff0e00722a */ /* 0x000fd00003f8e000 */
[----:B------:R-:W-:Y:S02]  /*05e0*/  FSEL R14, R18, R14, !P4 ;  /* 0x0000000e120e7208 */ /* 0x000fe40006000000 */
[----:B------:R-:W-:-:S05]  /*05f0*/  FSEL R15, R19, R15, !P4 ;  /* 0x0000000f130f7208 */ /* 0x000fca0006000000 */
[----:B------:R2:W-:Y:S02]  /*0600*/  STG.E.64 desc[UR4][R12.64+0x800], R14 ;  /* 0x0008000e0c007986 */ /* 0x0005e4000c101b04 */
.L_x_834:
[----:B------:R-:W-:Y:S05]  /*0610*/  BSYNC.RECONVERGENT B0 ;  /* 0x0000000000007941 */ /* 0x000fea0003800200 */
.L_x_833:
[----:B------:R-:W-:Y:S04]  /*0620*/  BSSY.RECONVERGENT B0, `(.L_x_835) ;  /* 0x0000008000007945 */ /* 0x000fe80003800200 */
[----:B------:R-:W-:Y:S05]  /*0630*/  @P3 BRA `(.L_x_836) ;  /* 0x0000000000183947 */ /* 0x000fea0003800000 */
[----:B012---:R-:W2:Y:S02]  /*0640*/  LDG.E.64 R14, desc[UR4][R8.64+0xc00] ;  /* 0x000c0004080e7981 */ /* 0x007ea4000c1e1b00 */
[----:B--2---:R-:W-:Y:S02]  /*0650*/  DADD R18, -RZ, -R14 ;  /* 0x00000000ff127229 */ /* 0x004fe4000000090e */
[----:B------:R-:W-:-:S08]  /*0660*/  DSETP.GEU.AND P3, PT, R14, RZ, PT ;  /* 0x000000ff0e00722a */ /* 0x000fd00003f6e000 */
[----:B------:R-:W-:Y:S02]  /*0670*/  FSEL R14, R18, R14, !P3 ;  /* 0x0000000e120e7208 */ /* 0x000fe40005800000 */
[----:B------:R-:W-:-:S05]  /*0680*/  FSEL R15, R19, R15, !P3 ;  /* 0x0000000f130f7208 */ /* 0x000fca0005800000 */
[----:B------:R3:W-:Y:S02]  /*0690*/  STG.E.64 desc[UR4][R12.64+0xc00], R14 ;  /* 0x000c000e0c007986 */ /* 0x0007e4000c101b04 */
.L_x_836:
[----:B------:R-:W-:Y:S05]  /*06a0*/  BSYNC.RECONVERGENT B0 ;  /* 0x0000000000007941 */ /* 0x000fea0003800200 */
.L_x_835:
[----:B------:R-:W-:Y:S04]  /*06b0*/  BSSY.RECONVERGENT B0, `(.L_x_837) ;  /* 0x0000008000007945 */ /* 0x000fe80003800200 */
[----:B------:R-:W-:Y:S05]  /*06c0*/  @P2 BRA `(.L_x_838) ;  /* 0x0000000000182947 */ /* 0x000fea0003800000 */
[----:B0123--:R-:W2:Y:S02]  /*06d0*/  LDG.E.64 R14, desc[UR4][R8.64+0x1000] ;  /* 0x00100004080e7981 */ /* 0x00fea4000c1e1b00 */
[----:B--2---:R-:W-:Y:S02]  /*06e0*/  DADD R18, -RZ, -R14 ;  /* 0x00000000ff127229 */ /* 0x004fe4000000090e */
[----:B------:R-:W-:-:S08]  /*06f0*/  DSETP.GEU.AND P2, PT, R14, RZ, PT ;  /* 0x000000ff0e00722a */ /* 0x000fd00003f4e000 */
[----:B------:R-:W-:Y:S02]  /*0700*/  FSEL R14, R18, R14, !P2 ;  /* 0x0000000e120e7208 */ /* 0x000fe40005000000 */
[----:B------:R-:W-:-:S05]  /*0710*/  FSEL R15, R19, R15, !P2 ;  /* 0x0000000f130f7208 */ /* 0x000fca0005000000 */
[----:B------:R4:W-:Y:S02]  /*0720*/  STG.E.64 desc[UR4][R12.64+0x1000], R14 ;  /* 0x0010000e0c007986 */ /* 0x0009e4000c101b04 */
.L_x_838:
[----:B------:R-:W-:Y:S05]  /*0730*/  BSYNC.RECONVERGENT B0 ;  /* 0x0000000000007941 */ /* 0x000fea0003800200 */
.L_x_837:
[----:B------:R-:W-:Y:S04]  /*0740*/  BSSY.RECONVERGENT B0, `(.L_x_839) ;  /* 0x0000008000007945 */ /* 0x000fe80003800200 */
[----:B------:R-:W-:Y:S05]  /*0750*/  @P1 BRA `(.L_x_840) ;  /* 0x0000000000181947 */ /* 0x000fea0003800000 */
[----:B01234-:R-:W2:Y:S02]  /*0760*/  LDG.E.64 R14, desc[UR4][R8.64+0x1400] ;  /* 0x00140004080e7981 */ /* 0x01fea4000c1e1b00 */
[----:B--2---:R-:W-:Y:S02]  /*0770*/  DADD R18, -RZ, -R14 ;  /* 0x00000000ff127229 */ /* 0x004fe4000000090e */
[----:B------:R-:W-:-:S08]  /*0780*/  DSETP.GEU.AND P1, PT, R14, RZ, PT ;  /* 0x000000ff0e00722a */ /* 0x000fd00003f2e000 */
[----:B------:R-:W-:Y:S02]  /*0790*/  FSEL R14, R18, R14, !P1 ;  /* 0x0000000e120e7208 */ /* 0x000fe40004800000 */
[----:B------:R-:W-:-:S05]  /*07a0*/  FSEL R15, R19, R15, !P1 ;  /* 0x0000000f130f7208 */ /* 0x000fca0004800000 */
[----:B------:R0:W-:Y:S02]  /*07b0*/  STG.E.64 desc[UR4][R12.64+0x1400], R14 ;  /* 0x0014000e0c007986 */ /* 0x0001e4000c101b04 */
.L_x_840:
[----:B------:R-:W-:Y:S05]  /*07c0*/  BSYNC.RECONVERGENT B0 ;  /* 0x0000000000007941 */ /* 0x000fea0003800200 */
.L_x_839:
[----:B------:R-:W-:Y:S04]  /*07d0*/  BSSY.RECONVERGENT B0, `(.L_x_841) ;  /* 0x0000008000007945 */ /* 0x000fe80003800200 */
[----:B------:R-:W-:Y:S05]  /*07e0*/  @P0 BRA `(.L_x_842) ;  /* 0x0000000000180947 */ /* 0x000fea0003800000 */
[----:B------:R-:W0:Y:S02]  /*07f0*/  LDG.E.64 R8, desc[UR4][R8.64+0x1800] ;  /* 0x0018000408087981 */ /* 0x000e24000c1e1b00 */
[----:B01234-:R-:W-:Y:S02]  /*0800*/  DADD R14, -RZ, -R8 ;  /* 0x00000000ff0e7229 */ /* 0x01ffe40000000908 */
[----:B------:R-:W-:-:S08]  /*0810*/  DSETP.GEU.AND P0, PT, R8, RZ, PT ;  /* 0x000000ff0800722a */ /* 0x000fd00003f0e000 */
[----:B------:R-:W-:Y:S02]  /*0820*/  FSEL R14, R14, R8, !P0 ;  /* 0x000000080e0e7208 */ /* 0x000fe40004000000 */
[----:B------:R-:W-:-:S05]  /*0830*/  FSEL R15, R15, R9, !P0 ;  /* 0x000000090f0f7208 */ /* 0x000fca0004000000 */
[----:B------:R0:W-:Y:S02]  /*0840*/  STG.E.64 desc[UR4][R12.64+0x1800], R14 ;  /* 0x0018000e0c007986 */ /* 0x0001e4000c101b04 */
.L_x_842:
[----:B------:R-:W-:Y:S05]  /*0850*/  BSYNC.RECONVERGENT B0 ;  /* 0x0000000000007941 */ /* 0x000fea0003800200 */
.L_x_841:
[----:B------:R-:W-:Y:S05]  /*0860*/  @!P6 BRA `(.L_x_830) ;  /* 0x00000004002ce947 */ /* 0x000fea0003800000 */
[----:B------:R-:W-:-:S07]  /*0870*/  IMAD.MOV.U32 R0, RZ, RZ, 0x8 ;  /* 0x00000008ff007424 */ /* 0x000fce00078e00ff */
.L_x_845:
[----:B------:R-:W-:-:S05]  /*0880*/  IMAD R11, R0, 0x80, R7 ;  /* 0x00000080000b7824 */ /* 0x000fca00078e0207 */
[----:B------:R-:W-:-:S13]  /*0890*/  ISETP.GE.AND P0, PT, R11, R6, PT ;  /* 0x000000060b00720c */ /* 0x000fda0003f06270 */
[----:B01234-:R-:W-:-:S06]  /*08a0*/  @!P0 IMAD.WIDE.U32 R14, R11, 0x8, R4 ;  /* 0x000000080b0e8825 */ /* 0x01ffcc00078e0004 */
[----:B------:R-:W2:Y:S01]  /*08b0*/  @!P0 LDG.E.64 R14, desc[UR4][R14.64] ;  /* 0x000000040e0e8981 */ /* 0x000ea2000c1e1b00 */
[C---:B------:R-:W-:Y:S02]  /*08c0*/  VIADD R25, R11.reuse, 0x80 ;  /* 0x000000800b197836 */ /* 0x040fe40000000000 */
[----:B------:R-:W-:-:S03]  /*08d0*/  @!P0 IMAD.WIDE.U32 R18, R11, 0x8, R2 ;  /* 0x000000080b128825 */ /* 0x000fc600078e0002 */
[C---:B------:R-:W-:Y:S01]  /*08e0*/  ISETP.GE.AND P2, PT, R25.reuse, R6, PT ;  /* 0x000000061900720c */ /* 0x040fe20003f46270 */
[----:B------:R-:W-:Y:S01]  /*08f0*/  IMAD.WIDE R12, R25, 0x8, R4 ;  /* 0x00000008190c7825 */ /* 0x000fe200078e0204 */
[----:B--2---:R-:W-:Y:S02]  /*0900*/  @!P0 DADD R8, -RZ, -R14 ;  /* 0x00000000ff088229 */ /* 0x004fe4000000090e */
[----:B------:R-:W-:-:S08]  /*0910*/  @!P0 DSETP.GEU.AND P1, PT, R14, RZ, PT ;  /* 0x000000ff0e00822a */ /* 0x000fd00003f2e000 */
[----:B------:R-:W-:Y:S02]  /*0920*/  @!P0 FSEL R20, R8, R14, !P1 ;  /* 0x0000000e08148208 */ /* 0x000fe40004800000 */
[----:B------:R-:W-:-:S05]  /*0930*/  @!P0 FSEL R21, R9, R15, !P1 ;  /* 0x0000000f09158208 */ /* 0x000fca0004800000 */
[----:B------:R0:W-:Y:S04]  /*0940*/  @!P0 STG.E.64 desc[UR4][R18.64], R20 ;  /* 0x0000001412008986 */ /* 0x0001e8000c101b04 */
[----:B------:R-:W2:Y:S01]  /*0950*/  @!P2 LDG.E.64 R8, desc[UR4][R12.64] ;  /* 0x000000040c08a981 */ /* 0x000ea2000c1e1b00 */
[----:B------:R-:W-:-:S05]  /*0960*/  VIADD R17, R11, 0x100 ;  /* 0x000001000b117836 */ /* 0x000fca0000000000 */
[----:B------:R-:W-:Y:S01]  /*0970*/  ISETP.GE.AND P1, PT, R17, R6, PT ;  /* 0x000000061100720c */ /* 0x000fe20003f26270 */
[----:B--2---:R-:W-:Y:S02]  /*0980*/  @!P2 DADD R14, -RZ, -R8 ;  /* 0x00000000ff0ea229 */ /* 0x004fe40000000908 */
[----:B------:R-:W-:-:S08]  /*0990*/  @!P2 DSETP.GEU.AND P0, PT, R8, RZ, PT ;  /* 0x000000ff0800a22a */ /* 0x000fd00003f0e000 */
[----:B------:R-:W-:Y:S02]  /*09a0*/  @!P2 FSEL R22, R14, R8, !P0 ;  /* 0x000000080e16a208 */ /* 0x000fe40004000000 */
[----:B------:R-:W-:Y:S01]  /*09b0*/  @!P2 FSEL R23, R15, R9, !P0 ;  /* 0x000000090f17a208 */ /* 0x000fe20004000000 */
[----:B------:R-:W-:-:S05]  /*09c0*/  IMAD.WIDE R8, R25, 0x8, R2 ;  /* 0x0000000819087825 */ /* 0x000fca00078e0202 */
[----:B------:R1:W-:Y:S04]  /*09d0*/  @!P2 STG.E.64 desc[UR4][R8.64], R22 ;  /* 0x000000160800a986 */ /* 0x0003e8000c101b04 */
[----:B------:R-:W0:Y:S01]  /*09e0*/  @!P1 LDG.E.64 R14, desc[UR4][R12.64+0x400] ;  /* 0x000400040c0e9981 */ /* 0x000e22000c1e1b00 */
[----:B------:R-:W-:-:S05]  /*09f0*/  VIADD R17, R11, 0x180 ;  /* 0x000001800b117836 */ /* 0x000fca0000000000 */
[----:B------:R-:W-:Y:S01]  /*0a00*/  ISETP.GE.AND P2, PT, R17, R6, PT ;  /* 0x000000061100720c */ /* 0x000fe20003f46270 */
[----:B0-----:R-:W-:Y:S02]  /*0a10*/  @!P1 DADD R18, -RZ, -R14 ;  /* 0x00000000ff129229 */ /* 0x001fe4000000090e */
        /* <DEDUP_REMOVED lines=10> */
[----:B------:R-:W-:-:S05]  /*0ac0*/  @!P2 FSEL R21, R21, R15, !P0 ;  /* 0x0000000f1515a208 */ /* 0x000fca0004000000 */
[----:B------:R2:W-:Y:S04]  /*0ad0*/  @!P2 STG.E.64 desc[UR4][R8.64+0x800], R20 ;  /* 0x000800140800a986 */ /* 0x0005e8000c101b04 */
[----:B------:R-:W1:Y:S01]  /*0ae0*/  @!P1 LDG.E.64 R14, desc[UR4][R12.64+0xc00] ;  /* 0x000c00040c0e9981 */ /* 0x000e62000c1e1b00 */
[----:B------:R-:W-:-:S05]  /*0af0*/  VIADD R17, R11, 0x280 ;  /* 0x000002800b117836 */ /* 0x000fca0000000000 */
[----:B------:R-:W-:Y:S01]  /*0b00*/  ISETP.GE.AND P2, PT, R17, R6, PT ;  /* 0x000000061100720c */ /* 0x000fe20003f46270 */
[----:B-1----:R-:W-:Y:S02]  /*0b10*/  @!P1 DADD R22, -RZ, -R14 ;  /* 0x00000000ff169229 */ /* 0x002fe4000000090e */
[----:B------:R-:W-:-:S08]  /*0b20*/  @!P1 DSETP.GEU.AND P0, PT, R14, RZ, PT ;  /* 0x000000ff0e00922a */ /* 0x000fd00003f0e000 */
[----:B0-----:R-:W-:Y:S02]  /*0b30*/  @!P1 FSEL R18, R22, R14, !P0 ;  /* 0x0000000e16129208 */ /* 0x001fe40004000000 */
[----:B------:R-:W-:-:S05]  /*0b40*/  @!P1 FSEL R19, R23, R15, !P0 ;  /* 0x0000000f17139208 */ /* 0x000fca0004000000 */
[----:B------:R0:W-:Y:S04]  /*0b50*/  @!P1 STG.E.64 desc[UR4][R8.64+0xc00], R18 ;  /* 0x000c001208009986 */ /* 0x0001e8000c101b04 */
[----:B------:R-:W3:Y:S01]  /*0b60*/  @!P2 LDG.E.64 R14, desc[UR4][R12.64+0x1000] ;  /* 0x001000040c0ea981 */ /* 0x000ee2000c1e1b00 */
[----:B------:R-:W-:-:S05]  /*0b70*/  VIADD R17, R11, 0x300 ;  /* 0x000003000b117836 */ /* 0x000fca0000000000 */
[----:B------:R-:W-:Y:S01]  /*0b80*/  ISETP.GE.AND P1, PT, R17, R6, PT ;  /* 0x000000061100720c */ /* 0x000fe20003f26270 */
[----:B---3--:R-:W-:Y:S02]  /*0b90*/  @!P2 DADD R22, -RZ, -R14 ;  /* 0x00000000ff16a229 */ /* 0x008fe4000000090e */
[----:B------:R-:W-:-:S08]  /*0ba0*/  @!P2 DSETP.GEU.AND P0, PT, R14, RZ, PT ;  /* 0x000000ff0e00a22a */ /* 0x000fd00003f0e000 */
[----:B--2---:R-:W-:Y:S02]  /*0bb0*/  @!P2 FSEL R20, R22, R14, !P0 ;  /* 0x0000000e1614a208 */ /* 0x004fe40004000000 */
[----:B------:R-:W-:-:S05]  /*0bc0*/  @!P2 FSEL R21, R23, R15, !P0 ;  /* 0x0000000f1715a208 */ /* 0x000fca0004000000 */
[----:B------:R0:W-:Y:S04]  /*0bd0*/  @!P2 STG.E.64 desc[UR4][R8.64+0x1000], R20 ;  /* 0x001000140800a986 */ /* 0x0001e8000c101b04 */
[----:B------:R-:W2:Y:S01]  /*0be0*/  @!P1 LDG.E.64 R14, desc[UR4][R12.64+0x1400] ;  /* 0x001400040c0e9981 */ /* 0x000ea2000c1e1b00 */
[----:B------:R-:W-:Y:S01]  /*0bf0*/  VIADD R11, R11, 0x380 ;  /* 0x000003800b0b7836 */ /* 0x000fe20000000000 */
[----:B------:R-:W-:Y:S01]  /*0c00*/  BSSY.RECONVERGENT B0, `(.L_x_843) ;  /* 0x0000010000007945 */ /* 0x000fe20003800200 */
[----:B------:R-:W-:Y:S01]  /*0c10*/  VIADD R0, R0, 0x8 ;  /* 0x0000000800007836 */ /* 0x000fe20000000000 */
[----:B--2---:R-:W-:Y:S02]  /*0c20*/  @!P1 DADD R22, -RZ, -R14 ;  /* 0x00000000ff169229 */ /* 0x004fe4000000090e */
[----:B------:R-:W-:-:S08]  /*0c30*/  @!P1 DSETP.GEU.AND P0, PT, R14, RZ, PT ;  /* 0x000000ff0e00922a */ /* 0x000fd00003f0e000 */
[----:B------:R-:W-:Y:S02]  /*0c40*/  @!P1 FSEL R14, R22, R14, !P0 ;  /* 0x0000000e160e9208 */ /* 0x000fe40004000000 */
[----:B------:R-:W-:Y:S02]  /*0c50*/  @!P1 FSEL R15, R23, R15, !P0 ;  /* 0x0000000f170f9208 */ /* 0x000fe40004000000 */
[----:B------:R-:W-:-:S03]  /*0c60*/  ISETP.GE.AND P0, PT, R11, R6, PT ;  /* 0x000000060b00720c */ /* 0x000fc60003f06270 */
[----:B------:R0:W-:Y:S01]  /*0c70*/  @!P1 STG.E.64 desc[UR4][R8.64+0x1400], R14 ;  /* 0x0014000e08009986 */ /* 0x0001e2000c101b04 */
[----:B------:R-:W-:-:S09]  /*0c80*/  ISETP.NE.AND P1, PT, R0, R10, PT ;  /* 0x0000000a0000720c */ /* 0x000fd20003f25270 */
[----:B------:R-:W-:Y:S05]  /*0c90*/  @P0 BRA `(.L_x_844) ;  /* 0x0000000000180947 */ /* 0x000fea0003800000 */
[----:B------:R-:W0:Y:S02]  /*0ca0*/  LDG.E.64 R12, desc[UR4][R12.64+0x1800] ;  /* 0x001800040c0c7981 */ /* 0x000e24000c1e1b00 */
[----:B0-----:R-:W-:Y:S02]  /*0cb0*/  DADD R14, -RZ, -R12 ;  /* 0x00000000ff0e7229 */ /* 0x001fe4000000090c */
[----:B------:R-:W-:-:S08]  /*0cc0*/  DSETP.GEU.AND P0, PT, R12, RZ, PT ;  /* 0x000000ff0c00722a */ /* 0x000fd00003f0e000 */
[----:B------:R-:W-:Y:S02]  /*0cd0*/  FSEL R14, R14, R12, !P0 ;  /* 0x0000000c0e0e7208 */ /* 0x000fe40004000000 */
[----:B------:R-:W-:-:S05]  /*0ce0*/  FSEL R15, R15, R13, !P0 ;  /* 0x0000000d0f0f7208 */ /* 0x000fca0004000000 */
[----:B------:R1:W-:Y:S02]  /*0cf0*/  STG.E.64 desc[UR4][R8.64+0x1800], R14 ;  /* 0x0018000e08007986 */ /* 0x0003e4000c101b04 */
.L_x_844:
[----:B------:R-:W-:Y:S05]  /*0d00*/  BSYNC.RECONVERGENT B0 ;  /* 0x0000000000007941 */ /* 0x000fea0003800200 */
.L_x_843:
[----:B------:R-:W-:Y:S05]  /*0d10*/  @P1 BRA `(.L_x_845) ;  /* 0xfffffff800d81947 */ /* 0x000fea000383ffff */
.L_x_830:
[----:B------:R-:W-:-:S13]  /*0d20*/  ISETP.NE.AND P0, PT, R16, RZ, PT ;  /* 0x000000ff1000720c */ /* 0x000fda0003f05270 */
[----:B------:R-:W-:Y:S05]  /*0d30*/  @!P0 EXIT ;  /* 0x000000000000894d */ /* 0x000fea0003800000 */
[----:B------:R-:W5:Y:S01]  /*0d40*/  LDC R0, c[0x0][0x388] ;  /* 0x0000e200ff007b82 */ /* 0x000f620000000800 */
[----:B------:R-:W-:Y:S02]  /*0d50*/  ISETP.GE.U32.AND P1, PT, R16, 0x4, PT ;  /* 0x000000041000780c */ /* 0x000fe40003f26070 */
[----:B-----5:R-:W-:-:S04]  /*0d60*/  LOP3.LUT R11, R0, 0x3, RZ, 0xc0, !PT ;  /* 0x00000003000b7812 */ /* 0x020fc800078ec0ff */
[----:B------:R-:W-:-:S07]  /*0d70*/  ISETP.NE.AND P0, PT, R11, RZ, PT ;  /* 0x000000ff0b00720c */ /* 0x000fce0003f05270 */
[----:B------:R-:W-:Y:S06]  /*0d80*/  @!P1 BRA `(.L_x_846) ;  /* 0x0000000000a49947 */ /* 0x000fec0003800000 */
[----:B01----:R-:W-:-:S05]  /*0d90*/  IMAD R9, R10, 0x80, R7 ;  /* 0x000000800a097824 */ /* 0x003fca00078e0207 */
[----:B------:R-:W-:-:S13]  /*0da0*/  ISETP.GE.AND P1, PT, R9, R6, PT ;  /* 0x000000060900720c */ /* 0x000fda0003f26270 */
[----:B--234-:R-:W-:-:S06]  /*0db0*/  @!P1 IMAD.WIDE R12, R9, 0x8, R4 ;  /* 0x00000008090c9825 */ /* 0x01cfcc00078e0204 */
[----:B------:R-:W2:Y:S01]  /*0dc0*/  @!P1 LDG.E.64 R12, desc[UR4][R12.64] ;  /* 0x000000040c0c9981 */ /* 0x000ea2000c1e1b00 */
[----:B------:R-:W-:-:S05]  /*0dd0*/  VIADD R19, R9, 0x80 ;  /* 0x0000008009137836 */ /* 0x000fca0000000000 */
[----:B------:R-:W-:-:S13]  /*0de0*/  ISETP.GE.AND P3, PT, R19, R6, PT ;  /* 0x000000061300720c */ /* 0x000fda0003f66270 */
[----:B------:R-:W-:Y:S01]  /*0df0*/  @!P3 IMAD.WIDE R16, R19, 0x8, R4 ;  /* 0x000000081310b825 */ /* 0x000fe200078e0204 */
[----:B--2---:R-:W-:Y:S02]  /*0e00*/  @!P1 DADD R14, -RZ, -R12 ;  /* 0x00000000ff0e9229 */ /* 0x004fe4000000090c */
[----:B------:R-:W-:-:S08]  /*0e10*/  @!P1 DSETP.GEU.AND P2, PT, R12, RZ, PT ;  /* 0x000000ff0c00922a */ /* 0x000fd00003f4e000 */
[----:B------:R-:W-:Y:S02]  /*0e20*/  @!P1 FSEL R20, R14, R12, !P2 ;  /* 0x0000000c0e149208 */ /* 0x000fe40005000000 */
[----:B------:R-:W-:Y:S01]  /*0e30*/  @!P1 FSEL R21, R15, R13, !P2 ;  /* 0x0000000d0f159208 */ /* 0x000fe20005000000 */
[----:B------:R-:W-:-:S05]  /*0e40*/  @!P1 IMAD.WIDE R14, R9, 0x8, R2 ;  /* 0x00000008090e9825 */ /* 0x000fca00078e0202 */
        /* <DEDUP_REMOVED lines=8> */
[----:B------:R-:W-:-:S04]  /*0ed0*/  @!P3 IMAD.WIDE R12, R19, 0x8, R2 ;  /* 0x00000008130cb825 */ /* 0x000fc800078e0202 */
[----:B------:R-:W-:Y:S01]  /*0ee0*/  @!P2 IMAD.WIDE R18, R25, 0x8, R4 ;  /* 0x000000081912a825 */ /* 0x000fe200078e0204 */
[----:B------:R1:W-:Y:S05]  /*0ef0*/  @!P3 STG.E.64 desc[UR4][R12.64], R22 ;  /* 0x000000160c00b986 */ /* 0x0003ea000c101b04 */
[----:B------:R-:W2:Y:S01]  /*0f00*/  @!P2 LDG.E.64 R18, desc[UR4][R18.64] ;  /* 0x000000041212a981 */ /* 0x000ea2000c1e1b00 */
[----:B0-----:R-:W-:-:S05]  /*0f10*/  VIADD R21, R9, 0x180 ;  /* 0x0000018009157836 */ /* 0x001fca0000000000 */
        /* <DEDUP_REMOVED lines=8> */
[----:B------:R-:W1:Y:S01]  /*0fa0*/  @!P3 LDG.E.64 R14, desc[UR4][R14.64] ;  /* 0x000000040e0eb981 */ /* 0x000e62000c1e1b00 */
[----:B------:R-:W-:Y:S01]  /*0fb0*/  VIADD R10, R10, 0x4 ;  /* 0x000000040a0a7836 */ /* 0x000fe20000000000 */
[----:B-1----:R-:W-:Y:S02]  /*0fc0*/  @!P3 DADD R12, -RZ, -R14 ;  /* 0x00000000ff0cb229 */ /* 0x002fe4000000090e */
[----:B------:R-:W-:-:S08]  /*0fd0*/  @!P3 DSETP.GEU.AND P1, PT, R14, RZ, PT ;  /* 0x000000ff0e00b22a */ /* 0x000fd00003f2e000 */
[----:B------:R-:W-:Y:S02]  /*0fe0*/  @!P3 FSEL R18, R12, R14, !P1 ;  /* 0x0000000e0c12b208 */ /* 0x000fe40004800000 */
[----:B------:R-:W-:Y:S01]  /*0ff0*/  @!P3 FSEL R19, R13, R15, !P1 ;  /* 0x0000000f0d13b208 */ /* 0x000fe20004800000 */
[----:B------:R-:W-:-:S05]  /*1000*/  @!P3 IMAD.WIDE R12, R21, 0x8, R2 ;  /* 0x00000008150cb825 */ /* 0x000fca00078e0202 */
[----:B------:R0:W-:Y:S02]  /*1010*/  @!P3 STG.E.64 desc[UR4][R12.64], R18 ;  /* 0x000000120c00b986 */ /* 0x0001e4000c101b04 */
.L_x_846:
[----:B------:R-:W-:Y:S05]  /*1020*/  @!P0 EXIT ;  /* 0x000000000000894d */ /* 0x000fea0003800000 */
[----:B------:R-:W-:Y:S02]  /*1030*/  ISETP.NE.AND P0, PT, R11, 0x1, PT ;  /* 0x000000010b00780c */ /* 0x000fe40003f05270 */
[----:B------:R-:W-:-:S04]  /*1040*/  LOP3.LUT R0, R0, 0x1, RZ, 0xc0, !PT ;  /* 0x0000000100007812 */ /* 0x000fc800078ec0ff */
[----:B------:R-:W-:-:S07]  /*1050*/  ISETP.NE.U32.AND P3, PT, R0, 0x1, PT ;  /* 0x000000010000780c */ /* 0x000fce0003f65070 */
[----:B------:R-:W-:Y:S06]  /*1060*/  @!P0 BRA `(.L_x_847) ;  /* 0x0000000000548947 */ /* 0x000fec0003800000 */
[----:B01234-:R-:W-:-:S05]  /*1070*/  IMAD R15, R10, 0x80, R7 ;  /* 0x000000800a0f7824 */ /* 0x01ffca00078e0207 */
[----:B------:R-:W-:-:S13]  /*1080*/  ISETP.GE.AND P0, PT, R15, R6, PT ;  /* 0x000000060f00720c */ /* 0x000fda0003f06270 */
[----:B------:R-:W-:-:S06]  /*1090*/  @!P0 IMAD.WIDE R8, R15, 0x8, R4 ;  /* 0x000000080f088825 */ /* 0x000fcc00078e0204 */
        /* <DEDUP_REMOVED lines=11> */
[----:B------:R-:W-:Y:S01]  /*1150*/  VIADD R10, R10, 0x2 ;  /* 0x000000020a0a7836 */ /* 0x000fe20000000000 */
[----:B--2---:R-:W-:Y:S02]  /*1160*/  @!P2 DADD R8, -RZ, -R14 ;  /* 0x00000000ff08a229 */ /* 0x004fe4000000090e */
[----:B------:R-:W-:-:S08]  /*1170*/  @!P2 DSETP.GEU.AND P0, PT, R14, RZ, PT ;  /* 0x000000ff0e00a22a */ /* 0x000fd00003f0e000 */
[----:B------:R-:W-:Y:S02]  /*1180*/  @!P2 FSEL R18, R8, R14, !P0 ;  /* 0x0000000e0812a208 */ /* 0x000fe40004000000 */
[----:B------:R-:W-:Y:S01]  /*1190*/  @!P2 FSEL R19, R9, R15, !P0 ;  /* 0x0000000f0913a208 */ /* 0x000fe20004000000 */
[----:B------:R-:W-:-:S05]  /*11a0*/  @!P2 IMAD.WIDE R8, R11, 0x8, R2 ;  /* 0x000000080b08a825 */ /* 0x000fca00078e0202 */
[----:B------:R0:W-:Y:S02]  /*11b0*/  @!P2 STG.E.64 desc[UR4][R8.64], R18 ;  /* 0x000000120800a986 */ /* 0x0001e4000c101b04 */
.L_x_847:
[----:B------:R-:W-:Y:S05]  /*11c0*/  @P3 EXIT ;  /* 0x000000000000394d */ /* 0x000fea0003800000 */
[----:B01----:R-:W-:-:S05]  /*11d0*/  IMAD R9, R10, 0x80, R7 ;  /* 0x000000800a097824 */ /* 0x003fca00078e0207 */
[----:B------:R-:W-:-:S13]  /*11e0*/  ISETP.GE.AND P0, PT, R9, R6, PT ;  /* 0x000000060900720c */ /* 0x000fda0003f06270 */
[----:B------:R-:W-:Y:S05]  /*11f0*/  @P0 EXIT ;  /* 0x000000000000094d */ /* 0x000fea0003800000 */
[----:B------:R-:W-:-:S06]  /*1200*/  IMAD.WIDE R4, R9, 0x8, R4 ;  /* 0x0000000809047825 */ /* 0x000fcc00078e0204 */
[----:B------:R-:W5:Y:S01]  /*1210*/  LDG.E.64 R4, desc[UR4][R4.64] ;  /* 0x0000000404047981 */ /* 0x000f62000c1e1b00 */
[----:B------:R-:W-:Y:S01]  /*1220*/  IMAD.WIDE R2, R9, 0x8, R2 ;  /* 0x0000000809027825 */ /* 0x000fe200078e0202 */
[----:B-----5:R-:W-:Y:S02]  /*1230*/  DADD R6, -RZ, -R4 ;  /* 0x00000000ff067229 */ /* 0x020fe40000000904 */
[----:B------:R-:W-:-:S08]  /*1240*/  DSETP.GEU.AND P0, PT, R4, RZ, PT ;  /* 0x000000ff0400722a */ /* 0x000fd00003f0e000 */
[----:B------:R-:W-:Y:S02]  /*1250*/  FSEL R6, R6, R4, !P0 ;  /* 0x0000000406067208 */ /* 0x000fe40004000000 */
[----:B------:R-:W-:-:S05]  /*1260*/  FSEL R7, R7, R5, !P0 ;  /* 0x0000000507077208 */ /* 0x000fca0004000000 */
[----:B------:R-:W-:Y:S01]  /*1270*/  STG.E.64 desc[UR4][R2.64], R6 ;  /* 0x0000000602007986 */ /* 0x000fe2000c101b04 */
[----:B------:R-:W-:Y:S05]  /*1280*/  EXIT ;  /* 0x000000000000794d */ /* 0x000fea0003800000 */
.L_x_829:
[----:B------:R-:W-:-:S13]  /*1290*/  ISETP.GE.AND P0, PT, R0, 0x1, PT ;  /* 0x000000010000780c */ /* 0x000fda0003f06270 */
[----:B------:R-:W-:Y:S05]  /*12a0*/  @!P0 EXIT ;  /* 0x000000000000894d */ /* 0x000fea0003800000 */
[C---:B------:R-:W-:Y:S01]  /*12b0*/  ISETP.GE.U32.AND P1, PT, R0.reuse, 0x10, PT ;  /* 0x000000100000780c */ /* 0x040fe20003f26070 */
[----:B------:R-:W-:Y:S01]  /*12c0*/  IMAD.MOV.U32 R6, RZ, RZ, RZ ;  /* 0x000000ffff067224 */ /* 0x000fe200078e00ff */
[----:B------:R-:W-:-:S04]  /*12d0*/  LOP3.LUT R22, R0, 0xf, RZ, 0xc0, !PT ;  /* 0x0000000f00167812 */ /* 0x000fc800078ec0ff */
[----:B------:R-:W-:-:S07]  /*12e0*/  ISETP.NE.AND P0, PT, R22, RZ, PT ;  /* 0x000000ff1600720c */ /* 0x000fce0003f05270 */
[----:B------:R-:W-:Y:S06]  /*12f0*/  @!P1 BRA `(.L_x_848) ;  /* 0x0000000400d89947 */ /* 0x000fec0003800000 */
[----:B------:R-:W-:Y:S01]  /*1300*/  IMAD.WIDE.U32 R14, R7, 0x8, RZ ;  /* 0x00000008070e7825 */ /* 0x000fe200078e00ff */
[----:B------:R-:W-:-:S03]  /*1310*/  LOP3.LUT R6, R0, 0x7ffffff0, RZ, 0xc0, !PT ;  /* 0x7ffffff000067812 */ /* 0x000fc600078ec0ff */
[----:B------:R-:W-:Y:S02]  /*1320*/  IMAD.MOV.U32 R13, RZ, RZ, R14 ;  /* 0x000000ffff0d7224 */ /* 0x000fe400078e000e */
[----:B------:R-:W-:Y:S02]  /*1330*/  VIADD R12, R7, 0x480 ;  /* 0x00000480070c7836 */ /* 0x000fe40000000000 */
[----:B------:R-:W-:-:S07]  /*1340*/  IMAD.MOV R14, RZ, RZ, -R6 ;  /* 0x000000ffff0e7224 */ /* 0x000fce00078e0a06 */
.L_x_849:
[----:B0-----:R-:W-:-:S05]  /*1350*/  IADD3 R16, P1, PT, R13, R4, RZ ;  /* 0x000000040d107210 */ /* 0x001fca0007f3e0ff */
[----:B------:R-:W-:-:S05]  /*1360*/  IMAD.X R17, R15, 0x1, R5, P1 ;  /* 0x000000010f117824 */ /* 0x000fca00008e0605 */
[----:B------:R-:W2:Y:S01]  /*1370*/  LDG.E.64 R10, desc[UR4][R16.64] ;  /* 0x00000004100a7981 */ /* 0x000ea2000c1e1b00 */
[----:B------:R-:W-:-:S05]  /*1380*/  IADD3 R8, P2, PT, R13, R2, RZ ;  /* 0x000000020d087210 */ /* 0x000fca0007f5e0ff */
[----:B------:R-:W-:Y:S01]  /*1390*/  IMAD.X R9, R15, 0x1, R3, P2 ;  /* 0x000000010f097824 */ /* 0x000fe200010e0603 */
[----:B--2---:R-:W-:Y:S02]  /*13a0*/  DADD R18, -RZ, -R10 ;  /* 0x00000000ff127229 */ /* 0x004fe4000000090a */
[----:B------:R-:W-:-:S08]  /*13b0*/  DSETP.GEU.AND P1, PT, R10, RZ, PT ;  /* 0x000000ff0a00722a */ /* 0x000fd00003f2e000 */
[----:B------:R-:W-:Y:S02]  /*13c0*/  FSEL R18, R18, R10, !P1 ;  /* 0x0000000a12127208 */ /* 0x000fe40004800000 */
[----:B------:R-:W-:-:S05]  /*13d0*/  FSEL R19, R19, R11, !P1 ;  /* 0x0000000b13137208 */ /* 0x000fca0004800000 */
[----:B------:R0:W-:Y:S04]  /*13e0*/  STG.E.64 desc[UR4][R8.64], R18 ;  /* 0x0000001208007986 */ /* 0x0001e8000c101b04 */
[----:B------:R-:W2:Y:S02]  /*13f0*/  LDG.E.64 R10, desc[UR4][R16.64+0x400] ;  /* 0x00040004100a7981 */ /* 0x000ea4000c1e1b00 */
        /* <DEDUP_REMOVED lines=11> */
[----:B------:R-:W0:Y:S02]  /*14b0*/  LDG.E.64 R10, desc[UR4][R16.64+0xc00] ;  /* 0x000c0004100a7981 */ /* 0x000e24000c1e1b00 */
[----:B0-----:R-:W-:Y:S02]  /*14c0*/  DADD R18, -RZ, -R10 ;  /* 0x00000000ff127229 */ /* 0x001fe4000000090a */
[----:B------:R-:W-:-:S08]  /*14d0*/  DSETP.GEU.AND P1, PT, R10, RZ, PT ;  /* 0x000000ff0a00722a */ /* 0x000fd00003f2e000 */
[----:B------:R-:W-:Y:S02]  /*14e0*/  FSEL R18, R18, R10, !P1 ;  /* 0x0000000a12127208 */ /* 0x000fe40004800000 */
[----:B------:R-:W-:-:S05]  /*14f0*/  FSEL R19, R19, R11, !P1 ;  /* 0x0000000b13137208 */ /* 0x000fca0004800000 */
[----:B------:R0:W-:Y:S04]  /*1500*/  STG.E.64 desc[UR4][R8.64+0xc00], R18 ;  /* 0x000c001208007986 */ /* 0x0001e8000c101b04 */
[----:B------:R-:W1:Y:S02]  /*1510*/  LDG.E.64 R10, desc[UR4][R16.64+0x1000] ;  /* 0x00100004100a7981 */ /* 0x000e64000c1e1b00 */
[----:B-1----:R-:W-:Y:S02]  /*1520*/  DADD R20, -RZ, -R10 ;  /* 0x00000000ff147229 */ /* 0x002fe4000000090a */
        /* <DEDUP_REMOVED lines=16> */
[----:B------:R-:W3:Y:S02]  /*1630*/  LDG.E.64 R10, desc[UR4][R16.64+0x1c00] ;  /* 0x001c0004100a7981 */ /* 0x000ee4000c1e1b00 */
[----:B---3--:R-:W-:Y:S02]  /*1640*/  DADD R18, -RZ, -R10 ;  /* 0x00000000ff127229 */ /* 0x008fe4000000090a */
[----:B------:R-:W-:-:S08]  /*1650*/  DSETP.GEU.AND P1, PT, R10, RZ, PT ;  /* 0x000000ff0a00722a */ /* 0x000fd00003f2e000 */
[----:B------:R-:W-:Y:S02]  /*1660*/  FSEL R28, R18, R10, !P1 ;  /* 0x0000000a121c7208 */ /* 0x000fe40004800000 */
[----:B------:R-:W-:-:S05]  /*1670*/  FSEL R29, R19, R11, !P1 ;  /* 0x0000000b131d7208 */ /* 0x000fca0004800000 */
[----:B------:R-:W-:Y:S04]  /*1680*/  STG.E.64 desc[UR4][R8.64+0x1c00], R28 ;  /* 0x001c001c08007986 */ /* 0x000fe8000c101b04 */
[----:B-1----:R-:W3:Y:S01]  /*1690*/  LDG.E.64 R20, desc[UR4][R16.64+0x2000] ;  /* 0x0020000410147981 */ /* 0x002ee2000c1e1b00 */
[----:B------:R-:W-:Y:S02]  /*16a0*/  IMAD.MOV.U32 R10, RZ, RZ, 0xc00 ;  /* 0x00000c00ff0a7424 */ /* 0x000fe400078e00ff */
[----:B------:R-:W-:Y:S02]  /*16b0*/  IMAD.MOV.U32 R11, RZ, RZ, 0x0 ;  /* 0x00000000ff0b7424 */ /* 0x000fe400078e00ff */
[----:B------:R-:W-:Y:S01]  /*16c0*/  IMAD.WIDE R10, R12, 0x8, R10 ;  /* 0x000000080c0a7825 */ /* 0x000fe200078e020a */
[----:B---3--:R-:W-:-:S02]  /*16d0*/  DADD R18, -RZ, -R20 ;  /* 0x00000000ff127229 */ /* 0x008fc40000000914 */
[----:B------:R-:W-:-:S08]  /*16e0*/  DSETP.GEU.AND P1, PT, R20, RZ, PT ;  /* 0x000000ff1400722a */ /* 0x000fd00003f2e000 */
[----:B--2---:R-:W-:Y:S02]  /*16f0*/  FSEL R24, R18, R20, !P1 ;  /* 0x0000001412187208 */ /* 0x004fe40004800000 */
[----:B------:R-:W-:Y:S02]  /*1700*/  FSEL R25, R19, R21, !P1 ;  /* 0x0000001513197208 */ /* 0x000fe40004800000 */
[----:B------:R-:W-:-:S03]  /*1710*/  IADD3 R18, P1, PT, R10, R4, RZ ;  /* 0x000000040a127210 */ /* 0x000fc60007f3e0ff */
[----:B------:R1:W-:Y:S02]  /*1720*/  STG.E.64 desc[UR4][R8.64+0x2000], R24 ;  /* 0x0020001808007986 */ /* 0x0003e4000c101b04 */
[----:B------:R-:W-:-:S05]  /*1730*/  IMAD.X R19, R11, 0x1, R5, P1 ;  /* 0x000000010b137824 */ /* 0x000fca00008e0605 */
[----:B------:R-:W2:Y:S02]  /*1740*/  LDG.E.64 R20, desc[UR4][R18.64+-0xc00] ;  /* 0xfff4000412147981 */ /* 0x000ea4000c1e1b00 */
[----:B--2---:R-:W-:Y:S02]  /*1750*/  DADD R16, -RZ, -R20 ;  /* 0x00000000ff107229 */ /* 0x004fe40000000914 */
[----:B------:R-:W-:-:S08]  /*1760*/  DSETP.GEU.AND P1, PT, R20, RZ, PT ;  /* 0x000000ff1400722a */ /* 0x000fd00003f2e000 */
[----:B------:R-:W-:Y:S02]  /*1770*/  FSEL R20, R16, R20, !P1 ;  /* 0x0000001410147208 */ /* 0x000fe40004800000 */
[----:B------:R-:W-:Y:S02]  /*1780*/  FSEL R21, R17, R21, !P1 ;  /* 0x0000001511157208 */ /* 0x000fe40004800000 */
[----:B------:R-:W-:-:S05]  /*1790*/  IADD3 R10, P1, PT, R10, R2, RZ ;  /* 0x000000020a0a7210 */ /* 0x000fca0007f3e0ff */
[----:B------:R-:W-:-:S05]  /*17a0*/  IMAD.X R11, R11, 0x1, R3, P1 ;  /* 0x000000010b0b7824 */ /* 0x000fca00008e0603 */
[----:B------:R2:W-:Y:S04]  /*17b0*/  STG.E.64 desc[UR4][R10.64+-0xc00], R20 ;  /* 0xfff400140a007986 */ /* 0x0005e8000c101b04 */
[----:B------:R-:W0:Y:S02]  /*17c0*/  LDG.E.64 R16, desc[UR4][R18.64+-0x800] ;  /* 0xfff8000412107981 */ /* 0x000e24000c1e1b00 */
[----:B0-----:R-:W-:Y:S02]  /*17d0*/  DADD R26, -RZ, -R16 ;  /* 0x00000000ff1a7229 */ /* 0x001fe40000000910 */
[----:B------:R-:W-:-:S08]  /*17e0*/  DSETP.GEU.AND P1, PT, R16, RZ, PT ;  /* 0x000000ff1000722a */ /* 0x000fd00003f2e000 */
[----:B------:R-:W-:Y:S02]  /*17f0*/  FSEL R16, R26, R16, !P1 ;  /* 0x000000101a107208 */ /* 0x000fe40004800000 */
[----:B------:R-:W-:-:S05]  /*1800*/  FSEL R17, R27, R17, !P1 ;  /* 0x000000111b117208 */ /* 0x000fca0004800000 */
[----:B------:R0:W-:Y:S04]  /*1810*/  STG.E.64 desc[UR4][R10.64+-0x800], R16 ;  /* 0xfff800100a007986 */ /* 0x0001e8000c101b04 */
[----:B-1----:R-:W3:Y:S02]  /*1820*/  LDG.E.64 R8, desc[UR4][R18.64+-0x400] ;  /* 0xfffc000412087981 */ /* 0x002ee4000c1e1b00 */
[----:B---3--:R-:W-:Y:S02]  /*1830*/  DADD R24, -RZ, -R8 ;  /* 0x00000000ff187229 */ /* 0x008fe40000000908 */
        /* <DEDUP_REMOVED lines=22> */
[----:B------:R-:W2:Y:S01]  /*19a0*/  LDG.E.64 R8, desc[UR4][R18.64+0xc00] ;  /* 0x000c000412087981 */ /* 0x000ea2000c1e1b00 */
[----:B------:R-:W-:Y:S01]  /*19b0*/  VIADD R14, R14, 0x10 ;  /* 0x000000100e0e7836 */ /* 0x000fe20000000000 */
[----:B------:R-:W-:Y:S01]  /*19c0*/  IADD3 R13, P2, PT, R13, 0x4000, RZ ;  /* 0x000040000d0d7810 */ /* 0x000fe20007f5e0ff */
[----:B------:R-:W-:-:S04]  /*19d0*/  VIADD R12, R12, 0x800 ;  /* 0x000008000c0c7836 */ /* 0x000fc80000000000 */
[----:B------:R-:W-:Y:S01]  /*19e0*/  IMAD.X R15, RZ, RZ, R15, P2 ;  /* 0x000000ffff0f7224 */ /* 0x000fe200010e060f */
[----:B--2---:R-:W-:Y:S02]  /*19f0*/  DADD R20, -RZ, -R8 ;  /* 0x00000000ff147229 */ /* 0x004fe40000000908 */
[----:B------:R-:W-:-:S08]  /*1a00*/  DSETP.GEU.AND P1, PT, R8, RZ, PT ;  /* 0x000000ff0800722a */ /* 0x000fd00003f2e000 */
[----:B------:R-:W-:Y:S02]  /*1a10*/  FSEL R8, R20, R8, !P1 ;  /* 0x0000000814087208 */ /* 0x000fe40004800000 */
[----:B------:R-:W-:Y:S02]  /*1a20*/  FSEL R9, R21, R9, !P1 ;  /* 0x0000000915097208 */ /* 0x000fe40004800000 */
[----:B------:R-:W-:-:S03]  /*1a30*/  ISETP.NE.AND P1, PT, R14, RZ, PT ;  /* 0x000000ff0e00720c */ /* 0x000fc60003f25270 */
[----:B------:R0:W-:Y:S10]  /*1a40*/  STG.E.64 desc[UR4][R10.64+0xc00], R8 ;  /* 0x000c00080a007986 */ /* 0x0001f4000c101b04 */
[----:B------:R-:W-:Y:S05]  /*1a50*/  @P1 BRA `(.L_x_849) ;  /* 0xfffffff8003c1947 */ /* 0x000fea000383ffff */
.L_x_848:
[----:B------:R-:W-:Y:S05]  /*1a60*/  @!P0 EXIT ;  /* 0x000000000000894d */ /* 0x000fea0003800000 */
[----:B------:R-:W-:Y:S02]  /*1a70*/  ISETP.GE.U32.AND P1, PT, R22, 0x8, PT ;  /* 0x000000081600780c */ /* 0x000fe40003f26070 */
[----:B------:R-:W-:-:S04]  /*1a80*/  LOP3.LUT R14, R0, 0x7, RZ, 0xc0, !PT ;  /* 0x00000007000e7812 */ /* 0x000fc800078ec0ff */
[----:B------:R-:W-:-:S07]  /*1a90*/  ISETP.NE.AND P0, PT, R14, RZ, PT ;  /* 0x000000ff0e00720c */ /* 0x000fce0003f05270 */
[----:B------:R-:W-:Y:S06]  /*1aa0*/  @!P1 BRA `(.L_x_850) ;  /* 0x0000000000d09947 */ /* 0x000fec0003800000 */
[----:B------:R-:W-:-:S04]  /*1ab0*/  IMAD R15, R6, 0x80, R7 ;  /* 0x00000080060f7824 */ /* 0x000fc800078e0207 */
[----:B0-----:R-:W-:-:S05]  /*1ac0*/  IMAD.WIDE R8, R15, 0x8, R4 ;  /* 0x000000080f087825 */ /* 0x001fca00078e0204 */
[----:B------:R-:W2:Y:S02]  /*1ad0*/  LDG.E.64 R10, desc[UR4][R8.64] ;  /* 0x00000004080a7981 */ /* 0x000ea4000c1e1b00 */
[----:B--2---:R-:W-:Y:S02]  /*1ae0*/  DADD R12, -RZ, -R10 ;  /* 0x00000000ff0c7229 */ /* 0x004fe4000000090a */
[----:B------:R-:W-:-:S08]  /*1af0*/  DSETP.GEU.AND P1, PT, R10, RZ, PT ;  /* 0x000000ff0a00722a */ /* 0x000fd00003f2e000 */
[----:B------:R-:W-:Y:S02]  /*1b00*/  FSEL R16, R12, R10, !P1 ;  /* 0x0000000a0c107208 */ /* 0x000fe40004800000 */
[----:B------:R-:W-:Y:S01]  /*1b10*/  FSEL R17, R13, R11, !P1 ;  /* 0x0000000b0d117208 */ /* 0x000fe20004800000 */
[----:B------:R-:W-:-:S05]  /*1b20*/  IMAD.WIDE R10, R15, 0x8, R2 ;  /* 0x000000080f0a7825 */ /* 0x000fca00078e0202 */
        /* <DEDUP_REMOVED lines=37> */
[----:B------:R-:W1:Y:S01]  /*1d80*/  LDG.E.64 R12, desc[UR4][R8.64+0x1c00] ;  /* 0x001c0004080c7981 */ /* 0x000e62000c1e1b00 */
[----:B------:R-:W-:Y:S01]  /*1d90*/  VIADD R6, R6, 0x8 ;  /* 0x0000000806067836 */ /* 0x000fe20000000000 */
[----:B-1----:R-:W-:Y:S02]  /*1da0*/  DADD R18, -RZ, -R12 ;  /* 0x00000000ff127229 */ /* 0x002fe4000000090c */
[----:B------:R-:W-:-:S08]  /*1db0*/  DSETP.GEU.AND P1, PT, R12, RZ, PT ;  /* 0x000000ff0c00722a */ /* 0x000fd00003f2e000 */
[----:B------:R-:W-:Y:S02]  /*1dc0*/  FSEL R12, R18, R12, !P1 ;  /* 0x0000000c120c7208 */ /* 0x000fe40004800000 */
[----:B------:R-:W-:-:S05]  /*1dd0*/  FSEL R13, R19, R13, !P1 ;  /* 0x0000000d130d7208 */ /* 0x000fca0004800000 */
[----:B------:R2:W-:Y:S02]  /*1de0*/  STG.E.64 desc[UR4][R10.64+0x1c00], R12 ;  /* 0x001c000c0a007986 */ /* 0x0005e4000c101b04 */
.L_x_850:
[----:B------:R-:W-:Y:S05]  /*1df0*/  @!P0 EXIT ;  /* 0x000000000000894d */ /* 0x000fea0003800000 */
[----:B------:R-:W-:Y:S02]  /*1e00*/  ISETP.GE.U32.AND P0, PT, R14, 0x4, PT ;  /* 0x000000040e00780c */ /* 0x000fe40003f06070 */
[----:B------:R-:W-:-:S04]  /*1e10*/  LOP3.LUT R0, R0, 0x3, RZ, 0xc0, !PT ;  /* 0x0000000300007812 */ /* 0x000fc800078ec0ff */
[----:B------:R-:W-:-:S07]  /*1e20*/  ISETP.NE.AND P1, PT, R0, RZ, PT ;  /* 0x000000ff0000720c */ /* 0x000fce0003f25270 */
[----:B------:R-:W-:Y:S06]  /*1e30*/  @!P0 BRA `(.L_x_851) ;  /* 0x0000000000708947 */ /* 0x000fec0003800000 */
[----:B0-2---:R-:W-:-:S04]  /*1e40*/  IMAD R17, R6, 0x80, R7 ;  /* 0x0000008006117824 */ /* 0x005fc800078e0207 */
[----:B------:R-:W-:-:S05]  /*1e50*/  IMAD.WIDE R10, R17, 0x8, R4 ;  /* 0x00000008110a7825 */ /* 0x000fca00078e0204 */
        /* <DEDUP_REMOVED lines=19> */
[----:B------:R-:W0:Y:S01]  /*1f90*/  LDG.E.64 R12, desc[UR4][R10.64+0xc00] ;  /* 0x000c00040a0c7981 */ /* 0x000e22000c1e1b00 */
[----:B------:R-:W-:Y:S01]  /*1fa0*/  VIADD R6, R6, 0x4 ;  /* 0x0000000406067836 */ /* 0x000fe20000000000 */
[----:B0-----:R-:W-:Y:S02]  /*1fb0*/  DADD R14, -RZ, -R12 ;  /* 0x00000000ff0e7229 */ /* 0x001fe4000000090c */
[----:B------:R-:W-:-:S08]  /*1fc0*/  DSETP.GEU.AND P0, PT, R12, RZ, PT ;  /* 0x000000ff0c00722a */ /* 0x000fd00003f0e000 */
[----:B------:R-:W-:Y:S02]  /*1fd0*/  FSEL R12, R14, R12, !P0 ;  /* 0x0000000c0e0c7208 */ /* 0x000fe40004000000 */
[----:B------:R-:W-:-:S05]  /*1fe0*/  FSEL R13, R15, R13, !P0 ;  /* 0x0000000d0f0d7208 */ /* 0x000fca0004000000 */
[----:B------:R1:W-:Y:S02]  /*1ff0*/  STG.E.64 desc[UR4][R8.64+0xc00], R12 ;  /* 0x000c000c08007986 */ /* 0x0003e4000c101b04 */
.L_x_851:
[----:B------:R-:W-:Y:S05]  /*2000*/  @!P1 EXIT ;  /* 0x000000000000994d */ /* 0x000fea0003800000 */
[----:B-12---:R-:W-:Y:S02]  /*2010*/  IMAD R13, R6, 0x80, R7 ;  /* 0x00000080060d7824 */ /* 0x006fe400078e0207 */
[----:B------:R-:W-:-:S07]  /*2020*/  IMAD.MOV R0, RZ, RZ, -R0 ;  /* 0x000000ffff007224 */ /* 0x000fce00078e0a00 */
.L_x_852:
[----:B0-----:R-:W-:-:S06]  /*2030*/  IMAD.WIDE R8, R13, 0x8, R4 ;  /* 0x000000080d087825 */ /* 0x001fcc00078e0204 */
[----:B------:R-:W2:Y:S01]  /*2040*/  LDG.E.64 R8, desc[UR4][R8.64] ;  /* 0x0000000408087981 */ /* 0x000ea2000c1e1b00 */
[----:B------:R-:W-:Y:S01]  /*2050*/  VIADD R0, R0, 0x1 ;  /* 0x0000000100007836 */ /* 0x000fe20000000000 */
[----:B--2---:R-:W-:Y:S02]  /*2060*/  DADD R6, -RZ, -R8 ;  /* 0x00000000ff067229 */ /* 0x004fe40000000908 */
[----:B------:R-:W-:-:S08]  /*2070*/  DSETP.GEU.AND P0, PT, R8, RZ, PT ;  /* 0x000000ff0800722a */ /* 0x000fd00003f0e000 */
[----:B------:R-:W-:Y:S02]  /*2080*/  FSEL R10, R6, R8, !P0 ;  /* 0x00000008060a7208 */ /* 0x000fe40004000000 */
[----:B------:R-:W-:Y:S01]  /*2090*/  FSEL R11, R7, R9, !P0 ;  /* 0x00000009070b7208 */ /* 0x000fe20004000000 */
[----:B------:R-:W-:Y:S01]  /*20a0*/  IMAD.WIDE R6, R13, 0x8, R2 ;  /* 0x000000080d067825 */ /* 0x000fe200078e0202 */
[----:B------:R-:W-:-:S04]  /*20b0*/  ISETP.NE.AND P0, PT, R0, RZ, PT ;  /* 0x000000ff0000720c */ /* 0x000fc80003f05270 */
[----:B------:R0:W-:Y:S09]  /*20c0*/  STG.E.64 desc[UR4][R6.64], R10 ;  /* 0x0000000a06007986 */ /* 0x0001f2000c101b04 */
[----:B------:R-:W-:Y:S05]  /*20d0*/  @!P0 EXIT ;  /* 0x000000000000894d */ /* 0x000fea0003800000 */
[----:B------:R-:W-:Y:S01]  /*20e0*/  VIADD R13, R13, 0x80 ;  /* 0x000000800d0d7836 */ /* 0x000fe20000000000 */
[----:B------:R-:W-:Y:S06]  /*20f0*/  BRA `(.L_x_852) ;  /* 0xfffffffc00cc7947 */ /* 0x000fec000383ffff */
.L_x_853:
        /* <DEDUP_REMOVED lines=16> */
.L_x_1087:


//--------------------- .text._ZN3cub18CUB_300001_SM_10006detail9transform16transform_kernelINS2_10policy_hubILb1EN4cuda3std3__45tupleIJN6thrust24THRUST_300001_SM_1000_NS6detail15normal_iteratorINSA_10device_ptrIdEEEEEEEE10policy1000Ei11abs_functorIdESF_JPdEEEvT0_iT1_T2_DpNS2_10kernel_argIT3_EE --------------------------
	.section	.text._ZN3cub18CUB_300001_SM_10006detail9transform16transform_kernelINS2_10policy_hubILb1EN4cuda3std3__45tupleIJN6thrust24THRUST_300001_SM_1000_NS6detail15normal_iteratorINSA_10device_ptrIdEEEEEEEE10policy1000Ei11abs_functorIdESF_JPdEEEvT0_iT1_T2_DpNS2_10kernel_argIT3_EE,"ax",@progbits
	.align	128
        .global         _ZN3cub18CUB_300001_SM_10006detail9transform16transform_kernelINS2_10policy_hubILb1EN4cuda3std3__45tupleIJN6thrust24THRUST_300001_SM_1000_NS6detail15normal_iteratorINSA_10device_ptrIdEEEEEEEE10policy1000Ei11abs_functorIdESF_JPdEEEvT0_iT1_T2_DpNS2_10kernel_argIT3_EE
        .type           _ZN3cub18CUB_300001_SM_10006detail9transform16transform_kernelINS2_10policy_hubILb1EN4cuda3std3__45tupleIJN6thrust24THRUST_300001_SM_1000_NS6detail15normal_iteratorINSA_10device_ptrIdEEEEEEEE10policy1000Ei11abs_functorIdESF_JPdEEEvT0_iT1_T2_DpNS2_10kernel_argIT3_EE,@function
        .size           _ZN3cub18CUB_300001_SM_10006detail9transform16transform_kernelINS2_10policy_hubILb1EN4cuda3std3__45tupleIJN6thrust24THRUST_300001_SM_1000_NS6detail15normal_iteratorINSA_10device_ptrIdEEEEEEEE10policy1000Ei11abs_functorIdESF_JPdEEEvT0_iT1_T2_DpNS2_10kernel_argIT3_EE,(.L_x_1088 - _ZN3cub18CUB_300001_SM_10006detail9transform16transform_kernelINS2_10policy_hubILb1EN4cuda3std3__45tupleIJN6thrust24THRUST_300001_SM_1000_NS6detail15normal_iteratorINSA_10device_ptrIdEEEEEEEE10policy1000Ei11abs_functorIdESF_JPdEEEvT0_iT1_T2_DpNS2_10kernel_argIT3_EE)
        .other          _ZN3cub18CUB_300001_SM_10006detail9transform16transform_kernelINS2_10policy_hubILb1EN4cuda3std3__45tupleIJN6thrust24THRUST_300001_SM_1000_NS6detail15normal_iteratorINSA_10device_ptrIdEEEEEEEE10policy1000Ei11abs_functorIdESF_JPdEEEvT0_iT1_T2_DpNS2_10kernel_argIT3_EE,@"STO_CUDA_ENTRY STV_DEFAULT"
_ZN3cub18CUB_300001_SM_10006detail9transform16transform_kernelINS2_10policy_hubILb1EN4cuda3std3__45tupleIJN6thrust24THRUST_300001_SM_1000_NS6detail15normal_iteratorINSA_10device_ptrIdEEEEEEEE10policy1000Ei11abs_functorIdESF_JPdEEEvT0_iT1_T2_DpNS2_10kernel_argIT3_EE:
.text._ZN3cub18CUB_300001_SM_10006detail9transform16transform_kernelINS2_10policy_hubILb1EN4cuda3std3__45tupleIJN6thrust24THRUST_300001_SM_1000_NS6detail15normal_iteratorINSA_10device_ptrIdEEEEEEEE10policy1000Ei11abs_functorIdESF_JPdEEEvT0_iT1_T2_DpNS2_10kernel_argIT3_EE:
[----:B------:R-:W-:Y:S08]  /*0000*/  LDC R1, c[0x0][0x37c] ;  /* 0x0000df00ff017b82 */ /* 0x000ff00000000800 */
[----:B------:R-:W0:Y:S01]  /*0010*/  LDC.64 R8, c[0x0][0x380] ;  /* 0x0000e000ff087b82 */ /* 0x000e220000000a00 */
[----:B------:R-:W1:Y:S01]  /*0020*/  S2R R0, SR_TID.X ;  /* 0x0000000000007919 */ /* 0x000e620000002100 */
[----:B------:R-:W2:Y:S01]  /*0030*/  LDCU.64 UR6, c[0x0][0x358] ;  /* 0x00006b00ff0677ac */ /* 0x000ea20008000a00 */
[----:B------:R-:W-:Y:S05]  /*0040*/  BSSY.RECONVERGENT B0, `(.L_x_854) ;  /* 0x0000016000007945 */ /* 0x000fea0003800200 */
[----:B------:R-:W3:Y:S08]  /*0050*/  S2UR UR4, SR_CTAID.X ;  /* 0x00000000000479c3 */ /* 0x000ef00000002500 */
[----:B------:R-:W4:Y:S01]  /*0060*/  LDC.64 R4, c[0x0][0x398] ;  /* 0x0000e600ff047b82 */ /* 0x000f220000000a00 */
[----:B0-----:R-:W-:-:S07]  /*0070*/  IMAD.SHL.U32 R7, R9, 0x80, RZ ;  /* 0x0000008009077824 */ /* 0x001fce00078e00ff */
[----:B------:R-:W0:Y:S01]  /*0080*/  LDC.64 R2, c[0x0][0x390] ;  /* 0x0000e400ff027b82 */ /* 0x000e220000000a00 */
[----:B---3--:R-:W-:Y:S02]  /*0090*/  IMAD R13, R7, UR4, RZ ;  /* 0x00000004070d7c24 */ /* 0x008fe4000f8e02ff */
[----:B-1----:R-:W-:Y:S02]  /*00a0*/  IMAD.SHL.U32 R15, R0, 0x80, RZ ;  /* 0x00000080000f7824 */ /* 0x002fe400078e00ff */
[----:B------:R-:W-:-:S05]  /*00b0*/  IMAD.IADD R8, R8, 0x1, -R13 ;  /* 0x0000000108087824 */ /* 0x000fca00078e0a0d */
[CC--:B------:R-:W-:Y:S02]  /*00c0*/  VIMNMX R6, PT, PT, R7.reuse, R8.reuse, PT ;  /* 0x0000000807067248 */ /* 0x0c0fe40003fe0100 */
[----:B------:R-:W-:-:S03]  /*00d0*/  ISETP.GT.AND P1, PT, R7, R8, PT ;  /* 0x000000080700720c */ /* 0x000fc60003f24270 */
[----:B------:R-:W-:-:S05]  /*00e0*/  IMAD.SHL.U32 R12, R6, 0x8, RZ ;  /* 0x00000008060c7824 */ /* 0x000fca00078e00ff */
[----:B------:R-:W-:-:S13]  /*00f0*/  ISETP.GE.AND P0, PT, R15, R12, PT ;  /* 0x0000000c0f00720c */ /* 0x000fda0003f06270 */
[----:B--2-4-:R-:W-:Y:S05]  /*0100*/  @P0 BRA `(.L_x_855) ;  /* 0x0000000000240947 */ /* 0x014fea0003800000 */
[----:B------:R-:W1:Y:S02]  /*0110*/  LDC.64 R10, c[0x0][0x398] ;  /* 0x0000e600ff0a7b82 */ /* 0x000e640000000a00 */
[----:B-1----:R-:W-:-:S04]  /*0120*/  IMAD.WIDE.U32 R10, R0, 0x80, R10 ;  /* 0x00000080000a7825 */ /* 0x002fc800078e000a */
[----:B------:R-:W-:-:S07]  /*0130*/  IMAD.WIDE R10, R13, 0x8, R10 ;  /* 0x000000080d0a7825 */ /* 0x000fce00078e020a */
.L_x_856:
[----:B------:R-:W-:Y:S01]  /*0140*/  VIADD R15, R15, 0x4000 ;  /* 0x000040000f0f7836 */ /* 0x000fe20000000000 */
[----:B------:R1:W-:Y:S04]  /*0150*/  CCTL.E.PF2 [R10] ;  /* 0x000000000a00798f */ /* 0x0003e80000800100 */
[----:B------:R-:W-:Y:S02]  /*0160*/  ISETP.GE.AND P0, PT, R15, R12, PT ;  /* 0x0000000c0f00720c */ /* 0x000fe40003f06270 */
[----:B-1----:R-:W-:-:S05]  /*0170*/  IADD3 R10, P2, PT, R10, 0x4000, RZ ;  /* 0x000040000a0a7810 */ /* 0x002fca0007f5e0ff */
[----:B------:R-:W-:-:S06]  /*0180*/  IMAD.X R11, RZ, RZ, R11, P2 ;  /* 0x000000ffff0b7224 */ /* 0x000fcc00010e060b */
[----:B------:R-:W-:Y:S05]  /*0190*/  @!P0 BRA `(.L_x_856) ;  /* 0xfffffffc00e88947 */ /* 0x000fea000383ffff */
.L_x_855:
[----:B------:R-:W-:Y:S05]  /*01a0*/  BSYNC.RECONVERGENT B0 ;  /* 0x0000000000007941 */ /* 0x000fea0003800200 */
.L_x_854:
[----:B------:R-:W-:-:S04]  /*01b0*/  IMAD.WIDE R4, R13, 0x8, R4 ;  /* 0x000000080d047825 */ /* 0x000fc800078e0204 */
[----:B0-----:R-:W-:Y:S01]  /*01c0*/  IMAD.WIDE R2, R13, 0x8, R2 ;  /* 0x000000080d027825 */ /* 0x001fe200078e0202 */
[----:B------:R-:W-:Y:S06]  /*01d0*/  @P1 BRA `(.L_x_857) ;  /* 0x0000000c00a01947 */ /* 0x000fec0003800000 */
[----:B------:R-:W-:-:S13]  /*01e0*/  ISETP.GE.AND P0, PT, R9, 0x1, PT ;  /* 0x000000010900780c */ /* 0x000fda0003f06270 */
[----:B------:R-:W-:Y:S05]  /*01f0*/  @!P0 EXIT ;  /* 0x000000000000894d */ /* 0x000fea0003800000 */
[C---:B------:R-:W-:Y:S01]  /*0200*/  ISETP.GE.U32.AND P1, PT, R9.reuse, 0x10, PT ;  /* 0x000000100900780c */ /* 0x040fe20003f26070 */
[----:B------:R-:W-:Y:S01]  /*0210*/  IMAD.MOV.U32 R7, RZ, RZ, RZ ;  /* 0x000000ffff077224 */ /* 0x000fe200078e00ff */
[----:B------:R-:W-:-:S04]  /*0220*/  LOP3.LUT R22, R9, 0xf, RZ, 0xc0, !PT ;  /* 0x0000000f09167812 */ /* 0x000fc800078ec0ff */
[----:B------:R-:W-:-:S07]  /*0230*/  ISETP.NE.AND P0, PT, R22, RZ, PT ;  /* 0x000000ff1600720c */ /* 0x000fce0003f05270 */
[----:B------:R-:W-:Y:S06]  /*0240*/  @!P1 BRA `(.L_x_858) ;  /* 0x0000000400d89947 */ /* 0x000fec0003800000 */
[----:B------:R-:W-:Y:S01]  /*0250*/  LOP3.LUT R7, R9, 0x7ffffff0, RZ, 0xc0, !PT ;  /* 0x7ffffff009077812 */ /* 0x000fe200078ec0ff */
[----:B------:R-:W-:-:S04]  /*0260*/  IMAD.WIDE.U32 R12, R0, 0x8, RZ ;  /* 0x00000008000c7825 */ /* 0x000fc800078e00ff */
[----:B------:R-:W-:Y:S02]  /*0270*/  IMAD.MOV.U32 R11, RZ, RZ, R12 ;  /* 0x000000ffff0b7224 */ /* 0x000fe400078e000c */
[----:B------:R-:W-:Y:S02]  /*0280*/  VIADD R6, R0, 0x480 ;  /* 0x0000048000067836 */ /* 0x000fe40000000000 */
[----:B------:R-:W-:-:S07]  /*0290*/  IMAD.MOV R10, RZ, RZ, -R7 ;  /* 0x000000ffff0a7224 */ /* 0x000fce00078e0a07 */
.L_x_859:
[----:B--2---:R-:W-:-:S05]  /*02a0*/  IADD3 R14, P1, PT, R4, R11, RZ ;  /* 0x0000000b040e7210 */ /* 0x004fca0007f3e0ff */
        /* <DEDUP_REMOVED lines=51> */
[----:B-1----:R-:W2:Y:S01]  /*05e0*/  LDG.E.64 R20, desc[UR6][R14.64+0x2000] ;  /* 0x002000060e147981 */ /* 0x002ea2000c1e1b00 */
[----:B------:R-:W-:Y:S02]  /*05f0*/  IMAD.MOV.U32 R18, RZ, RZ, 0xc00 ;  /* 0x00000c00ff127424 */ /* 0x000fe400078e00ff */
[----:B------:R-:W-:Y:S02]  /*0600*/  IMAD.MOV.U32 R19, RZ, RZ, 0x0 ;  /* 0x00000000ff137424 */ /* 0x000fe400078e00ff */
[----:B------:R-:W-:-:S03]  /*0610*/  IMAD.WIDE R18, R6, 0x8, R18 ;  /* 0x0000000806127825 */ /* 0x000fc600078e0212 */
[----:B------:R-:W-:-:S05]  /*0620*/  IADD3 R16, P2, PT, R4, R18, RZ ;  /* 0x0000001204107210 */ /* 0x000fca0007f5e0ff */
[----:B------:R-:W-:Y:S01]  /*0630*/  IMAD.X R17, R5, 0x1, R19, P2 ;  /* 0x0000000105117824 */ /* 0x000fe200010e0613 */
[----:B--2---:R-:W-:Y:S02]  /*0640*/  DADD R24, -RZ, -R20 ;  /* 0x00000000ff187229 */ /* 0x004fe40000000914 */
[----:B------:R-:W-:-:S08]  /*0650*/  DSETP.GEU.AND P1, PT, R20, RZ, PT ;  /* 0x000000ff1400722a */ /* 0x000fd00003f2e000 */
[----:B------:R-:W-:Y:S02]  /*0660*/  FSEL R24, R24, R20, !P1 ;  /* 0x0000001418187208 */ /* 0x000fe40004800000 */
[----:B------:R-:W-:-:S05]  /*0670*/  FSEL R25, R25, R21, !P1 ;  /* 0x0000001519197208 */ /* 0x000fca0004800000 */
[----:B------:R1:W-:Y:S04]  /*0680*/  STG.E.64 desc[UR6][R8.64+0x2000], R24 ;  /* 0x0020001808007986 */ /* 0x0003e8000c101b06 */
[----:B------:R-:W0:Y:S01]  /*0690*/  LDG.E.64 R20, desc[UR6][R16.64+-0xc00] ;  /* 0xfff4000610147981 */ /* 0x000e22000c1e1b00 */
[----:B------:R-:W-:-:S05]  /*06a0*/  IADD3 R14, P2, PT, R2, R18, RZ ;  /* 0x00000012020e7210 */ /* 0x000fca0007f5e0ff */
[----:B------:R-:W-:Y:S01]  /*06b0*/  IMAD.X R15, R3, 0x1, R19, P2 ;  /* 0x00000001030f7824 */ /* 0x000fe200010e0613 */
[----:B0-----:R-:W-:Y:S02]  /*06c0*/  DADD R26, -RZ, -R20 ;  /* 0x00000000ff1a7229 */ /* 0x001fe40000000914 */
        /* <DEDUP_REMOVED lines=34> */
[----:B------:R-:W0:Y:S01]  /*08f0*/  LDG.E.64 R8, desc[UR6][R16.64+0xc00] ;  /* 0x000c000610087981 */ /* 0x000e22000c1e1b00 */
[----:B------:R-:W-:Y:S01]  /*0900*/  VIADD R10, R10, 0x10 ;  /* 0x000000100a0a7836 */ /* 0x000fe20000000000 */
[----:B------:R-:W-:Y:S01]  /*0910*/  IADD3 R11, P2, PT, R11, 0x4000, RZ ;  /* 0x000040000b0b7810 */ /* 0x000fe20007f5e0ff */
[----:B------:R-:W-:-:S04]  /*0920*/  VIADD R6, R6, 0x800 ;  /* 0x0000080006067836 */ /* 0x000fc80000000000 */
[----:B------:R-:W-:Y:S01]  /*0930*/  IMAD.X R13, RZ, RZ, R13, P2 ;  /* 0x000000ffff0d7224 */ /* 0x000fe200010e060d */
[----:B0-----:R-:W-:Y:S02]  /*0940*/  DADD R20, -RZ, -R8 ;  /* 0x00000000ff147229 */ /* 0x001fe40000000908 */
[----:B------:R-:W-:-:S08]  /*0950*/  DSETP.GEU.AND P1, PT, R8, RZ, PT ;  /* 0x000000ff0800722a */ /* 0x000fd00003f2e000 */
[----:B------:R-:W-:Y:S02]  /*0960*/  FSEL R8, R20, R8, !P1 ;  /* 0x0000000814087208 */ /* 0x000fe40004800000 */
[----:B------:R-:W-:Y:S02]  /*0970*/  FSEL R9, R21, R9, !P1 ;  /* 0x0000000915097208 */ /* 0x000fe40004800000 */
[----:B------:R-:W-:-:S03]  /*0980*/  ISETP.NE.AND P1, PT, R10, RZ, PT ;  /* 0x000000ff0a00720c */ /* 0x000fc60003f25270 */
[----:B------:R2:W-:Y:S10]  /*0990*/  STG.E.64 desc[UR6][R14.64+0xc00], R8 ;  /* 0x000c00080e007986 */ /* 0x0005f4000c101b06 */
[----:B------:R-:W-:Y:S05]  /*09a0*/  @P1 BRA `(.L_x_859) ;  /* 0xfffffff8003c1947 */ /* 0x000fea000383ffff */
.L_x_858:
[----:B------:R-:W-:Y:S05]  /*09b0*/  @!P0 EXIT ;  /* 0x000000000000894d */ /* 0x000fea0003800000 */
[----:B------:R-:W0:Y:S01]  /*09c0*/  LDCU UR4, c[0x0][0x384] ;  /* 0x00007080ff0477ac */ /* 0x000e220008000800 */
[----:B------:R-:W-:Y:S01]  /*09d0*/  ISETP.GE.U32.AND P1, PT, R22, 0x8, PT ;  /* 0x000000081600780c */ /* 0x000fe20003f26070 */
[----:B0-----:R-:W-:-:S06]  /*09e0*/  ULOP3.LUT UR5, UR4, 0x7, URZ, 0xc0, !UPT ;  /* 0x0000000704057892 */ /* 0x001fcc000f8ec0ff */
[----:B------:R-:W-:-:S06]  /*09f0*/  ISETP.NE.AND P0, PT, RZ, UR5, PT ;  /* 0x00000005ff007c0c */ /* 0x000fcc000bf05270 */
[----:B------:R-:W-:Y:S07]  /*0a00*/  @!P1 BRA `(.L_x_860) ;  /* 0x0000000000d09947 */ /* 0x000fee0003800000 */
[----:B------:R-:W-:-:S04]  /*0a10*/  IMAD R17, R7, 0x80, R0 ;  /* 0x0000008007117824 */ /* 0x000fc800078e0200 */
[----:B------:R-:W-:-:S05]  /*0a20*/  IMAD.WIDE R10, R17, 0x8, R4 ;  /* 0x00000008110a7825 */ /* 0x000fca00078e0204 */
[----:B--2---:R-:W2:Y:S02]  /*0a30*/  LDG.E.64 R8, desc[UR6][R10.64] ;  /* 0x000000060a087981 */ /* 0x004ea4000c1e1b00 */
        /* <DEDUP_REMOVED lines=49> */
.L_x_860:
[----:B------:R-:W-:Y:S05]  /*0d50*/  @!P0 EXIT ;  /* 0x000000000000894d */ /* 0x000fea0003800000 */
[----:B------:R-:W-:Y:S02]  /*0d60*/  UISETP.GE.U32.AND UP0, UPT, UR5, 0x4, UPT ;  /* 0x000000040500788c */ /* 0x000fe4000bf06070 */
[----:B------:R-:W-:-:S06]  /*0d70*/  ULOP3.LUT UR4, UR4, 0x3, URZ, 0xc0, !UPT ;  /* 0x0000000304047892 */ /* 0x000fcc000f8ec0ff */
[----:B------:R-:W-:Y:S01]  /*0d80*/  ISETP.NE.AND P0, PT, RZ, UR4, PT ;  /* 0x00000004ff007c0c */ /* 0x000fe2000bf05270 */
[----:B------:R-:W-:-:S12]  /*0d90*/  BRA.U !UP0, `(.L_x_861) ;  /* 0x0000000108707547 */ /* 0x000fd8000b800000 */
[----:B------:R-:W-:-:S04]  /*0da0*/  IMAD R17, R7, 0x80, R0 ;  /* 0x0000008007117824 */ /* 0x000fc800078e0200 */
[----:B------:R-:W-:-:S05]  /*0db0*/  IMAD.WIDE R10, R17, 0x8, R4 ;  /* 0x00000008110a7825 */ /* 0x000fca00078e0204 */
[----:B--23--:R-:W2:Y:S02]  /*0dc0*/  LDG.E.64 R8, desc[UR6][R10.64] ;  /* 0x000000060a087981 */ /* 0x00cea4000c1e1b00 */
        /* <DEDUP_REMOVED lines=25> */
.L_x_861:
[----:B------:R-:W-:Y:S05]  /*0f60*/  @!P0 EXIT ;  /* 0x000000000000894d */ /* 0x000fea0003800000 */
[----:B-1-3--:R-:W-:Y:S01]  /*0f70*/  IMAD R13, R7, 0x80, R0 ;  /* 0x00000080070d7824 */ /* 0x00afe200078e0200 */
[----:B------:R-:W-:-:S12]  /*0f80*/  UIADD3 UR4, UPT, UPT, -UR4, URZ, URZ ;  /* 0x000000ff04047290 */ /* 0x000fd8000fffe1ff */
.L_x_862:
[----:B--2---:R-:W-:-:S06]  /*0f90*/  IMAD.WIDE R8, R13, 0x8, R4 ;  /* 0x000000080d087825 */ /* 0x004fcc00078e0204 */
[----:B------:R-:W2:Y:S01]  /*0fa0*/  LDG.E.64 R8, desc[UR6][R8.64] ;  /* 0x0000000608087981 */ /* 0x000ea2000c1e1b00 */
[----:B------:R-:W-:-:S04]  /*0fb0*/  UIADD3 UR4, UPT, UPT, UR4, 0x1, URZ ;  /* 0x0000000104047890 */ /* 0x000fc8000fffe0ff */
[----:B------:R-:W-:Y:S01]  /*0fc0*/  UISETP.NE.AND UP0, UPT, UR4, URZ, UPT ;  /* 0x000000ff0400728c */ /* 0x000fe2000bf05270 */
[----:B0-2---:R-:W-:Y:S02]  /*0fd0*/  DADD R6, -RZ, -R8 ;  /* 0x00000000ff067229 */ /* 0x005fe40000000908 */
[----:B------:R-:W-:-:S08]  /*0fe0*/  DSETP.GEU.AND P0, PT, R8, RZ, PT ;  /* 0x000000ff0800722a */ /* 0x000fd00003f0e000 */
[----:B------:R-:W-:Y:S02]  /*0ff0*/  FSEL R10, R6, R8, !P0 ;  /* 0x00000008060a7208 */ /* 0x000fe40004000000 */
[----:B------:R-:W-:Y:S01]  /*1000*/  FSEL R11, R7, R9, !P0 ;  /* 0x00000009070b7208 */ /* 0x000fe20004000000 */
[----:B------:R-:W-:-:S04]  /*1010*/  IMAD.WIDE R6, R13, 0x8, R2 ;  /* 0x000000080d067825 */ /* 0x000fc800078e0202 */
[----:B------:R-:W-:Y:S01]  /*1020*/  VIADD R13, R13, 0x80 ;  /* 0x000000800d0d7836 */ /* 0x000fe20000000000 */
[----:B------:R0:W-:Y:S01]  /*1030*/  STG.E.64 desc[UR6][R6.64], R10 ;  /* 0x0000000a06007986 */ /* 0x0001e2000c101b06 */
[----:B------:R-:W-:Y:S05]  /*1040*/  BRA.U UP0, `(.L_x_862) ;  /* 0xfffffffd00d07547 */ /* 0x000fea000b83ffff */
[----:B------:R-:W-:Y:S05]  /*1050*/  EXIT ;  /* 0x000000000000794d */ /* 0x000fea0003800000 */
.L_x_857:
[----:B------:R-:W-:-:S13]  /*1060*/  ISETP.GE.AND P0, PT, R9, 0x1, PT ;  /* 0x000000010900780c */ /* 0x000fda0003f06270 */
[----:B------:R-:W-:Y:S05]  /*1070*/  @!P0 EXIT ;  /* 0x000000000000894d */ /* 0x000fea0003800000 */
[C---:B------:R-:W-:Y:S01]  /*1080*/  ISETP.GE.U32.AND P0, PT, R9.reuse, 0x8, PT ;  /* 0x000000080900780c */ /* 0x040fe20003f06070 */
[----:B------:R-:W-:Y:S01]  /*1090*/  IMAD.MOV.U32 R7, RZ, RZ, RZ ;  /* 0x000000ffff077224 */ /* 0x000fe200078e00ff */
[----:B------:R-:W-:-:S11]  /*10a0*/  LOP3.LUT R18, R9, 0x7, RZ, 0xc0, !PT ;  /* 0x0000000709127812 */ /* 0x000fd600078ec0ff */
[----:B------:R-:W-:Y:S05]  /*10b0*/  @!P0 BRA `(.L_x_863) ;  /* 0x0000000400308947 */ /* 0x000fea0003800000 */
[----:B------:R-:W-:Y:S01]  /*10c0*/  LOP3.LUT R7, R9, 0x7ffffff8, RZ, 0xc0, !PT ;  /* 0x7ffffff809077812 */ /* 0x000fe200078ec0ff */
[----:B------:R-:W-:-:S07]  /*10d0*/  IMAD.MOV.U32 R10, RZ, RZ, RZ ;  /* 0x000000ffff0a7224 */ /* 0x000fce00078e00ff */
.L_x_866:
[----:B------:R-:W-:-:S05]  /*10e0*/  IMAD R11, R10, 0x80, R0 ;  /* 0x000000800a0b7824 */ /* 0x000fca00078e0200 */
[----:B------:R-:W-:-:S13]  /*10f0*/  ISETP.GE.AND P1, PT, R11, R6, PT ;  /* 0x000000060b00720c */ /* 0x000fda0003f26270 */
[----:B01----:R-:W-:-:S06]  /*1100*/  @!P1 IMAD.WIDE.U32 R12, R11, 0x8, R4 ;  /* 0x000000080b0c9825 */ /* 0x003fcc00078e0004 */
        /* <DEDUP_REMOVED lines=18> */
[----:B------:R-:W-:Y:S04]  /*1230*/  @!P0 STG.E.64 desc[UR6][R12.64], R22 ;  /* 0x000000160c008986 */ /* 0x000fe8000c101b06 */
        /* <DEDUP_REMOVED lines=16> */
[----:B------:R-:W2:Y:S01]  /*1340*/  @!P1 LDG.E.64 R14, desc[UR6][R8.64+0xc00] ;  /* 0x000c0006080e9981 */ /* 0x000ea2000c1e1b00 */
[----:B0-----:R-:W-:-:S05]  /*1350*/  VIADD R17, R11, 0x280 ;  /* 0x000002800b117836 */ /* 0x001fca0000000000 */
[----:B------:R-:W-:Y:S01]  /*1360*/  ISETP.GE.AND P0, PT, R17, R6, PT ;  /* 0x000000061100720c */ /* 0x000fe20003f06270 */
        /* <DEDUP_REMOVED lines=10> */
[----:B-1----:R-:W-:Y:S02]  /*1410*/  @!P0 FSEL R20, R22, R14, !P1 ;  /* 0x0000000e16148208 */ /* 0x002fe40004800000 */
[----:B------:R-:W-:-:S05]  /*1420*/  @!P0 FSEL R21, R23, R15, !P1 ;  /* 0x0000000f17158208 */ /* 0x000fca0004800000 */
[----:B------:R0:W-:Y:S04]  /*1430*/  @!P0 STG.E.64 desc[UR6][R12.64+0x1000], R20 ;  /* 0x001000140c008986 */ /* 0x0001e8000c101b06 */
[----:B------:R-:W2:Y:S01]  /*1440*/  @!P2 LDG.E.64 R14, desc[UR6][R8.64+0x1400] ;  /* 0x00140006080ea981 */ /* 0x000ea2000c1e1b00 */
[----:B------:R-:W-:Y:S01]  /*1450*/  VIADD R11, R11, 0x380 ;  /* 0x000003800b0b7836 */ /* 0x000fe20000000000 */
[----:B------:R-:W-:Y:S01]  /*1460*/  BSSY.RECONVERGENT B0, `(.L_x_864) ;  /* 0x0000010000007945 */ /* 0x000fe20003800200 */
[----:B------:R-:W-:-:S05]  /*1470*/  VIADD R10, R10, 0x8 ;  /* 0x000000080a0a7836 */ /* 0x000fca0000000000 */
[----:B------:R-:W-:Y:S01]  /*1480*/  ISETP.NE.AND P1, PT, R10, R7, PT ;  /* 0x000000070a00720c */ /* 0x000fe20003f25270 */
[----:B--2---:R-:W-:Y:S02]  /*1490*/  @!P2 DADD R22, -RZ, -R14 ;  /* 0x00000000ff16a229 */ /* 0x004fe4000000090e */
[----:B------:R-:W-:-:S08]  /*14a0*/  @!P2 DSETP.GEU.AND P0, PT, R14, RZ, PT ;  /* 0x000000ff0e00a22a */ /* 0x000fd00003f0e000 */
[----:B------:R-:W-:Y:S02]  /*14b0*/  @!P2 FSEL R14, R22, R14, !P0 ;  /* 0x0000000e160ea208 */ /* 0x000fe40004000000 */
[----:B------:R-:W-:Y:S02]  /*14c0*/  @!P2 FSEL R15, R23, R15, !P0 ;  /* 0x0000000f170fa208 */ /* 0x000fe40004000000 */
[----:B------:R-:W-:-:S03]  /*14d0*/  ISETP.GE.AND P0, PT, R11, R6, PT ;  /* 0x000000060b00720c */ /* 0x000fc60003f06270 */
[----:B------:R0:W-:Y:S10]  /*14e0*/  @!P2 STG.E.64 desc[UR6][R12.64+0x1400], R14 ;  /* 0x0014000e0c00a986 */ /* 0x0001f4000c101b06 */
[----:B------:R-:W-:Y:S05]  /*14f0*/  @P0 BRA `(.L_x_865) ;  /* 0x0000000000180947 */ /* 0x000fea0003800000 */
[----:B------:R-:W0:Y:S02]  /*1500*/  LDG.E.64 R8, desc[UR6][R8.64+0x1800] ;  /* 0x0018000608087981 */ /* 0x000e24000c1e1b00 */
[----:B0-----:R-:W-:Y:S02]  /*1510*/  DADD R14, -RZ, -R8 ;  /* 0x00000000ff0e7229 */ /* 0x001fe40000000908 */
[----:B------:R-:W-:-:S08]  /*1520*/  DSETP.GEU.AND P0, PT, R8, RZ, PT ;  /* 0x000000ff0800722a */ /* 0x000fd00003f0e000 */
[----:B------:R-:W-:Y:S02]  /*1530*/  FSEL R14, R14, R8, !P0 ;  /* 0x000000080e0e7208 */ /* 0x000fe40004000000 */
[----:B------:R-:W-:-:S05]  /*1540*/  FSEL R15, R15, R9, !P0 ;  /* 0x000000090f0f7208 */ /* 0x000fca0004000000 */
[----:B------:R1:W-:Y:S02]  /*1550*/  STG.E.64 desc[UR6][R12.64+0x1800], R14 ;  /* 0x0018000e0c007986 */ /* 0x0003e4000c101b06 */
.L_x_865:
[----:B------:R-:W-:Y:S05]  /*1560*/  BSYNC.RECONVERGENT B0 ;  /* 0x0000000000007941 */ /* 0x000fea0003800200 */
.L_x_864:
[----:B------:R-:W-:Y:S05]  /*1570*/  @P1 BRA `(.L_x_866) ;  /* 0xfffffff800d81947 */ /* 0x000fea000383ffff */
.L_x_863:
[----:B------:R-:W-:-:S13]  /*1580*/  ISETP.NE.AND P0, PT, R18, RZ, PT ;  /* 0x000000ff1200720c */ /* 0x000fda0003f05270 */
[----:B------:R-:W-:Y:S05]  /*1590*/  @!P0 EXIT ;  /* 0x000000000000894d */ /* 0x000fea0003800000 */
[----:B------:R-:W2:Y:S01]  /*15a0*/  LDC R8, c[0x0][0x384] ;  /* 0x0000e100ff087b82 */ /* 0x000ea20000000800 */
[----:B------:R-:W-:Y:S02]  /*15b0*/  ISETP.GE.U32.AND P1, PT, R18, 0x4, PT ;  /* 0x000000041200780c */ /* 0x000fe40003f26070 */
[----:B--2---:R-:W-:-:S04]  /*15c0*/  LOP3.LUT R19, R8, 0x3, RZ, 0xc0, !PT ;  /* 0x0000000308137812 */ /* 0x004fc800078ec0ff */
[----:B------:R-:W-:-:S07]  /*15d0*/  ISETP.NE.AND P0, PT, R19, RZ, PT ;  /* 0x000000ff1300720c */ /* 0x000fce0003f05270 */
[----:B------:R-:W-:Y:S06]  /*15e0*/  @!P1 BRA `(.L_x_867) ;  /* 0x0000000000a49947 */ /* 0x000fec0003800000 */
[----:B------:R-:W-:-:S05]  /*15f0*/  IMAD R9, R7, 0x80, R0 ;  /* 0x0000008007097824 */ /* 0x000fca00078e0200 */
[----:B------:R-:W-:-:S13]  /*1600*/  ISETP.GE.AND P2, PT, R9, R6, PT ;  /* 0x000000060900720c */ /* 0x000fda0003f46270 */
[----:B------:R-:W-:-:S06]  /*1610*/  @!P2 IMAD.WIDE R10, R9, 0x8, R4 ;  /* 0x00000008090aa825 */ /* 0x000fcc00078e0204 */
[----:B------:R-:W2:Y:S01]  /*1620*/  @!P2 LDG.E.64 R10, desc[UR6][R10.64] ;  /* 0x000000060a0aa981 */ /* 0x000ea2000c1e1b00 */
[----:B0-----:R-:W-:-:S05]  /*1630*/  VIADD R17, R9, 0x80 ;  /* 0x0000008009117836 */ /* 0x001fca0000000000 */
[----:B------:R-:W-:-:S13]  /*1640*/  ISETP.GE.AND P1, PT, R17, R6, PT ;  /* 0x000000061100720c */ /* 0x000fda0003f26270 */
[----:B-1----:R-:W-:Y:S01]  /*1650*/  @!P1 IMAD.WIDE R14, R17, 0x8, R4 ;  /* 0x00000008110e9825 */ /* 0x002fe200078e0204 */
        /* <DEDUP_REMOVED lines=16> */
[----:B------:R-:W0:Y:S01]  /*1760*/  @!P2 LDG.E.64 R16, desc[UR6][R16.64] ;  /* 0x000000061010a981 */ /* 0x000e22000c1e1b00 */
[----:B------:R-:W-:-:S05]  /*1770*/  VIADD R9, R9, 0x180 ;  /* 0x0000018009097836 */ /* 0x000fca0000000000 */
[----:B------:R-:W-:-:S13]  /*1780*/  ISETP.GE.AND P1, PT, R9, R6, PT ;  /* 0x000000060900720c */ /* 0x000fda0003f26270 */
[----:B------:R-:W-:Y:S01]  /*1790*/  @!P1 IMAD.WIDE R14, R9, 0x8, R4 ;  /* 0x00000008090e9825 */ /* 0x000fe200078e0204 */
[----:B0-----:R-:W-:Y:S02]  /*17a0*/  @!P2 DADD R12, -RZ, -R16 ;  /* 0x00000000ff0ca229 */ /* 0x001fe40000000910 */
        /* <DEDUP_REMOVED lines=13> */
.L_x_867:
[----:B------:R-:W-:Y:S05]  /*1880*/  @!P0 EXIT ;  /* 0x000000000000894d */ /* 0x000fea0003800000 */
[----:B------:R-:W-:Y:S02]  /*1890*/  ISETP.NE.AND P1, PT, R19, 0x1, PT ;  /* 0x000000011300780c */ /* 0x000fe40003f25270 */
[----:B------:R-:W-:-:S04]  /*18a0*/  LOP3.LUT R8, R8, 0x1, RZ, 0xc0, !PT ;  /* 0x0000000108087812 */ /* 0x000fc800078ec0ff */
[----:B------:R-:W-:-:S07]  /*18b0*/  ISETP.NE.U32.AND P0, PT, R8, 0x1, PT ;  /* 0x000000010800780c */ /* 0x000fce0003f05070 */
[----:B------:R-:W-:Y:S06]  /*18c0*/  @!P1 BRA `(.L_x_868) ;  /* 0x0000000000549947 */ /* 0x000fec0003800000 */
[----:B012---:R-:W-:-:S05]  /*18d0*/  IMAD R13, R7, 0x80, R0 ;  /* 0x00000080070d7824 */ /* 0x007fca00078e0200 */
        /* <DEDUP_REMOVED lines=20> */
.L_x_868:
[----:B------:R-:W-:Y:S05]  /*1a20*/  @P0 EXIT ;  /* 0x000000000000094d */ /* 0x000fea0003800000 */
[----:B---3--:R-:W-:-:S05]  /*1a30*/  IMAD R9, R7, 0x80, R0 ;  /* 0x0000008007097824 */ /* 0x008fca00078e0200 */
[----:B------:R-:W-:-:S13]  /*1a40*/  ISETP.GE.AND P0, PT, R9, R6, PT ;  /* 0x000000060900720c */ /* 0x000fda0003f06270 */
[----:B------:R-:W-:Y:S05]  /*1a50*/  @P0 EXIT ;  /* 0x000000000000094d */ /* 0x000fea0003800000 */
[----:B------:R-:W-:-:S06]  /*1a60*/  IMAD.WIDE R4, R9, 0x8, R4 ;  /* 0x0000000809047825 */ /* 0x000fcc00078e0204 */
[----:B------:R-:W3:Y:S01]  /*1a70*/  LDG.E.64 R4, desc[UR6][R4.64] ;  /* 0x0000000604047981 */ /* 0x000ee2000c1e1b00 */
[----:B------:R-:W-:Y:S01]  /*1a80*/  IMAD.WIDE R2, R9, 0x8, R2 ;  /* 0x0000000809027825 */ /* 0x000fe200078e0202 */
[----:B---3--:R-:W-:Y:S02]  /*1a90*/  DADD R6, -RZ, -R4 ;  /* 0x00000000ff067229 */ /* 0x008fe40000000904 */
[----:B------:R-:W-:-:S08]  /*1aa0*/  DSETP.GEU.AND P0, PT, R4, RZ, PT ;  /* 0x000000ff0400722a */ /* 0x000fd00003f0e000 */
[----:B------:R-:W-:Y:S02]  /*1ab0*/  FSEL R6, R6, R4, !P0 ;  /* 0x0000000406067208 */ /* 0x000fe40004000000 */
[----:B------:R-:W-:-:S05]  /*1ac0*/  FSEL R7, R7, R5, !P0 ;  /* 0x0000000507077208 */ /* 0x000fca0004000000 */
[----:B------:R-:W-:Y:S01]  /*1ad0*/  STG.E.64 desc[UR6][R2.64], R6 ;  /* 0x0000000602007986 */ /* 0x000fe2000c101b06 */
[----:B------:R-:W-:Y:S05]  /*1ae0*/  EXIT ;  /* 0x000000000000794d */ /* 0x000fea0003800000 */
.L_x_869:
        /* <DEDUP_REMOVED lines=9> */
.L_x_1088:


//--------------------- .text._ZN3cub18CUB_300001_SM_10006detail9transform16transform_kernelINS2_10policy_hubILb1EN4cuda3std3__45tupleIJN6thrust24THRUST_300001_SM_1000_NS6detail15normal_iteratorINSA_10device_ptrIdEEEESF_EEEE10policy1000El12diff_functorIdESF_JPdSL_EEEvT0_iT1_T2_DpNS2_10kernel_argIT3_EE --------------------------
	.section	.text._ZN3cub18CUB_300001_SM_10006detail9transform16transform_kernelINS2_10policy_hubILb1EN4cuda3std3__45tupleIJN6thrust24THRUST_300001_SM_1000_NS6detail15normal_iteratorINSA_10device_ptrIdEEEESF_EEEE10policy1000El12diff_functorIdESF_JPdSL_EEEvT0_iT1_T2_DpNS2_10kernel_argIT3_EE,"ax",@progbits
	.align	128
        .global         _ZN3cub18CUB_300001_SM_10006detail9transform16transform_kernelINS2_10policy_hubILb1EN4cuda3std3__45tupleIJN6thrust24THRUST_300001_SM_1000_NS6detail15normal_iteratorINSA_10device_ptrIdEEEESF_EEEE10policy1000El12diff_functorIdESF_JPdSL_EEEvT0_iT1_T2_DpNS2_10kernel_argIT3_EE
        .type           _ZN3cub18CUB_300001_SM_10006detail9transform16transform_kernelINS2_10policy_hubILb1EN4cuda3std3__45tupleIJN6thrust24THRUST_300001_SM_1000_NS6detail15normal_iteratorINSA_10device_ptrIdEEEESF_EEEE10policy1000El12diff_functorIdESF_JPdSL_EEEvT0_iT1_T2_DpNS2_10kernel_argIT3_EE,@function
        .size           _ZN3cub18CUB_300001_SM_10006detail9transform16transform_kernelINS2_10policy_hubILb1EN4cuda3std3__45tupleIJN6thrust24THRUST_300001_SM_1000_NS6detail15normal_iteratorINSA_10device_ptrIdEEEESF_EEEE10policy1000El12diff_functorIdESF_JPdSL_EEEvT0_iT1_T2_DpNS2_10kernel_argIT3_EE,(.L_x_1089 - _ZN3cub18CUB_300001_SM_10006detail9transform16transform_kernelINS2_10policy_hubILb1EN4cuda3std3__45tupleIJN6thrust24THRUST_300001_SM_1000_NS6detail15normal_iteratorINSA_10device_ptrIdEEEESF_EEEE10policy1000El12diff_functorIdESF_JPdSL_EEEvT0_iT1_T2_DpNS2_10kernel_argIT3_EE)
        .other          _ZN3cub18CUB_300001_SM_10006detail9transform16transform_kernelINS2_10policy_hubILb1EN4cuda3std3__45tupleIJN6thrust24THRUST_300001_SM_1000_NS6detail15normal_iteratorINSA_10device_ptrIdEEEESF_EEEE10policy1000El12diff_functorIdESF_JPdSL_EEEvT0_iT1_T2_DpNS2_10kernel_argIT3_EE,@"STO_CUDA_ENTRY STV_DEFAULT"
_ZN3cub18CUB_300001_SM_10006detail9transform16transform_kernelINS2_10policy_hubILb1EN4cuda3std3__45tupleIJN6thrust24THRUST_300001_SM_1000_NS6detail15normal_iteratorINSA_10device_ptrIdEEEESF_EEEE10policy1000El12diff_functorIdESF_JPdSL_EEEvT0_iT1_T2_DpNS2_10kernel_argIT3_EE:
.text._ZN3cub18CUB_300001_SM_10006detail9transform16transform_kernelINS2_10policy_hubILb1EN4cuda3std3__45tupleIJN6thrust24THRUST_300001_SM_1000_NS6detail15normal_iteratorINSA_10device_ptrIdEEEESF_EEEE10policy1000El12diff_functorIdESF_JPdSL_EEEvT0_iT1_T2_DpNS2_10kernel_argIT3_EE:
        /* <DEDUP_REMOVED lines=10> */
[----:B-1----:R-:W-:-:S03]  /*00a0*/  IADD3 R4, P1, PT, -R16, UR6, RZ ;  /* 0x0000000610047c10 */ /* 0x002fc6000ff3e1ff */
[----:B------:R-:W-:Y:S01]  /*00b0*/  IMAD.IADD R15, R17, 0x1, R15 ;  /* 0x00000001110f7824 */ /* 0x000fe200078e020f */
[----:B------:R-:W-:-:S04]  /*00c0*/  ISETP.LT.U32.AND P0, PT, R4, R5, PT ;  /* 0x000000050400720c */ /* 0x000fc80003f01070 */
[----:B------:R-:W-:-:S04]  /*00d0*/  IADD3.X R3, PT, PT, ~R15, UR7, RZ, P1, !PT ;  /* 0x000000070f037c10 */ /* 0x000fc80008ffe5ff */
[----:B------:R-:W-:-:S04]  /*00e0*/  ISETP.LT.AND.EX P0, PT, R3, R2, PT, P0 ;  /* 0x000000020300720c */ /* 0x000fc80003f01300 */
[----:B------:R-:W-:Y:S01]  /*00f0*/  SEL R2, R4, R5, P0 ;  /* 0x0000000504027207 */ /* 0x000fe20000000000 */
[----:B--2---:R-:W-:-:S04]  /*0100*/  IMAD.SHL.U32 R4, R23, 0x80, RZ ;  /* 0x0000008017047824 */ /* 0x004fc800078e00ff */
[----:B------:R-:W-:-:S05]  /*0110*/  IMAD.SHL.U32 R3, R2, 0x8, RZ ;  /* 0x0000000802037824 */ /* 0x000fca00078e00ff */
[----:B------:R-:W-:-:S13]  /*0120*/  ISETP.GE.AND P0, PT, R4, R3, PT ;  /* 0x000000030400720c */ /* 0x000fda0003f06270 */
[----:B------:R-:W-:Y:S05]  /*0130*/  @P0 BRA `(.L_x_871) ;  /* 0x0000000000640947 */ /* 0x000fea0003800000 */
[----:B------:R-:W0:Y:S01]  /*0140*/  LDCU.64 UR4, c[0x0][0x398] ;  /* 0x00007300ff0477ac */ /* 0x000e220008000a00 */
[C---:B------:R-:W-:Y:S01]  /*0150*/  IMAD.SHL.U32 R9, R16.reuse, 0x8, RZ ;  /* 0x0000000810097824 */ /* 0x040fe200078e00ff */
[----:B------:R-:W-:Y:S01]  /*0160*/  SHF.L.U64.HI R10, R16, 0x3, R15 ;  /* 0x00000003100a7819 */ /* 0x000fe2000001020f */
[----:B------:R-:W-:Y:S01]  /*0170*/  BSSY.RECONVERGENT B1, `(.L_x_872) ;  /* 0x000000b000017945 */ /* 0x000fe20003800200 */
[----:B------:R-:W-:Y:S02]  /*0180*/  IMAD.MOV.U32 R8, RZ, RZ, R4 ;  /* 0x000000ffff087224 */ /* 0x000fe400078e0004 */
[----:B0-----:R-:W-:-:S04]  /*0190*/  IADD3 R6, P0, PT, R9, UR4, RZ ;  /* 0x0000000409067c10 */ /* 0x001fc8000ff1e0ff */
[----:B------:R-:W-:-:S03]  /*01a0*/  IADD3.X R7, PT, PT, R10, UR5, RZ, P0, !PT ;  /* 0x000000050a077c10 */ /* 0x000fc600087fe4ff */
[----:B------:R-:W-:-:S07]  /*01b0*/  IMAD.WIDE.U32 R6, R23, 0x80, R6 ;  /* 0x0000008017067825 */ /* 0x000fce00078e0006 */
.L_x_873:
[----:B------:R-:W-:Y:S01]  /*01c0*/  VIADD R8, R8, 0x4000 ;  /* 0x0000400008087836 */ /* 0x000fe20000000000 */
[----:B------:R0:W-:Y:S04]  /*01d0*/  CCTL.E.PF2 [R6] ;  /* 0x000000000600798f */ /* 0x0001e80000800100 */
[----:B------:R-:W-:Y:S02]  /*01e0*/  ISETP.GE.AND P0, PT, R8, R3, PT ;  /* 0x000000030800720c */ /* 0x000fe40003f06270 */
[----:B0-----:R-:W-:-:S05]  /*01f0*/  IADD3 R6, P1, PT, R6, 0x4000, RZ ;  /* 0x0000400006067810 */ /* 0x001fca0007f3e0ff */
[----:B------:R-:W-:-:S06]  /*0200*/  IMAD.X R7, RZ, RZ, R7, P1 ;  /* 0x000000ffff077224 */ /* 0x000fcc00008e0607 */
[----:B------:R-:W-:Y:S05]  /*0210*/  @!P0 BRA `(.L_x_873) ;  /* 0xfffffffc00e88947 */ /* 0x000fea000383ffff */
[----:B------:R-:W-:Y:S05]  /*0220*/  BSYNC.RECONVERGENT B1 ;  /* 0x0000000000017941 */ /* 0x000fea0003800200 */
.L_x_872:
[----:B------:R-:W0:Y:S02]  /*0230*/  LDCU.64 UR4, c[0x0][0x3a8] ;  /* 0x00007500ff0477ac */ /* 0x000e240008000a00 */
[----:B0-----:R-:W-:-:S04]  /*0240*/  IADD3 R6, P0, PT, R9, UR4, RZ ;  /* 0x0000000409067c10 */ /* 0x001fc8000ff1e0ff */
[----:B------:R-:W-:-:S03]  /*0250*/  IADD3.X R7, PT, PT, R10, UR5, RZ, P0, !PT ;  /* 0x000000050a077c10 */ /* 0x000fc600087fe4ff */
[----:B------:R-:W-:-:S07]  /*0260*/  IMAD.WIDE.U32 R6, R23, 0x80, R6 ;  /* 0x0000008017067825 */ /* 0x000fce00078e0006 */
.L_x_874:
[----:B------:R-:W-:Y:S01]  /*0270*/  VIADD R4, R4, 0x4000 ;  /* 0x0000400004047836 */ /* 0x000fe20000000000 */
[----:B------:R0:W-:Y:S04]  /*0280*/  CCTL.E.PF2 [R6] ;  /* 0x000000000600798f */ /* 0x0001e80000800100 */
[----:B------:R-:W-:Y:S02]  /*0290*/  ISETP.GE.AND P0, PT, R4, R3, PT ;  /* 0x000000030400720c */ /* 0x000fe40003f06270 */
[----:B0-----:R-:W-:-:S05]  /*02a0*/  IADD3 R6, P1, PT, R6, 0x4000, RZ ;  /* 0x0000400006067810 */ /* 0x001fca0007f3e0ff */
[----:B------:R-:W-:-:S06]  /*02b0*/  IMAD.X R7, RZ, RZ, R7, P1 ;  /* 0x000000ffff077224 */ /* 0x000fcc00008e0607 */
[----:B------:R-:W-:Y:S05]  /*02c0*/  @!P0 BRA `(.L_x_874) ;  /* 0xfffffffc00e88947 */ /* 0x000fea000383ffff */
.L_x_871:
[----:B------:R-:W-:Y:S05]  /*02d0*/  BSYNC.RECONVERGENT B0 ;  /* 0x0000000000007941 */ /* 0x000fea0003800200 */
.L_x_870:
[----:B------:R-:W0:Y:S01]  /*02e0*/  LDC.64 R10, c[0x0][0x398] ;  /* 0x0000e600ff0a7b82 */ /* 0x000e220000000a00 */
[----:B------:R-:W1:Y:S01]  /*02f0*/  LDCU.64 UR6, c[0x0][0x3a8] ;  /* 0x00007500ff0677ac */ /* 0x000e620008000a00 */
[----:B------:R-:W-:Y:S01]  /*0300*/  ISETP.NE.AND P0, PT, R5, R2, PT ;  /* 0x000000020500720c */ /* 0x000fe20003f05270 */
[C---:B------:R-:W-:Y:S01]  /*0310*/  IMAD.SHL.U32 R3, R16.reuse, 0x8, RZ ;  /* 0x0000000810037824 */ /* 0x040fe200078e00ff */
[----:B------:R-:W-:Y:S01]  /*0320*/  SHF.L.U64.HI R35, R16, 0x3, R15 ;  /* 0x0000000310237819 */ /* 0x000fe2000001020f */
[----:B------:R-:W2:Y:S03]  /*0330*/  LDCU.64 UR4, c[0x0][0x358] ;  /* 0x00006b00ff0477ac */ /* 0x000ea60008000a00 */
[----:B------:R-:W3:Y:S01]  /*0340*/  LDC.64 R12, c[0x0][0x390] ;  /* 0x0000e400ff0c7b82 */ /* 0x000ee20000000a00 */
[----:B-1----:R-:W-:-:S04]  /*0350*/  IADD3 R8, P3, PT, R3, UR6, RZ ;  /* 0x0000000603087c10 */ /* 0x002fc8000ff7e0ff */
[----:B------:R-:W-:Y:S02]  /*0360*/  IADD3.X R9, PT, PT, R35, UR7, RZ, P3, !PT ;  /* 0x0000000723097c10 */ /* 0x000fe40009ffe4ff */
[----:B0-----:R-:W-:-:S05]  /*0370*/  IADD3 R6, P2, PT, R3, R10, RZ ;  /* 0x0000000a03067210 */ /* 0x001fca0007f5e0ff */
[----:B------:R-:W-:Y:S01]  /*0380*/  IMAD.X R7, R35, 0x1, R11, P2 ;  /* 0x0000000123077824 */ /* 0x000fe200010e060b */
[----:B---3--:R-:W-:-:S05]  /*0390*/  IADD3 R4, P1, PT, R3, R12, RZ ;  /* 0x0000000c03047210 */ /* 0x008fca0007f3e0ff */
[----:B------:R-:W-:Y:S01]  /*03a0*/  IMAD.X R5, R35, 0x1, R13, P1 ;  /* 0x0000000123057824 */ /* 0x000fe200008e060d */
[----:B--2---:R-:W-:Y:S07]  /*03b0*/  @!P0 BRA `(.L_x_875) ;  /* 0x0000001000e48947 */ /* 0x004fee0003800000 */
[----:B------:R-:W-:-:S13]  /*03c0*/  ISETP.GE.AND P0, PT, R0, 0x1, PT ;  /* 0x000000010000780c */ /* 0x000fda0003f06270 */
[----:B------:R-:W-:Y:S05]  /*03d0*/  @!P0 EXIT ;  /* 0x000000000000894d */ /* 0x000fea0003800000 */
[C---:B------:R-:W-:Y:S01]  /*03e0*/  ISETP.GE.U32.AND P0, PT, R0.reuse, 0x8, PT ;  /* 0x000000080000780c */ /* 0x040fe20003f06070 */
[----:B------:R-:W-:Y:S01]  /*03f0*/  IMAD.MOV.U32 R14, RZ, RZ, RZ ;  /* 0x000000ffff0e7224 */ /* 0x000fe200078e00ff */
[----:B------:R-:W-:-:S11]  /*0400*/  LOP3.LUT R18, R0, 0x7, RZ, 0xc0, !PT ;  /* 0x0000000700127812 */ /* 0x000fd600078ec0ff */
[----:B------:R-:W-:Y:S05]  /*0410*/  @!P0 BRA `(.L_x_876) ;  /* 0x0000000c001c8947 */ /* 0x000fea0003800000 */
[----:B------:R-:W-:-:S13]  /*0420*/  ISETP.GE.AND P0, PT, R23, R2, PT ;  /* 0x000000021700720c */ /* 0x000fda0003f06270 */
[----:B------:R-:W-:-:S04]  /*0430*/  @!P0 IMAD.WIDE.U32 R12, R23, 0x8, R6 ;  /* 0x00000008170c8825 */ /* 0x000fc800078e0006 */
[C---:B------:R-:W-:Y:S02]  /*0440*/  @!P0 IMAD.WIDE.U32 R14, R23.reuse, 0x8, R8 ;  /* 0x00000008170e8825 */ /* 0x040fe400078e0008 */
[----:B------:R-:W2:Y:S04]  /*0450*/  @!P0 LDG.E.64 R12, desc[UR4][R12.64] ;  /* 0x000000040c0c8981 */ /* 0x000ea8000c1e1b00 */
[----:B------:R-:W2:Y:S01]  /*0460*/  @!P0 LDG.E.64 R14, desc[UR4][R14.64] ;  /* 0x000000040e0e8981 */ /* 0x000ea2000c1e1b00 */
[----:B------:R-:W-:-:S05]  /*0470*/  VIADD R17, R23, 0x80 ;  /* 0x0000008017117836 */ /* 0x000fca0000000000 */
[C---:B------:R-:W-:Y:S01]  /*0480*/  ISETP.GE.AND P6, PT, R17.reuse, R2, PT ;  /* 0x000000021100720c */ /* 0x040fe20003fc6270 */
[C-C-:B--2---:R-:W-:Y:S02]  /*0490*/  @!P0 DADD R10, R12.reuse, -R14.reuse ;  /* 0x000000000c0a8229 */ /* 0x144fe4000000080e */
[----:B------:R-:W-:Y:S01]  /*04a0*/  @!P0 DADD R20, -R12, R14 ;  /* 0x000000000c148229 */ /* 0x000fe2000000010e */
[----:B------:R-:W-:-:S07]  /*04b0*/  IMAD.WIDE R12, R17, 0x8, R8 ;  /* 0x00000008110c7825 */ /* 0x000fce00078e0208 */
[----:B------:R-:W-:-:S06]  /*04c0*/  @!P0 DSETP.GEU.AND P1, PT, R10, R20, PT ;  /* 0x000000140a00822a */ /* 0x000fcc0003f2e000 */
[----:B------:R-:W-:Y:S02]  /*04d0*/  @!P0 FSEL R28, R20, R10, !P1 ;  /* 0x0000000a141c8208 */ /* 0x000fe40004800000 */
[----:B------:R-:W-:Y:S01]  /*04e0*/  @!P0 FSEL R29, R21, R11, !P1 ;  /* 0x0000000b151d8208 */ /* 0x000fe20004800000 */
[----:B------:R-:W-:-:S04]  /*04f0*/  @!P0 IMAD.WIDE.U32 R20, R23, 0x8, R4 ;  /* 0x0000000817148825 */ /* 0x000fc800078e0004 */
[----:B------:R-:W-:Y:S01]  /*0500*/  IMAD.WIDE R10, R17, 0x8, R6 ;  /* 0x00000008110a7825 */ /* 0x000fe200078e0206 */
[----:B------:R0:W-:Y:S04]  /*0510*/  @!P0 STG.E.64 desc[UR4][R20.64], R28 ;  /* 0x0000001c14008986 */ /* 0x0001e8000c101b04 */
[----:B------:R-:W2:Y:S04]  /*0520*/  @!P6 LDG.E.64 R24, desc[UR4][R10.64] ;  /* 0x000000040a18e981 */ /* 0x000ea8000c1e1b00 */
        /* <DEDUP_REMOVED lines=8> */
[-C--:B------:R-:W-:Y:S02]  /*05b0*/  ISETP.GE.AND P4, PT, R19, R2.reuse, PT ;  /* 0x000000021300720c */ /* 0x080fe40003f86270 */
[-C--:B------:R-:W-:Y:S02]  /*05c0*/  ISETP.GE.AND P2, PT, R31, R2.reuse, PT ;  /* 0x000000021f00720c */ /* 0x080fe40003f46270 */
[----:B------:R-:W-:Y:S01]  /*05d0*/  ISETP.GE.AND P1, PT, R3, R2, PT ;  /* 0x000000020300720c */ /* 0x000fe20003f26270 */
[----:B--2---:R-:W-:-:S02]  /*05e0*/  @!P6 DADD R14, R24, -R26 ;  /* 0x00000000180ee229 */ /* 0x004fc4000000081a */
[----:B------:R-:W-:Y:S01]  /*05f0*/  @!P6 DADD R24, -R24, R26 ;  /* 0x000000001818e229 */ /* 0x000fe2000000011a */
[----:B------:R-:W-:-:S05]  /*0600*/  VIADD R27, R23, 0x200 ;  /* 0x00000200171b7836 */ /* 0x000fca0000000000 */
[----:B------:R-:W-:Y:S02]  /*0610*/  ISETP.GE.AND P3, PT, R27, R2, PT ;  /* 0x000000021b00720c */ /* 0x000fe40003f66270 */
[----:B------:R-:W-:-:S06]  /*0620*/  @!P6 DSETP.GEU.AND P0, PT, R14, R24, PT ;  /* 0x000000180e00e22a */ /* 0x000fcc0003f0e000 */
[----:B0-----:R-:W-:Y:S02]  /*0630*/  @!P6 FSEL R20, R24, R14, !P0 ;  /* 0x0000000e1814e208 */ /* 0x001fe40004000000 */
[----:B------:R-:W-:Y:S01]  /*0640*/  @!P6 FSEL R21, R25, R15, !P0 ;  /* 0x0000000f1915e208 */ /* 0x000fe20004000000 */
[----:B------:R-:W-:Y:S01]  /*0650*/  VIADD R15, R23, 0x380 ;  /* 0x00000380170f7836 */ /* 0x000fe20000000000 */
[----:B------:R-:W-:-:S03]  /*0660*/  LOP3.LUT R14, R0, 0x7ffffff8, RZ, 0xc0, !PT ;  /* 0x7ffffff8000e7812 */ /* 0x000fc600078ec0ff */
[----:B------:R0:W-:Y:S01]  /*0670*/  @!P6 STG.E.64 desc[UR4][R16.64], R20 ;  /* 0x000000141000e986 */ /* 0x0001e2000c101b04 */
[----:B------:R-:W-:Y:S02]  /*0680*/  ISETP.GE.AND P0, PT, R15, R2, PT ;  /* 0x000000020f00720c */ /* 0x000fe40003f06270 */
[----:B------:R-:W-:Y:S01]  /*0690*/  ISETP.NE.AND P6, PT, R14, 0x8, PT ;  /* 0x000000080e00780c */ /* 0x000fe20003fc5270 */
[----:B------:R-:W-:-:S12]  /*06a0*/  @P5 BRA `(.L_x_878) ;  /* 0x0000000000205947 */ /* 0x000fd80003800000 */
[----:B0-----:R-:W2:Y:S04]  /*06b0*/  LDG.E.64 R20, desc[UR4][R10.64+0x400] ;  /* 0x000400040a147981 */ /* 0x001ea8000c1e1b00 */
[----:B------:R-:W2:Y:S02]  /*06c0*/  LDG.E.64 R24, desc[UR4][R12.64+0x400] ;  /* 0x000400040c187981 */ /* 0x000ea4000c1e1b00 */
[C-C-:B--2---:R-:W-:Y:S02]  /*06d0*/  DADD R26, R20.reuse, -R24.reuse ;  /* 0x00000000141a7229 */ /* 0x144fe40000000818 */
[----:B------:R-:W-:-:S08]  /*06e0*/  DADD R20, -R20, R24 ;  /* 0x0000000014147229 */ /* 0x000fd00000000118 */
[----:B------:R-:W-:-:S06]  /*06f0*/  DSETP.GEU.AND P5, PT, R26, R20, PT ;  /* 0x000000141a00722a */ /* 0x000fcc0003fae000 */
[----:B------:R-:W-:Y:S02]  /*0700*/  FSEL R20, R20, R26, !P5 ;  /* 0x0000001a14147208 */ /* 0x000fe40006800000 */
[----:B------:R-:W-:-:S05]  /*0710*/  FSEL R21, R21, R27, !P5 ;  /* 0x0000001b15157208 */ /* 0x000fca0006800000 */
[----:B------:R1:W-:Y:S02]  /*0720*/  STG.E.64 desc[UR4][R16.64+0x400], R20 ;  /* 0x0004001410007986 */ /* 0x0003e4000c101b04 */
.L_x_878:
[----:B------:R-:W-:Y:S05]  /*0730*/  BSYNC.RECONVERGENT B0 ;  /* 0x0000000000007941 */ /* 0x000fea0003800200 */
.L_x_877:
[----:B------:R-:W-:Y:S04]  /*0740*/  BSSY.RECONVERGENT B0, `(.L_x_879) ;  /* 0x000000a000007945 */ /* 0x000fe80003800200 */
[----:B------:R-:W-:Y:S05]  /*0750*/  @P4 BRA `(.L_x_880) ;  /* 0x0000000000204947 */ /* 0x000fea0003800000 */
[----:B01----:R-:W2:Y:S04]  /*0760*/  LDG.E.64 R20, desc[UR4][R10.64+0x800] ;  /* 0x000800040a147981 */ /* 0x003ea8000c1e1b00 */
[----:B------:R-:W2:Y:S02]  /*0770*/  LDG.E.64 R24, desc[UR4][R12.64+0x800] ;  /* 0x000800040c187981 */ /* 0x000ea4000c1e1b00 */
[C-C-:B--2---:R-:W-:Y:S02]  /*0780*/  DADD R26, R20.reuse, -R24.reuse ;  /* 0x00000000141a7229 */ /* 0x144fe40000000818 */
[----:B------:R-:W-:-:S08]  /*0790*/  DADD R20, -R20, R24 ;  /* 0x0000000014147229 */ /* 0x000fd00000000118 */
[----:B------:R-:W-:-:S06]  /*07a0*/  DSETP.GEU.AND P4, PT, R26, R20, PT ;  /* 0x000000141a00722a */ /* 0x000fcc0003f8e000 */
[----:B------:R-:W-:Y:S02]  /*07b0*/  FSEL R20, R20, R26, !P4 ;  /* 0x0000001a14147208 */ /* 0x000fe40006000000 */
[----:B------:R-:W-:-:S05]  /*07c0*/  FSEL R21, R21, R27, !P4 ;  /* 0x0000001b15157208 */ /* 0x000fca0006000000 */
[----:B------:R2:W-:Y:S02]  /*07d0*/  STG.E.64 desc[UR4][R16.64+0x800], R20 ;  /* 0x0008001410007986 */ /* 0x0005e4000c101b04 */
.L_x_880:
[----:B------:R-:W-:Y:S05]  /*07e0*/  BSYNC.RECONVERGENT B0 ;  /* 0x0000000000007941 */ /* 0x000fea0003800200 */
.L_x_879:
[----:B------:R-:W-:Y:S04]  /*07f0*/  BSSY.RECONVERGENT B0, `(.L_x_881) ;  /* 0x000000a000007945 */ /* 0x000fe80003800200 */
[----:B------:R-:W-:Y:S05]  /*0800*/  @P3 BRA `(.L_x_882) ;  /* 0x0000000000203947 */ /* 0x000fea0003800000 */
[----:B012---:R-:W2:Y:S04]  /*0810*/  LDG.E.64 R20, desc[UR4][R10.64+0xc00] ;  /* 0x000c00040a147981 */ /* 0x007ea8000c1e1b00 */
[----:B------:R-:W2:Y:S02]  /*0820*/  LDG.E.64 R24, desc[UR4][R12.64+0xc00] ;  /* 0x000c00040c187981 */ /* 0x000ea4000c1e1b00 */
[C-C-:B--2---:R-:W-:Y:S02]  /*0830*/  DADD R26, R20.reuse, -R24.reuse ;  /* 0x00000000141a7229 */ /* 0x144fe40000000818 */
[----:B------:R-:W-:-:S08]  /*0840*/  DADD R20, -R20, R24 ;  /* 0x0000000014147229 */ /* 0x000fd00000000118 */
[----:B------:R-:W-:-:S06]  /*0850*/  DSETP.GEU.AND P3, PT, R26, R20, PT ;  /* 0x000000141a00722a */ /* 0x000fcc0003f6e000 */
[----:B------:R-:W-:Y:S02]  /*0860*/  FSEL R20, R20, R26, !P3 ;  /* 0x0000001a14147208 */ /* 0x000fe40005800000 */
[----:B------:R-:W-:-:S05]  /*0870*/  FSEL R21, R21, R27, !P3 ;  /* 0x0000001b15157208 */ /* 0x000fca0005800000 */
[----:B------:R3:W-:Y:S02]  /*0880*/  STG.E.64 desc[UR4][R16.64+0xc00], R20 ;  /* 0x000c001410007986 */ /* 0x0007e4000c101b04 */
.L_x_882:
[----:B------:R-:W-:Y:S05]  /*0890*/  BSYNC.RECONVERGENT B0 ;  /* 0x0000000000007941 */ /* 0x000fea0003800200 */
.L_x_881:
[----:B------:R-:W-:Y:S04]  /*08a0*/  BSSY.RECONVERGENT B0, `(.L_x_883) ;  /* 0x000000a000007945 */ /* 0x000fe80003800200 */
[----:B------:R-:W-:Y:S05]  /*08b0*/  @P2 BRA `(.L_x_884) ;  /* 0x0000000000202947 */ /* 0x000fea0003800000 */
[----:B0123--:R-:W2:Y:S04]  /*08c0*/  LDG.E.64 R20, desc[UR4][R10.64+0x1000] ;  /* 0x001000040a147981 */ /* 0x00fea8000c1e1b00 */
[----:B------:R-:W2:Y:S02]  /*08d0*/  LDG.E.64 R24, desc[UR4][R12.64+0x1000] ;  /* 0x001000040c187981 */ /* 0x000ea4000c1e1b00 */
[C-C-:B--2---:R-:W-:Y:S02]  /*08e0*/  DADD R26, R20.reuse, -R24.reuse ;  /* 0x00000000141a7229 */ /* 0x144fe40000000818 */
[----:B------:R-:W-:-:S08]  /*08f0*/  DADD R20, -R20, R24 ;  /* 0x0000000014147229 */ /* 0x000fd00000000118 */
[----:B------:R-:W-:-:S06]  /*0900*/  DSETP.GEU.AND P2, PT, R26, R20, PT ;  /* 0x000000141a00722a */ /* 0x000fcc0003f4e000 */
[----:B------:R-:W-:Y:S02]  /*0910*/  FSEL R20, R20, R26, !P2 ;  /* 0x0000001a14147208 */ /* 0x000fe40005000000 */
[----:B------:R-:W-:-:S05]  /*0920*/  FSEL R21, R21, R27, !P2 ;  /* 0x0000001b15157208 */ /* 0x000fca0005000000 */
[----:B------:R4:W-:Y:S02]  /*0930*/  STG.E.64 desc[UR4][R16.64+0x1000], R20 ;  /* 0x0010001410007986 */ /* 0x0009e4000c101b04 */
.L_x_884:
[----:B------:R-:W-:Y:S05]  /*0940*/  BSYNC.RECONVERGENT B0 ;  /* 0x0000000000007941 */ /* 0x000fea0003800200 */
.L_x_883:
[----:B------:R-:W-:Y:S04]  /*0950*/  BSSY.RECONVERGENT B0, `(.L_x_885) ;  /* 0x000000a000007945 */ /* 0x000fe80003800200 */
[----:B------:R-:W-:Y:S05]  /*0960*/  @P1 BRA `(.L_x_886) ;  /* 0x0000000000201947 */ /* 0x000fea0003800000 */
[----:B01234-:R-:W2:Y:S04]  /*0970*/  LDG.E.64 R20, desc[UR4][R10.64+0x1400] ;  /* 0x001400040a147981 */ /* 0x01fea8000c1e1b00 */
[----:B------:R-:W2:Y:S02]  /*0980*/  LDG.E.64 R24, desc[UR4][R12.64+0x1400] ;  /* 0x001400040c187981 */ /* 0x000ea4000c1e1b00 */
[C-C-:B--2---:R-:W-:Y:S02]  /*0990*/  DADD R26, R20.reuse, -R24.reuse ;  /* 0x00000000141a7229 */ /* 0x144fe40000000818 */
[----:B------:R-:W-:-:S08]  /*09a0*/  DADD R20, -R20, R24 ;  /* 0x0000000014147229 */ /* 0x000fd00000000118 */
[----:B------:R-:W-:-:S06]  /*09b0*/  DSETP.GEU.AND P1, PT, R26, R20, PT ;  /* 0x000000141a00722a */ /* 0x000fcc0003f2e000 */
[----:B------:R-:W-:Y:S02]  /*09c0*/  FSEL R20, R20, R26, !P1 ;  /* 0x0000001a14147208 */ /* 0x000fe40004800000 */
[----:B------:R-:W-:-:S05]  /*09d0*/  FSEL R21, R21, R27, !P1 ;  /* 0x0000001b15157208 */ /* 0x000fca0004800000 */
[----:B------:R0:W-:Y:S02]  /*09e0*/  STG.E.64 desc[UR4][R16.64+0x1400], R20 ;  /* 0x0014001410007986 */ /* 0x0001e4000c101b04 */
.L_x_886:
[----:B------:R-:W-:Y:S05]  /*09f0*/  BSYNC.RECONVERGENT B0 ;  /* 0x0000000000007941 */ /* 0x000fea0003800200 */
.L_x_885:
[----:B------:R-:W-:Y:S04]  /*0a00*/  BSSY.RECONVERGENT B0, `(.L_x_887) ;  /* 0x000000a000007945 */ /* 0x000fe80003800200 */
[----:B------:R-:W-:Y:S05]  /*0a10*/  @P0 BRA `(.L_x_888) ;  /* 0x0000000000200947 */ /* 0x000fea0003800000 */
[----:B------:R-:W0:Y:S04]  /*0a20*/  LDG.E.64 R10, desc[UR4][R10.64+0x1800] ;  /* 0x001800040a0a7981 */ /* 0x000e28000c1e1b00 */
[----:B------:R-:W0:Y:S02]  /*0a30*/  LDG.E.64 R12, desc[UR4][R12.64+0x1800] ;  /* 0x001800040c0c7981 */ /* 0x000e24000c1e1b00 */
[C-C-:B01234-:R-:W-:Y:S02]  /*0a40*/  DADD R20, R10.reuse, -R12.reuse ;  /* 0x000000000a147229 */ /* 0x15ffe4000000080c */
[----:B------:R-:W-:-:S08]  /*0a50*/  DADD R24, -R10, R12 ;  /* 0x000000000a187229 */ /* 0x000fd0000000010c */
[----:B------:R-:W-:-:S06]  /*0a60*/  DSETP.GEU.AND P0, PT, R20, R24, PT ;  /* 0x000000181400722a */ /* 0x000fcc0003f0e000 */
[----:B------:R-:W-:Y:S02]  /*0a70*/  FSEL R20, R24, R20, !P0 ;  /* 0x0000001418147208 */ /* 0x000fe40004000000 */
[----:B------:R-:W-:-:S05]  /*0a80*/  FSEL R21, R25, R21, !P0 ;  /* 0x0000001519157208 */ /* 0x000fca0004000000 */
[----:B------:R0:W-:Y:S02]  /*0a90*/  STG.E.64 desc[UR4][R16.64+0x1800], R20 ;  /* 0x0018001410007986 */ /* 0x0001e4000c101b04 */
.L_x_888:
[----:B------:R-:W-:Y:S05]  /*0aa0*/  BSYNC.RECONVERGENT B0 ;  /* 0x0000000000007941 */ /* 0x000fea0003800200 */
.L_x_887:
[----:B------:R-:W-:Y:S05]  /*0ab0*/  @!P6 BRA `(.L_x_876) ;  /* 0x000000040074e947 */ /* 0x000fea0003800000 */
[----:B------:R-:W-:-:S07]  /*0ac0*/  IMAD.MOV.U32 R0, RZ, RZ, 0x8 ;  /* 0x00000008ff007424 */ /* 0x000fce00078e00ff */
.L_x_891:
[----:B------:R-:W-:-:S05]  /*0ad0*/  IMAD R3, R0, 0x80, R23 ;  /* 0x0000008000037824 */ /* 0x000fca00078e0217 */
[----:B------:R-:W-:-:S13]  /*0ae0*/  ISETP.GE.AND P0, PT, R3, R2, PT ;  /* 0x000000020300720c */ /* 0x000fda0003f06270 */
[----:B01----:R-:W-:-:S04]  /*0af0*/  @!P0 IMAD.WIDE.U32 R10, R3, 0x8, R6 ;  /* 0x00000008030a8825 */ /* 0x003fc800078e0006 */
[C---:B01234-:R-:W-:Y:S02]  /*0b00*/  @!P0 IMAD.WIDE.U32 R20, R3.reuse, 0x8, R8 ;  /* 0x0000000803148825 */ /* 0x05ffe400078e0008 */
[----:B------:R-:W2:Y:S04]  /*0b10*/  @!P0 LDG.E.64 R10, desc[UR4][R10.64] ;  /* 0x000000040a0a8981 */ /* 0x000ea8000c1e1b00 */
[----:B------:R-:W2:Y:S01]  /*0b20*/  @!P0 LDG.E.64 R20, desc[UR4][R20.64] ;  /* 0x0000000414148981 */ /* 0x000ea2000c1e1b00 */
[C---:B------:R-:W-:Y:S02]  /*0b30*/  VIADD R19, R3.reuse, 0x80 ;  /* 0x0000008003137836 */ /* 0x040fe40000000000 */
[----:B------:R-:W-:-:S03]  /*0b40*/  @!P0 IMAD.WIDE.U32 R26, R3, 0x8, R4 ;  /* 0x00000008031a8825 */ /* 0x000fc600078e0004 */
[----:B------:R-:W-:Y:S01]  /*0b50*/  ISETP.GE.AND P2, PT, R19, R2, PT ;  /* 0x000000021300720c */ /* 0x000fe20003f46270 */
[C-C-:B--2---:R-:W-:Y:S02]  /*0b60*/  @!P0 DADD R12, R10.reuse, -R20.reuse ;  /* 0x000000000a0c8229 */ /* 0x144fe40000000814 */
[----:B------:R-:W-:-:S08]  /*0b70*/  @!P0 DADD R16, -R10, R20 ;  /* 0x000000000a108229 */ /* 0x000fd00000000114 */
[----:B------:R-:W-:-:S06]  /*0b80*/  @!P0 DSETP.GEU.AND P1, PT, R12, R16, PT ;  /* 0x000000100c00822a */ /* 0x000fcc0003f2e000 */
[----:B------:R-:W-:Y:S02]  /*0b90*/  @!P0 FSEL R28, R16, R12, !P1 ;  /* 0x0000000c101c8208 */ /* 0x000fe40004800000 */
[----:B------:R-:W-:Y:S01]  /*0ba0*/  @!P0 FSEL R29, R17, R13, !P1 ;  /* 0x0000000d111d8208 */ /* 0x000fe20004800000 */
[----:B------:R-:W-:-:S04]  /*0bb0*/  IMAD.WIDE R16, R19, 0x8, R6 ;  /* 0x0000000813107825 */ /* 0x000fc800078e0206 */
[----:B------:R-:W-:Y:S01]  /*0bc0*/  IMAD.WIDE R12, R19, 0x8, R8 ;  /* 0x00000008130c7825 */ /* 0x000fe200078e0208 */
[----:B------:R0:W-:Y:S04]  /*0bd0*/  @!P0 STG.E.64 desc[UR4][R26.64], R28 ;  /* 0x0000001c1a008986 */ /* 0x0001e8000c101b04 */
[----:B------:R-:W2:Y:S04]  /*0be0*/  @!P2 LDG.E.64 R10, desc[UR4][R16.64] ;  /* 0x00000004100aa981 */ /* 0x000ea8000c1e1b00 */
[----:B------:R-:W2:Y:S01]  /*0bf0*/  @!P2 LDG.E.64 R20, desc[UR4][R12.64] ;  /* 0x000000040c14a981 */ /* 0x000ea2000c1e1b00 */
[----:B------:R-:W-:-:S05]  /*0c00*/  VIADD R15, R3, 0x100 ;  /* 0x00000100030f7836 */ /* 0x000fca0000000000 */
[----:B------:R-:W-:Y:S01]  /*0c10*/  ISETP.GE.AND P1, PT, R15, R2, PT ;  /* 0x000000020f00720c */ /* 0x000fe20003f26270 */
[C-C-:B--2---:R-:W-:Y:S02]  /*0c20*/  @!P2 DADD R24, R10.reuse, -R20.reuse ;  /* 0x000000000a18a229 */ /* 0x144fe40000000814 */
[----:B------:R-:W-:-:S08]  /*0c30*/  @!P2 DADD R10, -R10, R20 ;  /* 0x000000000a0aa229 */ /* 0x000fd00000000114 */
[----:B------:R-:W-:-:S06]  /*0c40*/  @!P2 DSETP.GEU.AND P0, PT, R24, R10, PT ;  /* 0x0000000a1800a22a */ /* 0x000fcc0003f0e000 */
[----:B------:R-:W-:Y:S02]  /*0c50*/  @!P2 FSEL R30, R10, R24, !P0 ;  /* 0x000000180a1ea208 */ /* 0x000fe40004000000 */
[----:B------:R-:W-:Y:S01]  /*0c60*/  @!P2 FSEL R31, R11, R25, !P0 ;  /* 0x000000190b1fa208 */ /* 0x000fe20004000000 */
[----:B------:R-:W-:-:S05]  /*0c70*/  IMAD.WIDE R10, R19, 0x8, R4 ;  /* 0x00000008130a7825 */ /* 0x000fca00078e0204 */
[----:B------:R1:W-:Y:S04]  /*0c80*/  @!P2 STG.E.64 desc[UR4][R10.64], R30 ;  /* 0x0000001e0a00a986 */ /* 0x0003e8000c101b04 */
[----:B------:R-:W0:Y:S04]  /*0c90*/  @!P1 LDG.E.64 R20, desc[UR4][R16.64+0x400] ;  /* 0x0004000410149981 */ /* 0x000e28000c1e1b00 */
[----:B------:R-:W0:Y:S01]  /*0ca0*/  @!P1 LDG.E.64 R24, desc[UR4][R12.64+0x400] ;  /* 0x000400040c189981 */ /* 0x000e22000c1e1b00 */
[----:B------:R-:W-:-:S05]  /*0cb0*/  VIADD R15, R3, 0x180 ;  /* 0x00000180030f7836 */ /* 0x000fca0000000000 */
[----:B------:R-:W-:Y:S01]  /*0cc0*/  ISETP.GE.AND P2, PT, R15, R2, PT ;  /* 0x000000020f00720c */ /* 0x000fe20003f46270 */
[C-C-:B0-----:R-:W-:Y:S02]  /*0cd0*/  @!P1 DADD R26, R20.reuse, -R24.reuse ;  /* 0x00000000141a9229 */ /* 0x141fe40000000818 */
[----:B------:R-:W-:-:S08]  /*0ce0*/  @!P1 DADD R20, -R20, R24 ;  /* 0x0000000014149229 */ /* 0x000fd00000000118 */
[----:B------:R-:W-:-:S06]  /*0cf0*/  @!P1 DSETP.GEU.AND P0, PT, R26, R20, PT ;  /* 0x000000141a00922a */ /* 0x000fcc0003f0e000 */
[----:B------:R-:W-:Y:S02]  /*0d00*/  @!P1 FSEL R28, R20, R26, !P0 ;  /* 0x0000001a141c9208 */ /* 0x000fe40004000000 */
[----:B------:R-:W-:-:S05]  /*0d10*/  @!P1 FSEL R29, R21, R27, !P0 ;  /* 0x0000001b151d9208 */ /* 0x000fca0004000000 */
        /* <DEDUP_REMOVED lines=8> */
[----:B-1----:R-:W-:Y:S02]  /*0da0*/  @!P2 FSEL R30, R20, R26, !P0 ;  /* 0x0000001a141ea208 */ /* 0x002fe40004000000 */
        /* <DEDUP_REMOVED lines=9> */
[----:B0-----:R-:W-:Y:S02]  /*0e40*/  @!P1 FSEL R28, R20, R26, !P0 ;  /* 0x0000001a141c9208 */ /* 0x001fe40004000000 */
        /* <DEDUP_REMOVED lines=14> */
[----:B------:R-:W-:Y:S01]  /*0f30*/  VIADD R3, R3, 0x380 ;  /* 0x0000038003037836 */ /* 0x000fe20000000000 */
[----:B------:R-:W-:Y:S01]  /*0f40*/  BSSY.RECONVERGENT B0, `(.L_x_889) ;  /* 0x0000013000007945 */ /* 0x000fe20003800200 */
[----:B------:R-:W-:Y:S01]  /*0f50*/  VIADD R0, R0, 0x8 ;  /* 0x0000000800007836 */ /* 0x000fe20000000000 */
[----:B--2---:R-:W-:-:S02]  /*0f60*/  @!P1 DADD R26, R20, -R24 ;  /* 0x00000000141a9229 */ /* 0x004fc40000000818 */
[----:B------:R-:W-:-:S08]  /*0f70*/  @!P1 DADD R20, -R20, R24 ;  /* 0x0000000014149229 */ /* 0x000fd00000000118 */
[----:B------:R-:W-:-:S06]  /*0f80*/  @!P1 DSETP.GEU.AND P0, PT, R26, R20, PT ;  /* 0x000000141a00922a */ /* 0x000fcc0003f0e000 */
[----:B------:R-:W-:Y:S02]  /*0f90*/  @!P1 FSEL R20, R20, R26, !P0 ;  /* 0x0000001a14149208 */ /* 0x000fe40004000000 */
[----:B------:R-:W-:Y:S02]  /*0fa0*/  @!P1 FSEL R21, R21, R27, !P0 ;  /* 0x0000001b15159208 */ /* 0x000fe40004000000 */
[----:B------:R-:W-:-:S03]  /*0fb0*/  ISETP.GE.AND P0, PT, R3, R2, PT ;  /* 0x000000020300720c */ /* 0x000fc60003f06270 */
[----:B------:R0:W-:Y:S01]  /*0fc0*/  @!P1 STG.E.64 desc[UR4][R10.64+0x1400], R20 ;  /* 0x001400140a009986 */ /* 0x0001e2000c101b04 */
[----:B------:R-:W-:-:S09]  /*0fd0*/  ISETP.NE.AND P1, PT, R0, R14, PT ;  /* 0x0000000e0000720c */ /* 0x000fd20003f25270 */
[----:B------:R-:W-:Y:S05]  /*0fe0*/  @P0 BRA `(.L_x_890) ;  /* 0x0000000000200947 */ /* 0x000fea0003800000 */
[----:B------:R-:W0:Y:S04]  /*0ff0*/  LDG.E.64 R16, desc[UR4][R16.64+0x1800] ;  /* 0x0018000410107981 */ /* 0x000e28000c1e1b00 */
[----:B------:R-:W0:Y:S02]  /*1000*/  LDG.E.64 R12, desc[UR4][R12.64+0x1800] ;  /* 0x001800040c0c7981 */ /* 0x000e24000c1e1b00 */
[C-C-:B0-----:R-:W-:Y:S02]  /*1010*/  DADD R20, R16.reuse, -R12.reuse ;  /* 0x0000000010147229 */ /* 0x141fe4000000080c */
[----:B------:R-:W-:-:S08]  /*1020*/  DADD R24, -R16, R12 ;  /* 0x0000000010187229 */ /* 0x000fd0000000010c */
[----:B------:R-:W-:-:S06]  /*1030*/  DSETP.GEU.AND P0, PT, R20, R24, PT ;  /* 0x000000181400722a */ /* 0x000fcc0003f0e000 */
[----:B------:R-:W-:Y:S02]  /*1040*/  FSEL R20, R24, R20, !P0 ;  /* 0x0000001418147208 */ /* 0x000fe40004000000 */
[----:B------:R-:W-:-:S05]  /*1050*/  FSEL R21, R25, R21, !P0 ;  /* 0x0000001519157208 */ /* 0x000fca0004000000 */
[----:B------:R1:W-:Y:S02]  /*1060*/  STG.E.64 desc[UR4][R10.64+0x1800], R20 ;  /* 0x001800140a007986 */ /* 0x0003e4000c101b04 */
.L_x_890:
[----:B------:R-:W-:Y:S05]  /*1070*/  BSYNC.RECONVERGENT B0 ;  /* 0x0000000000007941 */ /* 0x000fea0003800200 */
.L_x_889:
[----:B------:R-:W-:Y:S05]  /*1080*/  @P1 BRA `(.L_x_891) ;  /* 0xfffffff800901947 */ /* 0x000fea000383ffff */
.L_x_876:
[----:B------:R-:W-:-:S13]  /*1090*/  ISETP.NE.AND P0, PT, R18, RZ, PT ;  /* 0x000000ff1200720c */ /* 0x000fda0003f05270 */
[----:B------:R-:W-:Y:S05]  /*10a0*/  @!P0 EXIT ;  /* 0x000000000000894d */ /* 0x000fea0003800000 */
[----:B------:R-:W0:Y:S01]  /*10b0*/  LDC R0, c[0x0][0x388] ;  /* 0x0000e200ff007b82 */ /* 0x000e220000000800 */
[----:B------:R-:W-:Y:S02]  /*10c0*/  ISETP.GE.U32.AND P1, PT, R18, 0x4, PT ;  /* 0x000000041200780c */ /* 0x000fe40003f26070 */
[----:B01----:R-:W-:-:S04]  /*10d0*/  LOP3.LUT R10, R0, 0x3, RZ, 0xc0, !PT ;  /* 0x00000003000a7812 */ /* 0x003fc800078ec0ff */
[----:B------:R-:W-:-:S07]  /*10e0*/  ISETP.NE.AND P0, PT, R10, RZ, PT ;  /* 0x000000ff0a00720c */ /* 0x000fce0003f05270 */
[----:B------:R-:W-:Y:S06]  /*10f0*/  @!P1 BRA `(.L_x_892) ;  /* 0x0000000000d49947 */ /* 0x000fec0003800000 */
[----:B------:R-:W-:-:S05]  /*1100*/  IMAD R3, R14, 0x80, R23 ;  /* 0x000000800e037824 */ /* 0x000fca00078e0217 */
[----:B------:R-:W-:-:S13]  /*1110*/  ISETP.GE.AND P1, PT, R3, R2, PT ;  /* 0x000000020300720c */ /* 0x000fda0003f26270 */
[----:B------:R-:W-:-:S04]  /*1120*/  @!P1 IMAD.WIDE R12, R3, 0x8, R6 ;  /* 0x00000008030c9825 */ /* 0x000fc800078e0206 */
[C---:B--234-:R-:W-:Y:S02]  /*1130*/  @!P1 IMAD.WIDE R16, R3.reuse, 0x8, R8 ;  /* 0x0000000803109825 */ /* 0x05cfe400078e0208 */
[----:B------:R-:W2:Y:S04]  /*1140*/  @!P1 LDG.E.64 R12, desc[UR4][R12.64] ;  /* 0x000000040c0c9981 */ /* 0x000ea8000c1e1b00 */
[----:B------:R-:W2:Y:S01]  /*1150*/  @!P1 LDG.E.64 R16, desc[UR4][R16.64] ;  /* 0x0000000410109981 */ /* 0x000ea2000c1e1b00 */
[----:B------:R-:W-:-:S05]  /*1160*/  VIADD R11, R3, 0x80 ;  /* 0x00000080030b7836 */ /* 0x000fca0000000000 */
[----:B------:R-:W-:-:S13]  /*1170*/  ISETP.GE.AND P3, PT, R11, R2, PT ;  /* 0x000000020b00720c */ /* 0x000fda0003f66270 */
[----:B------:R-:W-:Y:S01]  /*1180*/  @!P3 IMAD.WIDE R24, R11, 0x8, R8 ;  /* 0x000000080b18b825 */ /* 0x000fe200078e0208 */
[C-C-:B--2---:R-:W-:Y:S02]  /*1190*/  @!P1 DADD R18, R12.reuse, -R16.reuse ;  /* 0x000000000c129229 */ /* 0x144fe40000000810 */
[----:B------:R-:W-:-:S08]  /*11a0*/  @!P1 DADD R20, -R12, R16 ;  /* 0x000000000c149229 */ /* 0x000fd00000000110 */
[----:B------:R-:W-:-:S06]  /*11b0*/  @!P1 DSETP.GEU.AND P2, PT, R18, R20, PT ;  /* 0x000000141200922a */ /* 0x000fcc0003f4e000 */
[----:B------:R-:W-:Y:S02]  /*11c0*/  @!P1 FSEL R28, R20, R18, !P2 ;  /* 0x00000012141c9208 */ /* 0x000fe40005000000 */
[----:B------:R-:W-:Y:S01]  /*11d0*/  @!P1 FSEL R29, R21, R19, !P2 ;  /* 0x00000013151d9208 */ /* 0x000fe20005000000 */
[----:B------:R-:W-:-:S04]  /*11e0*/  @!P1 IMAD.WIDE R18, R3, 0x8, R4 ;  /* 0x0000000803129825 */ /* 0x000fc800078e0204 */
[----:B------:R-:W-:Y:S01]  /*11f0*/  @!P3 IMAD.WIDE R20, R11, 0x8, R6 ;  /* 0x000000080b14b825 */ /* 0x000fe200078e0206 */
[----:B------:R0:W-:Y:S04]  /*1200*/  @!P1 STG.E.64 desc[UR4][R18.64], R28 ;  /* 0x0000001c12009986 */ /* 0x0001e8000c101b04 */
[----:B------:R-:W2:Y:S04]  /*1210*/  @!P3 LDG.E.64 R24, desc[UR4][R24.64] ;  /* 0x000000041818b981 */ /* 0x000ea8000c1e1b00 */
[----:B------:R-:W2:Y:S01]  /*1220*/  @!P3 LDG.E.64 R20, desc[UR4][R20.64] ;  /* 0x000000041414b981 */ /* 0x000ea2000c1e1b00 */
[----:B------:R-:W-:-:S05]  /*1230*/  VIADD R13, R3, 0x100 ;  /* 0x00000100030d7836 */ /* 0x000fca0000000000 */
[----:B------:R-:W-:-:S13]  /*1240*/  ISETP.GE.AND P2, PT, R13, R2, PT ;  /* 0x000000020d00720c */ /* 0x000fda0003f46270 */
[----:B0-----:R-:W-:Y:S01]  /*1250*/  @!P2 IMAD.WIDE R18, R13, 0x8, R6 ;  /* 0x000000080d12a825 */ /* 0x001fe200078e0206 */
[C-C-:B--2---:R-:W-:Y:S02]  /*1260*/  @!P3 DADD R16, R20.reuse, -R24.reuse ;  /* 0x000000001410b229 */ /* 0x144fe40000000818 */
[----:B------:R-:W-:-:S08]  /*1270*/  @!P3 DADD R26, -R20, R24 ;  /* 0x00000000141ab229 */ /* 0x000fd00000000118 */
[----:B------:R-:W-:Y:S01]  /*1280*/  @!P3 DSETP.GEU.AND P1, PT, R16, R26, PT ;  /* 0x0000001a1000b22a */ /* 0x000fe20003f2e000 */
[----:B------:R-:W-:-:S05]  /*1290*/  @!P2 IMAD.WIDE R20, R13, 0x8, R8 ;  /* 0x000000080d14a825 */ /* 0x000fca00078e0208 */
[----:B------:R-:W-:Y:S02]  /*12a0*/  @!P3 FSEL R30, R26, R16, !P1 ;  /* 0x000000101a1eb208 */ /* 0x000fe40004800000 */
[----:B------:R-:W-:Y:S01]  /*12b0*/  @!P3 FSEL R31, R27, R17, !P1 ;  /* 0x000000111b1fb208 */ /* 0x000fe20004800000 */
[----:B------:R-:W-:-:S05]  /*12c0*/  @!P3 IMAD.WIDE R16, R11, 0x8, R4 ;  /* 0x000000080b10b825 */ /* 0x000fca00078e0204 */
[----:B------:R0:W-:Y:S04]  /*12d0*/  @!P3 STG.E.64 desc[UR4][R16.64], R30 ;  /* 0x0000001e1000b986 */ /* 0x0001e8000c101b04 */
[----:B------:R-:W2:Y:S04]  /*12e0*/  @!P2 LDG.E.64 R18, desc[UR4][R18.64] ;  /* 0x000000041212a981 */ /* 0x000ea8000c1e1b00 */
[----:B------:R-:W2:Y:S01]  /*12f0*/  @!P2 LDG.E.64 R20, desc[UR4][R20.64] ;  /* 0x000000041414a981 */ /* 0x000ea2000c1e1b00 */
[----:B------:R-:W-:-:S05]  /*1300*/  VIADD R3, R3, 0x180 ;  /* 0x0000018003037836 */ /* 0x000fca0000000000 */
[----:B------:R-:W-:Y:S01]  /*1310*/  ISETP.GE.AND P3, PT, R3, R2, PT ;  /* 0x000000020300720c */ /* 0x000fe20003f66270 */
[----:B------:R-:W-:-:S12]  /*1320*/  @!P2 IMAD.WIDE R12, R13, 0x8, R4 ;  /* 0x000000080d0ca825 */ /* 0x000fd800078e0204 */
[C---:B0-----:R-:W-:Y:S01]  /*1330*/  @!P3 IMAD.WIDE R16, R3.reuse, 0x8, R6 ;  /* 0x000000080310b825 */ /* 0x041fe200078e0206 */
[C-C-:B--2---:R-:W-:Y:S02]  /*1340*/  @!P2 DADD R24, R18.reuse, -R20.reuse ;  /* 0x000000001218a229 */ /* 0x144fe40000000814 */
[----:B------:R-:W-:Y:S01]  /*1350*/  @!P2 DADD R26, -R18, R20 ;  /* 0x00000000121aa229 */ /* 0x000fe20000000114 */
[----:B------:R-:W-:-:S07]  /*1360*/  @!P3 IMAD.WIDE R18, R3, 0x8, R8 ;  /* 0x000000080312b825 */ /* 0x000fce00078e0208 */
[----:B------:R-:W-:-:S06]  /*1370*/  @!P2 DSETP.GEU.AND P1, PT, R24, R26, PT ;  /* 0x0000001a1800a22a */ /* 0x000fcc0003f2e000 */
[----:B------:R-:W-:Y:S02]  /*1380*/  @!P2 FSEL R26, R26, R24, !P1 ;  /* 0x000000181a1aa208 */ /* 0x000fe40004800000 */
[----:B------:R-:W-:-:S05]  /*1390*/  @!P2 FSEL R27, R27, R25, !P1 ;  /* 0x000000191b1ba208 */ /* 0x000fca0004800000 */
[----:B------:R0:W-:Y:S04]  /*13a0*/  @!P2 STG.E.64 desc[UR4][R12.64], R26 ;  /* 0x0000001a0c00a986 */ /* 0x0001e8000c101b04 */
[----:B------:R-:W2:Y:S04]  /*13b0*/  @!P3 LDG.E.64 R16, desc[UR4][R16.64] ;  /* 0x000000041010b981 */ /* 0x000ea8000c1e1b00 */
[----:B------:R-:W2:Y:S01]  /*13c0*/  @!P3 LDG.E.64 R18, desc[UR4][R18.64] ;  /* 0x000000041212b981 */ /* 0x000ea2000c1e1b00 */
[----:B------:R-:W-:Y:S01]  /*13d0*/  VIADD R14, R14, 0x4 ;  /* 0x000000040e0e7836 */ /* 0x000fe20000000000 */
[----:B--2---:R-:W-:-:S02]  /*13e0*/  @!P3 DADD R20, R16, -R18 ;  /* 0x000000001014b229 */ /* 0x004fc40000000812 */
[----:B------:R-:W-:-:S08]  /*13f0*/  @!P3 DADD R24, -R16, R18 ;  /* 0x000000001018b229 */ /* 0x000fd00000000112 */
[----:B------:R-:W-:-:S06]  /*1400*/  @!P3 DSETP.GEU.AND P1, PT, R20, R24, PT ;  /* 0x000000181400b22a */ /* 0x000fcc0003f2e000 */
[----:B------:R-:W-:Y:S02]  /*1410*/  @!P3 FSEL R24, R24, R20, !P1 ;  /* 0x000000141818b208 */ /* 0x000fe40004800000 */
[----:B------:R-:W-:Y:S01]  /*1420*/  @!P3 FSEL R25, R25, R21, !P1 ;  /* 0x000000151919b208 */ /* 0x000fe20004800000 */
[----:B------:R-:W-:-:S05]  /*1430*/  @!P3 IMAD.WIDE R20, R3, 0x8, R4 ;  /* 0x000000080314b825 */ /* 0x000fca00078e0204 */
[----:B------:R0:W-:Y:S02]  /*1440*/  @!P3 STG.E.64 desc[UR4][R20.64], R24 ;  /* 0x000000181400b986 */ /* 0x0001e4000c101b04 */
.L_x_892:
[----:B------:R-:W-:Y:S05]  /*1450*/  @!P0 EXIT ;  /* 0x000000000000894d */ /* 0x000fea0003800000 */
[----:B------:R-:W-:Y:S02]  /*1460*/  ISETP.NE.AND P0, PT, R10, 0x1, PT ;  /* 0x000000010a00780c */ /* 0x000fe40003f05270 */
[----:B------:R-:W-:-:S04]  /*1470*/  LOP3.LUT R0, R0, 0x1, RZ, 0xc0, !PT ;  /* 0x0000000100007812 */ /* 0x000fc800078ec0ff */
[----:B------:R-:W-:-:S07]  /*1480*/  ISETP.NE.U32.AND P3, PT, R0, 0x1, PT ;  /* 0x000000010000780c */ /* 0x000fce0003f65070 */
[----:B------:R-:W-:Y:S06]  /*1490*/  @!P0 BRA `(.L_x_893) ;  /* 0x00000000006c8947 */ /* 0x000fec0003800000 */
[----:B------:R-:W-:-:S05]  /*14a0*/  IMAD R15, R14, 0x80, R23 ;  /* 0x000000800e0f7824 */ /* 0x000fca00078e0217 */
[----:B------:R-:W-:-:S13]  /*14b0*/  ISETP.GE.AND P0, PT, R15, R2, PT ;  /* 0x000000020f00720c */ /* 0x000fda0003f06270 */
[----:B------:R-:W-:-:S04]  /*14c0*/  @!P0 IMAD.WIDE R10, R15, 0x8, R6 ;  /* 0x000000080f0a8825 */ /* 0x000fc800078e0206 */
[C---:B0-----:R-:W-:Y:S02]  /*14d0*/  @!P0 IMAD.WIDE R12, R15.reuse, 0x8, R8 ;  /* 0x000000080f0c8825 */ /* 0x041fe400078e0208 */
[----:B------:R-:W2:Y:S04]  /*14e0*/  @!P0 LDG.E.64 R10, desc[UR4][R10.64] ;  /* 0x000000040a0a8981 */ /* 0x000ea8000c1e1b00 */
[----:B------:R-:W2:Y:S01]  /*14f0*/  @!P0 LDG.E.64 R12, desc[UR4][R12.64] ;  /* 0x000000040c0c8981 */ /* 0x000ea2000c1e1b00 */
[----:B------:R-:W-:-:S05]  /*1500*/  VIADD R3, R15, 0x80 ;  /* 0x000000800f037836 */ /* 0x000fca0000000000 */
[----:B------:R-:W-:Y:S01]  /*1510*/  ISETP.GE.AND P2, PT, R3, R2, PT ;  /* 0x000000020300720c */ /* 0x000fe20003f46270 */
[C-C-:B--234-:R-:W-:Y:S02]  /*1520*/  @!P0 DADD R16, R10.reuse, -R12.reuse ;  /* 0x000000000a108229 */ /* 0x15cfe4000000080c */
[----:B------:R-:W-:-:S10]  /*1530*/  @!P0 DADD R18, -R10, R12 ;  /* 0x000000000a128229 */ /* 0x000fd4000000010c */
[----:B------:R-:W-:Y:S01]  /*1540*/  @!P2 IMAD.WIDE R10, R3, 0x8, R8 ;  /* 0x00000008030aa825 */ /* 0x000fe200078e0208 */
        /* <DEDUP_REMOVED lines=16> */
.L_x_893:
[----:B------:R-:W-:Y:S05]  /*1650*/  @P3 EXIT ;  /* 0x000000000000394d */ /* 0x000fea0003800000 */
[----:B------:R-:W-:-:S05]  /*1660*/  IMAD R23, R14, 0x80, R23 ;  /* 0x000000800e177824 */ /* 0x000fca00078e0217 */
[----:B------:R-:W-:-:S13]  /*1670*/  ISETP.GE.AND P0, PT, R23, R2, PT ;  /* 0x000000021700720c */ /* 0x000fda0003f06270 */
[----:B------:R-:W-:Y:S05]  /*1680*/  @P0 EXIT ;  /* 0x000000000000094d */ /* 0x000fea0003800000 */
[----:B------:R-:W-:-:S04]  /*1690*/  IMAD.WIDE R6, R23, 0x8, R6 ;  /* 0x0000000817067825 */ /* 0x000fc800078e0206 */
[C---:B------:R-:W-:Y:S02]  /*16a0*/  IMAD.WIDE R8, R23.reuse, 0x8, R8 ;  /* 0x0000000817087825 */ /* 0x040fe400078e0208 */
[----:B------:R-:W5:Y:S04]  /*16b0*/  LDG.E.64 R6, desc[UR4][R6.64] ;  /* 0x0000000406067981 */ /* 0x000f68000c1e1b00 */
[----:B------:R-:W5:Y:S01]  /*16c0*/  LDG.E.64 R8, desc[UR4][R8.64] ;  /* 0x0000000408087981 */ /* 0x000f62000c1e1b00 */
[----:B------:R-:W-:Y:S01]  /*16d0*/  IMAD.WIDE R4, R23, 0x8, R4 ;  /* 0x0000000817047825 */ /* 0x000fe200078e0204 */
[C-C-:B-----5:R-:W-:Y:S02]  /*16e0*/  DADD R2, R6.reuse, -R8.reuse ;  /* 0x0000000006027229 */ /* 0x160fe40000000808 */
[----:B------:R-:W-:-:S08]  /*16f0*/  DADD R10, -R6, R8 ;  /* 0x00000000060a7229 */ /* 0x000fd00000000108 */
[----:B------:R-:W-:-:S06]  /*1700*/  DSETP.GEU.AND P0, PT, R2, R10, PT ;  /* 0x0000000a0200722a */ /* 0x000fcc0003f0e000 */
[----:B------:R-:W-:Y:S02]  /*1710*/  FSEL R2, R10, R2, !P0 ;  /* 0x000000020a027208 */ /* 0x000fe40004000000 */
[----:B------:R-:W-:-:S05]  /*1720*/  FSEL R3, R11, R3, !P0 ;  /* 0x000000030b037208 */ /* 0x000fca0004000000 */
[----:B------:R-:W-:Y:S01]  /*1730*/  STG.E.64 desc[UR4][R4.64], R2 ;  /* 0x0000000204007986 */ /* 0x000fe2000c101b04 */
[----:B------:R-:W-:Y:S05]  /*1740*/  EXIT ;  /* 0x000000000000794d */ /* 0x000fea0003800000 */
.L_x_875:
[----:B------:R-:W-:-:S13]  /*1750*/  ISETP.GE.AND P0, PT, R0, 0x1, PT ;  /* 0x000000010000780c */ /* 0x000fda0003f06270 */
[----:B------:R-:W-:Y:S05]  /*1760*/  @!P0 EXIT ;  /* 0x000000000000894d */ /* 0x000fea0003800000 */
[----:B------:R-:W-:Y:S01]  /*1770*/  ISETP.GE.U32.AND P0, PT, R0, 0x8, PT ;  /* 0x000000080000780c */ /* 0x000fe20003f06070 */
[----:B------:R-:W-:-:S12]  /*1780*/  IMAD.MOV.U32 R34, RZ, RZ, RZ ;  /* 0x000000ffff227224 */ /* 0x000fd800078e00ff */
[----:B------:R-:W-:Y:S05]  /*1790*/  @!P0 BRA `(.L_x_894) ;  /* 0x0000000400808947 */ /* 0x000fea0003800000 */
[----:B------:R-:W0:Y:S01]  /*17a0*/  LDC.64 R24, c[0x0][0x390] ;  /* 0x0000e400ff187b82 */ /* 0x000e220000000a00 */
[----:B------:R-:W-:Y:S02]  /*17b0*/  IADD3 R17, P0, PT, R3, 0xc00, RZ ;  /* 0x00000c0003117810 */ /* 0x000fe40007f1e0ff */
[----:B------:R-:W-:Y:S02]  /*17c0*/  LEA R10, P2, R16, R10, 0x3 ;  /* 0x0000000a100a7211 */ /* 0x000fe400078418ff */
[C---:B------:R-:W-:Y:S01]  /*17d0*/  IADD3 R12, P1, PT, R17.reuse, R12, RZ ;  /* 0x0000000c110c7210 */ /* 0x040fe20007f3e0ff */
[----:B------:R-:W-:Y:S01]  /*17e0*/  IMAD.X R2, RZ, RZ, R35, P0 ;  /* 0x000000ffff027224 */ /* 0x000fe200000e0623 */
[----:B------:R-:W-:Y:S01]  /*17f0*/  IADD3 R14, P0, PT, R17, UR6, RZ ;  /* 0x00000006110e7c10 */ /* 0x000fe2000ff1e0ff */
[----:B------:R-:W1:Y:S01]  /*1800*/  LDC.64 R18, c[0x0][0x398] ;  /* 0x0000e600ff127b82 */ /* 0x000e620000000a00 */
[----:B------:R-:W-:Y:S01]  /*1810*/  LOP3.LUT R34, R0, 0x7ffffff8, RZ, 0xc0, !PT ;  /* 0x7ffffff800227812 */ /* 0x000fe200078ec0ff */
[----:B------:R-:W-:Y:S01]  /*1820*/  IMAD.X R13, R2, 0x1, R13, P1 ;  /* 0x00000001020d7824 */ /* 0x000fe200008e060d */
[----:B------:R-:W-:-:S02]  /*1830*/  LEA.HI.X R11, R16, R11, R15, 0x3, P2 ;  /* 0x0000000b100b7211 */ /* 0x000fc400010f1c0f */
[----:B------:R-:W-:Y:S01]  /*1840*/  IADD3.X R15, PT, PT, R2, UR7, RZ, P0, !PT ;  /* 0x00000007020f7c10 */ /* 0x000fe200087fe4ff */
[C---:B------:R-:W-:Y:S02]  /*1850*/  VIADD R2, R23.reuse, 0x80 ;  /* 0x0000008017027836 */ /* 0x040fe40000000000 */
[----:B------:R-:W2:Y:S01]  /*1860*/  LDC.64 R20, c[0x0][0x3a8] ;  /* 0x0000ea00ff147b82 */ /* 0x000ea20000000a00 */
[----:B------:R-:W-:Y:S02]  /*1870*/  IMAD.MOV R36, RZ, RZ, -R34 ;  /* 0x000000ffff247224 */ /* 0x000fe400078e0a22 */
[----:B0-----:R-:W-:-:S04]  /*1880*/  IMAD.WIDE.U32 R16, R23, 0x8, R24 ;  /* 0x0000000817107825 */ /* 0x001fc800078e0018 */
[----:B-1----:R-:W-:-:S04]  /*1890*/  IMAD.WIDE.U32 R18, R23, 0x8, R18 ;  /* 0x0000000817127825 */ /* 0x002fc800078e0012 */
[----:B--2---:R-:W-:-:S07]  /*18a0*/  IMAD.WIDE.U32 R20, R23, 0x8, R20 ;  /* 0x0000000817147825 */ /* 0x004fce00078e0014 */
.L_x_895:
[-C--:B------:R-:W-:Y:S02]  /*18b0*/  IADD3 R26, P1, PT, R20, R3.reuse, RZ ;  /* 0x00000003141a7210 */ /* 0x080fe40007f3e0ff */
[----:B------:R-:W-:-:S03]  /*18c0*/  IADD3 R28, P0, PT, R18, R3, RZ ;  /* 0x00000003121c7210 */ /* 0x000fc60007f1e0ff */
[--C-:B------:R-:W-:Y:S02]  /*18d0*/  IMAD.X R27, R21, 0x1, R35.reuse, P1 ;  /* 0x00000001151b7824 */ /* 0x100fe400008e0623 */
[----:B------:R-:W-:-:S04]  /*18e0*/  IMAD.X R29, R19, 0x1, R35, P0 ;  /* 0x00000001131d7824 */ /* 0x000fc800000e0623 */
[----:B------:R-:W2:Y:S04]  /*18f0*/  LDG.E.64 R26, desc[UR4][R26.64] ;  /* 0x000000041a1a7981 */ /* 0x000ea8000c1e1b00 */
[----:B------:R-:W2:Y:S01]  /*1900*/  LDG.E.64 R24, desc[UR4][R28.64] ;  /* 0x000000041c187981 */ /* 0x000ea2000c1e1b00 */
[----:B------:R-:W-:-:S05]  /*1910*/  IADD3 R30, P1, PT, R16, R3, RZ ;  /* 0x00000003101e7210 */ /* 0x000fca0007f3e0ff */
[----:B------:R-:W-:Y:S01]  /*1920*/  IMAD.X R31, R17, 0x1, R35, P1 ;  /* 0x00000001111f7824 */ /* 0x000fe200008e0623 */
[C-C-:B--2---:R-:W-:Y:S02]  /*1930*/  DADD R22, R24.reuse, -R26.reuse ;  /* 0x0000000018167229 */ /* 0x144fe4000000081a */
[----:B------:R-:W-:-:S08]  /*1940*/  DADD R24, -R24, R26 ;  /* 0x0000000018187229 */ /* 0x000fd0000000011a */
[----:B------:R-:W-:-:S06]  /*1950*/  DSETP.GEU.AND P0, PT, R22, R24, PT ;  /* 0x000000181600722a */ /* 0x000fcc0003f0e000 */
[----:B------:R-:W-:Y:S02]  /*1960*/  FSEL R32, R24, R22, !P0 ;  /* 0x0000001618207208 */ /* 0x000fe40004000000 */
[----:B------:R-:W-:Y:S01]  /*1970*/  FSEL R33, R25, R23, !P0 ;  /* 0x0000001719217208 */ /* 0x000fe20004000000 */
[----:B------:R-:W-:-:S04]  /*1980*/  IMAD.WIDE R22, R2, 0x8, R10 ;  /* 0x0000000802167825 */ /* 0x000fc800078e020a */
[----:B------:R-:W-:Y:S01]  /*1990*/  IMAD.WIDE R24, R2, 0x8, R14 ;  /* 0x0000000802187825 */ /* 0x000fe200078e020e */
[----:B------:R0:W-:Y:S04]  /*19a0*/  STG.E.64 desc[UR4][R30.64], R32 ;  /* 0x000000201e007986 */ /* 0x0001e8000c101b04 */
[----:B------:R-:W2:Y:S04]  /*19b0*/  LDG.E.64 R28, desc[UR4][R24.64+-0xc00] ;  /* 0xfff40004181c7981 */ /* 0x000ea8000c1e1b00 */
[----:B0-----:R-:W2:Y:S02]  /*19c0*/  LDG.E.64 R30, desc[UR4][R22.64] ;  /* 0x00000004161e7981 */ /* 0x001ea4000c1e1b00 */
[----:B--2---:R-:W-:-:S02]  /*19d0*/  DADD R26, R30, -R28 ;  /* 0x000000001e1a7229 */ /* 0x004fc4000000081c */
[----:B------:R-:W-:-:S08]  /*19e0*/  DADD R28, -R30, R28 ;  /* 0x000000001e1c7229 */ /* 0x000fd0000000011c */
[----:B------:R-:W-:-:S06]  /*19f0*/  DSETP.GEU.AND P0, PT, R26, R28, PT ;  /* 0x0000001c1a00722a */ /* 0x000fcc0003f0e000 */
[----:B------:R-:W-:Y:S02]  /*1a00*/  FSEL R28, R28, R26, !P0 ;  /* 0x0000001a1c1c7208 */ /* 0x000fe40004000000 */
[----:B------:R-:W-:Y:S01]  /*1a10*/  FSEL R29, R29, R27, !P0 ;  /* 0x0000001b1d1d7208 */ /* 0x000fe20004000000 */
[----:B------:R-:W-:-:S05]  /*1a20*/  IMAD.WIDE R26, R2, 0x8, R12 ;  /* 0x00000008021a7825 */ /* 0x000fca00078e020c */
[----:B------:R0:W-:Y:S04]  /*1a30*/  STG.E.64 desc[UR4][R26.64+-0xc00], R28 ;  /* 0xfff4001c1a007986 */ /* 0x0001e8000c101b04 */
[----:B------:R-:W0:Y:S04]  /*1a40*/  LDG.E.64 R32, desc[UR4][R22.64+0x400] ;  /* 0x0004000416207981 */ /* 0x000e28000c1e1b00 */
[----:B------:R-:W0:Y:S02]  /*1a50*/  LDG.E.64 R30, desc[UR4][R24.64+-0x800] ;  /* 0xfff80004181e7981 */ /* 0x000e24000c1e1b00 */
[----:B0-----:R-:W-:-:S02]  /*1a60*/  DADD R28, R32, -R30 ;  /* 0x00000000201c7229 */ /* 0x001fc4000000081e */
[----:B------:R-:W-:-:S08]  /*1a70*/  DADD R30, -R32, R30 ;  /* 0x00000000201e7229 */ /* 0x000fd0000000011e */
[----:B------:R-:W-:-:S06]  /*1a80*/  DSETP.GEU.AND P0, PT, R28, R30, PT ;  /* 0x0000001e1c00722a */ /* 0x000fcc0003f0e000 */
[----:B------:R-:W-:Y:S02]  /*1a90*/  FSEL R32, R30, R28, !P0 ;  /* 0x0000001c1e207208 */ /* 0x000fe40004000000 */
[----:B------:R-:W-:-:S05]  /*1aa0*/  FSEL R33, R31, R29, !P0 ;  /* 0x0000001d1f217208 */ /* 0x000fca0004000000 */
[----:B------:R0:W-:Y:S04]  /*1ab0*/  STG.E.64 desc[UR4][R26.64+-0x800], R32 ;  /* 0xfff800201a007986 */ /* 0x0001e8000c101b04 */
[----:B------:R-:W2:Y:S04]  /*1ac0*/  LDG.E.64 R30, desc[UR4][R24.64+-0x400] ;  /* 0xfffc0004181e7981 */ /* 0x000ea8000c1e1b00 */
[----:B0-----:R-:W2:Y:S02]  /*1ad0*/  LDG.E.64 R32, desc[UR4][R22.64+0x800] ;  /* 0x0008000416207981 */ /* 0x001ea4000c1e1b00 */
[----:B--2---:R-:W-:-:S02]  /*1ae0*/  DADD R28, R32, -R30 ;  /* 0x00000000201c7229 */ /* 0x004fc4000000081e */
[----:B------:R-:W-:-:S08]  /*1af0*/  DADD R30, -R32, R30 ;  /* 0x00000000201e7229 */ /* 0x000fd0000000011e */
[----:B------:R-:W-:-:S06]  /*1b00*/  DSETP.GEU.AND P0, PT, R28, R30, PT ;  /* 0x0000001e1c00722a */ /* 0x000fcc0003f0e000 */
[----:B------:R-:W-:Y:S02]  /*1b10*/  FSEL R28, R30, R28, !P0 ;  /* 0x0000001c1e1c7208 */ /* 0x000fe40004000000 */
[----:B------:R-:W-:-:S05]  /*1b20*/  FSEL R29, R31, R29, !P0 ;  /* 0x0000001d1f1d7208 */ /* 0x000fca0004000000 */
        /* <DEDUP_REMOVED lines=26> */
[----:B------:R-:W2:Y:S01]  /*1cd0*/  LDG.E.64 R24, desc[UR4][R24.64+0xc00] ;  /* 0x000c000418187981 */ /* 0x000ea2000c1e1b00 */
[----:B------:R-:W-:Y:S01]  /*1ce0*/  VIADD R36, R36, 0x8 ;  /* 0x0000000824247836 */ /* 0x000fe20000000000 */
[----:B------:R-:W-:Y:S01]  /*1cf0*/  IADD3 R3, P1, PT, R3, 0x2000, RZ ;  /* 0x0000200003037810 */ /* 0x000fe20007f3e0ff */
[----:B------:R-:W-:-:S04]  /*1d00*/  VIADD R2, R2, 0x400 ;  /* 0x0000040002027836 */ /* 0x000fc80000000000 */
[----:B------:R-:W-:Y:S01]  /*1d10*/  IMAD.X R35, RZ, RZ, R35, P1 ;  /* 0x000000ffff237224 */ /* 0x000fe200008e0623 */
[C-C-:B--2---:R-:W-:Y:S02]  /*1d20*/  DADD R30, R32.reuse, -R24.reuse ;  /* 0x00000000201e7229 */ /* 0x144fe40000000818 */
[----:B------:R-:W-:-:S08]  /*1d30*/  DADD R32, -R32, R24 ;  /* 0x0000000020207229 */ /* 0x000fd00000000118 */
[----:B------:R-:W-:-:S06]  /*1d40*/  DSETP.GEU.AND P0, PT, R30, R32, PT ;  /* 0x000000201e00722a */ /* 0x000fcc0003f0e000 */
[----:B------:R-:W-:Y:S02]  /*1d50*/  FSEL R30, R32, R30, !P0 ;  /* 0x0000001e201e7208 */ /* 0x000fe40004000000 */
[----:B------:R-:W-:-:S05]  /*1d60*/  FSEL R31, R33, R31, !P0 ;  /* 0x0000001f211f7208 */ /* 0x000fca0004000000 */
[----:B------:R0:W-:Y:S01]  /*1d70*/  STG.E.64 desc[UR4][R26.64+0xc00], R30 ;  /* 0x000c001e1a007986 */ /* 0x0001e2000c101b04 */
[----:B------:R-:W-:-:S13]  /*1d80*/  ISETP.NE.AND P0, PT, R36, RZ, PT ;  /* 0x000000ff2400720c */ /* 0x000fda0003f05270 */
[----:B0-----:R-:W-:Y:S05]  /*1d90*/  @P0 BRA `(.L_x_895) ;  /* 0xfffffff800c40947 */ /* 0x001fea000383ffff */
.L_x_894:
[----:B------:R-:W-:-:S13]  /*1da0*/  LOP3.LUT P0, R2, R0, 0x7, RZ, 0xc0, !PT ;  /* 0x0000000700027812 */ /* 0x000fda000780c0ff */
[----:B------:R-:W-:Y:S05]  /*1db0*/  @!P0 EXIT ;  /* 0x000000000000894d */ /* 0x000fea0003800000 */
[----:B------:R-:W0:Y:S01]  /*1dc0*/  S2R R13, SR_TID.X ;  /* 0x00000000000d7919 */ /* 0x000e220000002100 */
[----:B------:R-:W-:Y:S02]  /*1dd0*/  ISETP.GE.U32.AND P0, PT, R2, 0x4, PT ;  /* 0x000000040200780c */ /* 0x000fe40003f06070 */
[----:B------:R-:W-:-:S04]  /*1de0*/  LOP3.LUT R12, R0, 0x3, RZ, 0xc0, !PT ;  /* 0x00000003000c7812 */ /* 0x000fc800078ec0ff */
[----:B------:R-:W-:-:S07]  /*1df0*/  ISETP.NE.AND P1, PT, R12, RZ, PT ;  /* 0x000000ff0c00720c */ /* 0x000fce0003f25270 */
[----:B------:R-:W-:Y:S06]  /*1e00*/  @!P0 BRA `(.L_x_896) ;  /* 0x0000000000948947 */ /* 0x000fec0003800000 */
[----:B0-----:R-:W-:-:S04]  /*1e10*/  IMAD R21, R34, 0x80, R13 ;  /* 0x0000008022157824 */ /* 0x001fc800078e020d */
[----:B------:R-:W-:-:S04]  /*1e20*/  IMAD.WIDE R10, R21, 0x8, R6 ;  /* 0x00000008150a7825 */ /* 0x000fc800078e0206 */
[----:B------:R-:W-:Y:S01]  /*1e30*/  IMAD.WIDE R2, R21, 0x8, R8 ;  /* 0x0000000815027825 */ /* 0x000fe200078e0208 */
[----:B------:R-:W2:Y:S04]  /*1e40*/  LDG.E.64 R14, desc[UR4][R10.64] ;  /* 0x000000040a0e7981 */ /* 0x000ea8000c1e1b00 */
[----:B------:R-:W2:Y:S02]  /*1e50*/  LDG.E.64 R16, desc[UR4][R2.64] ;  /* 0x0000000402107981 */ /* 0x000ea4000c1e1b00 */
[C-C-:B--2---:R-:W-:Y:S02]  /*1e60*/  DADD R18, R14.reuse, -R16.reuse ;  /* 0x000000000e127229 */ /* 0x144fe40000000810 */
[----:B------:R-:W-:-:S08]  /*1e70*/  DADD R14, -R14, R16 ;  /* 0x000000000e0e7229 */ /* 0x000fd00000000110 */
[----:B------:R-:W-:-:S06]  /*1e80*/  DSETP.GEU.AND P0, PT, R18, R14, PT ;  /* 0x0000000e1200722a */ /* 0x000fcc0003f0e000 */
[----:B------:R-:W-:Y:S02]  /*1e90*/  FSEL R22, R14, R18, !P0 ;  /* 0x000000120e167208 */ /* 0x000fe40004000000 */
[----:B------:R-:W-:Y:S01]  /*1ea0*/  FSEL R23, R15, R19, !P0 ;  /* 0x000000130f177208 */ /* 0x000fe20004000000 */
[----:B------:R-:W-:-:S05]  /*1eb0*/  IMAD.WIDE R14, R21, 0x8, R4 ;  /* 0x00000008150e7825 */ /* 0x000fca00078e0204 */
[----:B------:R0:W-:Y:S04]  /*1ec0*/  STG.E.64 desc[UR4][R14.64], R22 ;  /* 0x000000160e007986 */ /* 0x0001e8000c101b04 */
[----:B------:R-:W2:Y:S04]  /*1ed0*/  LDG.E.64 R16, desc[UR4][R10.64+0x400] ;  /* 0x000400040a107981 */ /* 0x000ea8000c1e1b00 */
[----:B------:R-:W2:Y:S02]  /*1ee0*/  LDG.E.64 R18, desc[UR4][R2.64+0x400] ;  /* 0x0004000402127981 */ /* 0x000ea4000c1e1b00 */
[----:B--2---:R-:W-:-:S02]  /*1ef0*/  DADD R20, R16, -R18 ;  /* 0x0000000010147229 */ /* 0x004fc40000000812 */
[----:B------:R-:W-:-:S08]  /*1f00*/  DADD R16, -R16, R18 ;  /* 0x0000000010107229 */ /* 0x000fd00000000112 */
[----:B------:R-:W-:-:S06]  /*1f10*/  DSETP.GEU.AND P0, PT, R20, R16, PT ;  /* 0x000000101400722a */ /* 0x000fcc0003f0e000 */
[----:B------:R-:W-:Y:S02]  /*1f20*/  FSEL R24, R16, R20, !P0 ;  /* 0x0000001410187208 */ /* 0x000fe40004000000 */
[----:B------:R-:W-:-:S05]  /*1f30*/  FSEL R25, R17, R21, !P0 ;  /* 0x0000001511197208 */ /* 0x000fca0004000000 */
[----:B------:R1:W-:Y:S04]  /*1f40*/  STG.E.64 desc[UR4][R14.64+0x400], R24 ;  /* 0x000400180e007986 */ /* 0x0003e8000c101b04 */
[----:B------:R-:W2:Y:S04]  /*1f50*/  LDG.E.64 R16, desc[UR4][R10.64+0x800] ;  /* 0x000800040a107981 */ /* 0x000ea8000c1e1b00 */
[----:B------:R-:W2:Y:S02]  /*1f60*/  LDG.E.64 R18, desc[UR4][R2.64+0x800] ;  /* 0x0008000402127981 */ /* 0x000ea4000c1e1b00 */
[----:B--2---:R-:W-:-:S02]  /*1f70*/  DADD R20, R16, -R18 ;  /* 0x0000000010147229 */ /* 0x004fc40000000812 */
[----:B------:R-:W-:-:S08]  /*1f80*/  DADD R16, -R16, R18 ;  /* 0x0000000010107229 */ /* 0x000fd00000000112 */
[----:B------:R-:W-:-:S06]  /*1f90*/  DSETP.GEU.AND P0, PT, R20, R16, PT ;  /* 0x000000101400722a */ /* 0x000fcc0003f0e000 */
[----:B0-----:R-:W-:Y:S02]  /*1fa0*/  FSEL R22, R16, R20, !P0 ;  /* 0x0000001410167208 */ /* 0x001fe40004000000 */
[----:B------:R-:W-:-:S05]  /*1fb0*/  FSEL R23, R17, R21, !P0 ;  /* 0x0000001511177208 */ /* 0x000fca0004000000 */
[----:B------:R1:W-:Y:S04]  /*1fc0*/  STG.E.64 desc[UR4][R14.64+0x800], R22 ;  /* 0x000800160e007986 */ /* 0x0003e8000c101b04 */
[----:B------:R-:W2:Y:S04]  /*1fd0*/  LDG.E.64 R16, desc[UR4][R10.64+0xc00] ;  /* 0x000c00040a107981 */ /* 0x000ea8000c1e1b00 */
[----:B------:R-:W2:Y:S01]  /*1fe0*/  LDG.E.64 R18, desc[UR4][R2.64+0xc00] ;  /* 0x000c000402127981 */ /* 0x000ea2000c1e1b00 */
[----:B------:R-:W-:Y:S01]  /*1ff0*/  VIADD R34, R34, 0x4 ;  /* 0x0000000422227836 */ /* 0x000fe20000000000 */
[----:B--2---:R-:W-:-:S02]  /*2000*/  DADD R20, R16, -R18 ;  /* 0x0000000010147229 */ /* 0x004fc40000000812 */
[----:B------:R-:W-:-:S08]  /*2010*/  DADD R16, -R16, R18 ;  /* 0x0000000010107229 */ /* 0x000fd00000000112 */
[----:B------:R-:W-:-:S06]  /*2020*/  DSETP.GEU.AND P0, PT, R20, R16, PT ;  /* 0x000000101400722a */ /* 0x000fcc0003f0e000 */
[----:B------:R-:W-:Y:S02]  /*2030*/  FSEL R16, R16, R20, !P0 ;  /* 0x0000001410107208 */ /* 0x000fe40004000000 */
[----:B------:R-:W-:-:S05]  /*2040*/  FSEL R17, R17, R21, !P0 ;  /* 0x0000001511117208 */ /* 0x000fca0004000000 */
[----:B------:R1:W-:Y:S02]  /*2050*/  STG.E.64 desc[UR4][R14.64+0xc00], R16 ;  /* 0x000c00100e007986 */ /* 0x0003e4000c101b04 */
.L_x_896:
[----:B------:R-:W-:Y:S05]  /*2060*/  @!P1 EXIT ;  /* 0x000000000000994d */ /* 0x000fea0003800000 */
[----:B------:R-:W-:Y:S02]  /*2070*/  ISETP.NE.AND P0, PT, R12, 0x1, PT ;  /* 0x000000010c00780c */ /* 0x000fe40003f05270 */
[----:B------:R-:W-:-:S04]  /*2080*/  LOP3.LUT R0, R0, 0x1, RZ, 0xc0, !PT ;  /* 0x0000000100007812 */ /* 0x000fc800078ec0ff */
[----:B------:R-:W-:-:S07]  /*2090*/  ISETP.NE.U32.AND P1, PT, R0, 0x1, PT ;  /* 0x000000010000780c */ /* 0x000fce0003f25070 */
[----:B------:R-:W-:Y:S06]  /*20a0*/  @!P0 BRA `(.L_x_897) ;  /* 0x0000000000548947 */ /* 0x000fec0003800000 */
[----:B01----:R-:W-:-:S04]  /*20b0*/  IMAD R23, R34, 0x80, R13 ;  /* 0x0000008022177824 */ /* 0x003fc800078e020d */
[----:B------:R-:W-:-:S04]  /*20c0*/  IMAD.WIDE R18, R23, 0x8, R6 ;  /* 0x0000000817127825 */ /* 0x000fc800078e0206 */
[C---:B------:R-:W-:Y:S01]  /*20d0*/  IMAD.WIDE R20, R23.reuse, 0x8, R8 ;  /* 0x0000000817147825 */ /* 0x040fe200078e0208 */
[----:B------:R-:W2:Y:S04]  /*20e0*/  LDG.E.64 R2, desc[UR4][R18.64] ;  /* 0x0000000412027981 */ /* 0x000ea8000c1e1b00 */
[----:B------:R-:W2:Y:S01]  /*20f0*/  LDG.E.64 R10, desc[UR4][R20.64] ;  /* 0x00000004140a7981 */ /* 0x000ea2000c1e1b00 */
[----:B------:R-:W-:Y:S01]  /*2100*/  IMAD.WIDE R22, R23, 0x8, R4 ;  /* 0x0000000817167825 */ /* 0x000fe200078e0204 */
[C-C-:B--2---:R-:W-:Y:S02]  /*2110*/  DADD R14, R2.reuse, -R10.reuse ;  /* 0x00000000020e7229 */ /* 0x144fe4000000080a */
[----:B------:R-:W-:-:S08]  /*2120*/  DADD R2, -R2, R10 ;  /* 0x0000000002027229 */ /* 0x000fd0000000010a */
[----:B------:R-:W-:-:S06]  /*2130*/  DSETP.GEU.AND P0, PT, R14, R2, PT ;  /* 0x000000020e00722a */ /* 0x000fcc0003f0e000 */
[----:B------:R-:W-:Y:S02]  /*2140*/  FSEL R16, R2, R14, !P0 ;  /* 0x0000000e02107208 */ /* 0x000fe40004000000 */
[----:B------:R-:W-:-:S05]  /*2150*/  FSEL R17, R3, R15, !P0 ;  /* 0x0000000f03117208 */ /* 0x000fca0004000000 */
[----:B------:R2:W-:Y:S04]  /*2160*/  STG.E.64 desc[UR4][R22.64], R16 ;  /* 0x0000001016007986 */ /* 0x0005e8000c101b04 */
[----:B------:R-:W3:Y:S04]  /*2170*/  LDG.E.64 R2, desc[UR4][R18.64+0x400] ;  /* 0x0004000412027981 */ /* 0x000ee8000c1e1b00 */
[----:B------:R-:W3:Y:S01]  /*2180*/  LDG.E.64 R10, desc[UR4][R20.64+0x400] ;  /* 0x00040004140a7981 */ /* 0x000ee2000c1e1b00 */
[----:B------:R-:W-:Y:S01]  /*2190*/  VIADD R34, R34, 0x2 ;  /* 0x0000000222227836 */ /* 0x000fe20000000000 */
[----:B---3--:R-:W-:-:S02]  /*21a0*/  DADD R14, R2, -R10 ;  /* 0x00000000020e7229 */ /* 0x008fc4000000080a */
[----:B------:R-:W-:-:S08]  /*21b0*/  DADD R2, -R2, R10 ;  /* 0x0000000002027229 */ /* 0x000fd0000000010a */
[----:B------:R-:W-:-:S06]  /*21c0*/  DSETP.GEU.AND P0, PT, R14, R2, PT ;  /* 0x000000020e00722a */ /* 0x000fcc0003f0e000 */
[----:B------:R-:W-:Y:S02]  /*21d0*/  FSEL R2, R2, R14, !P0 ;  /* 0x0000000e02027208 */ /* 0x000fe40004000000 */
[----:B------:R-:W-:-:S05]  /*21e0*/  FSEL R3, R3, R15, !P0 ;  /* 0x0000000f03037208 */ /* 0x000fca0004000000 */
[----:B------:R2:W-:Y:S02]  /*21f0*/  STG.E.64 desc[UR4][R22.64+0x400], R2 ;  /* 0x0004000216007986 */ /* 0x0005e4000c101b04 */
.L_x_897:
[----:B------:R-:W-:Y:S05]  /*2200*/  @P1 EXIT ;  /* 0x000000000000194d */ /* 0x000fea0003800000 */
[----:B0-----:R-:W-:-:S04]  /*2210*/  IMAD R13, R34, 0x80, R13 ;  /* 0x00000080220d7824 */ /* 0x001fc800078e020d */
[----:B------:R-:W-:-:S04]  /*2220*/  IMAD.WIDE R6, R13, 0x8, R6 ;  /* 0x000000080d067825 */ /* 0x000fc800078e0206 */
[C---:B------:R-:W-:Y:S02]  /*2230*/  IMAD.WIDE R8, R13.reuse, 0x8, R8 ;  /* 0x000000080d087825 */ /* 0x040fe400078e0208 */
        /* <DEDUP_REMOVED lines=8> */
[----:B------:R-:W-:Y:S01]  /*22c0*/  STG.E.64 desc[UR4][R4.64], R2 ;  /* 0x0000000204007986 */ /* 0x000fe2000c101b04 */
[----:B------:R-:W-:Y:S05]  /*22d0*/  EXIT ;  /* 0x000000000000794d */ /* 0x000fea0003800000 */
.L_x_898:
        /* <DEDUP_REMOVED lines=10> */
.L_x_1089:


//--------------------- .text._ZN3cub18CUB_300001_SM_10006detail9transform16transform_kernelINS2_10policy_hubILb1EN4cuda3std3__45tupleIJN6thrust24THRUST_300001_SM_1000_NS6detail15normal_iteratorINSA_10device_ptrIdEEEESF_EEEE10policy1000Ei12diff_functorIdESF_JPdSL_EEEvT0_iT1_T2_DpNS2_10kernel_argIT3_EE --------------------------
	.section	.text._ZN3cub18CUB_300001_SM_10006detail9transform16transform_kernelINS2_10policy_hubILb1EN4cuda3std3__45tupleIJN6thrust24THRUST_300001_SM_1000_NS6detail15normal_iteratorINSA_10device_ptrIdEEEESF_EEEE10policy1000Ei12diff_functorIdESF_JPdSL_EEEvT0_iT1_T2_DpNS2_10kernel_argIT3_EE,"ax",@progbits
	.align	128
        .global         _ZN3cub18CUB_300001_SM_10006detail9transform16transform_kernelINS2_10policy_hubILb1EN4cuda3std3__45tupleIJN6thrust24THRUST_300001_SM_1000_NS6detail15normal_iteratorINSA_10device_ptrIdEEEESF_EEEE10policy1000Ei12diff_functorIdESF_JPdSL_EEEvT0_iT1_T2_DpNS2_10kernel_argIT3_EE
        .type           _ZN3cub18CUB_300001_SM_10006detail9transform16transform_kernelINS2_10policy_hubILb1EN4cuda3std3__45tupleIJN6thrust24THRUST_300001_SM_1000_NS6detail15normal_iteratorINSA_10device_ptrIdEEEESF_EEEE10policy1000Ei12diff_functorIdESF_JPdSL_EEEvT0_iT1_T2_DpNS2_10kernel_argIT3_EE,@function
        .size           _ZN3cub18CUB_300001_SM_10006detail9transform16transform_kernelINS2_10policy_hubILb1EN4cuda3std3__45tupleIJN6thrust24THRUST_300001_SM_1000_NS6detail15normal_iteratorINSA_10device_ptrIdEEEESF_EEEE10policy1000Ei12diff_functorIdESF_JPdSL_EEEvT0_iT1_T2_DpNS2_10kernel_argIT3_EE,(.L_x_1090 - _ZN3cub18CUB_300001_SM_10006detail9transform16transform_kernelINS2_10policy_hubILb1EN4cuda3std3__45tupleIJN6thrust24THRUST_300001_SM_1000_NS6detail15normal_iteratorINSA_10device_ptrIdEEEESF_EEEE10policy1000Ei12diff_functorIdESF_JPdSL_EEEvT0_iT1_T2_DpNS2_10kernel_argIT3_EE)
        .other          _ZN3cub18CUB_300001_SM_10006detail9transform16transform_kernelINS2_10policy_hubILb1EN4cuda3std3__45tupleIJN6thrust24THRUST_300001_SM_1000_NS6detail15normal_iteratorINSA_10device_ptrIdEEEESF_EEEE10policy1000Ei12diff_functorIdESF_JPdSL_EEEvT0_iT1_T2_DpNS2_10kernel_argIT3_EE,@"STO_CUDA_ENTRY STV_DEFAULT"
_ZN3cub18CUB_300001_SM_10006detail9transform16transform_kernelINS2_10policy_hubILb1EN4cuda3std3__45tupleIJN6thrust24THRUST_300001_SM_1000_NS6detail15normal_iteratorINSA_10device_ptrIdEEEESF_EEEE10policy1000Ei12diff_functorIdESF_JPdSL_EEEvT0_iT1_T2_DpNS2_10kernel_argIT3_EE:
.text._ZN3cub18CUB_300001_SM_10006detail9transform16transform_kernelINS2_10policy_hubILb1EN4cuda3std3__45tupleIJN6thrust24THRUST_300001_SM_1000_NS6detail15normal_iteratorINSA_10device_ptrIdEEEESF_EEEE10policy1000Ei12diff_functorIdESF_JPdSL_EEEvT0_iT1_T2_DpNS2_10kernel_argIT3_EE:
[----:B------:R-:W-:Y:S08]  /*0000*/  LDC R1, c[0x0][0x37c] ;  /* 0x0000df00ff017b82 */ /* 0x000ff00000000800 */
[----:B------:R-:W0:Y:S01]  /*0010*/  S2UR UR14, SR_CTAID.X ;  /* 0x00000000000e79c3 */ /* 0x000e220000002500 */
[----:B------:R-:W1:Y:S01]  /*0020*/  LDCU.64 UR8, c[0x0][0x380] ;  /* 0x00007000ff0877ac */ /* 0x000e620008000a00 */
[----:B------:R-:W2:Y:S01]  /*0030*/  S2R R8, SR_TID.X ;  /* 0x0000000000087919 */ /* 0x000ea20000002100 */
[----:B------:R-:W-:Y:S01]  /*0040*/  BSSY.RECONVERGENT B0, `(.L_x_899) ;  /* 0x0000020000007945 */ /* 0x000fe20003800200 */
[----:B-1----:R-:W-:-:S04]  /*0050*/  USHF.L.U32 UR7, UR9, 0x7, URZ ;  /* 0x0000000709077899 */ /* 0x002fc800080006ff */
[----:B0-----:R-:W-:-:S04]  /*0060*/  UIMAD UR4, UR7, UR14, URZ ;  /* 0x0000000e070472a4 */ /* 0x001fc8000f8e02ff */
[----:B------:R-:W-:-:S04]  /*0070*/  UIADD3 UR6, UPT, UPT, -UR4, UR8, URZ ;  /* 0x0000000804067290 */ /* 0x000fc8000fffe1ff */
[----:B------:R-:W-:Y:S01]  /*0080*/  UISETP.LT.AND UP0, UPT, UR7, UR6, UPT ;  /* 0x000000060700728c */ /* 0x000fe2000bf01270 */
[----:B--2---:R-:W-:-:S03]  /*0090*/  IMAD.SHL.U32 R0, R8, 0x80, RZ ;  /* 0x0000008008007824 */ /* 0x004fc600078e00ff */
[----:B------:R-:W-:-:S04]  /*00a0*/  USEL UR8, UR7, UR6, UP0 ;  /* 0x0000000607087287 */ /* 0x000fc80008000000 */
[----:B------:R-:W-:-:S06]  /*00b0*/  USHF.L.U32 UR5, UR8, 0x3, URZ ;  /* 0x0000000308057899 */ /* 0x000fcc00080006ff */
[----:B------:R-:W-:-:S13]  /*00c0*/  ISETP.GE.AND P0, PT, R0, UR5, PT ;  /* 0x0000000500007c0c */ /* 0x000fda000bf06270 */
[----:B------:R-:W-:Y:S05]  /*00d0*/  @P0 BRA `(.L_x_900) ;  /* 0x0000000000580947 */ /* 0x000fea0003800000 */
[----:B------:R-:W0:Y:S01]  /*00e0*/  LDC.64 R2, c[0x0][0x398] ;  /* 0x0000e600ff027b82 */ /* 0x000e220000000a00 */
[----:B------:R-:W-:Y:S01]  /*00f0*/  IMAD.U32 R5, RZ, RZ, UR4 ;  /* 0x00000004ff057e24 */ /* 0x000fe2000f8e00ff */
[----:B------:R-:W-:Y:S01]  /*0100*/  BSSY.RECONVERGENT B1, `(.L_x_901) ;  /* 0x000000a000017945 */ /* 0x000fe20003800200 */
[----:B------:R-:W-:Y:S02]  /*0110*/  IMAD.MOV.U32 R4, RZ, RZ, R0 ;  /* 0x000000ffff047224 */ /* 0x000fe400078e0000 */
[----:B0-----:R-:W-:-:S04]  /*0120*/  IMAD.WIDE.U32 R2, R8, 0x80, R2 ;  /* 0x0000008008027825 */ /* 0x001fc800078e0002 */
[----:B------:R-:W-:-:S07]  /*0130*/  IMAD.WIDE R2, R5, 0x8, R2 ;  /* 0x0000000805027825 */ /* 0x000fce00078e0202 */
.L_x_902:
[----:B------:R-:W-:Y:S01]  /*0140*/  VIADD R4, R4, 0x4000 ;  /* 0x0000400004047836 */ /* 0x000fe20000000000 */
[----:B------:R0:W-:Y:S04]  /*0150*/  CCTL.E.PF2 [R2] ;  /* 0x000000000200798f */ /* 0x0001e80000800100 */
[----:B------:R-:W-:Y:S02]  /*0160*/  ISETP.GE.AND P0, PT, R4, UR5, PT ;  /* 0x0000000504007c0c */ /* 0x000fe4000bf06270 */
[----:B0-----:R-:W-:-:S05]  /*0170*/  IADD3 R2, P1, PT, R2, 0x4000, RZ ;  /* 0x0000400002027810 */ /* 0x001fca0007f3e0ff */
[----:B------:R-:W-:-:S06]  /*0180*/  IMAD.X R3, RZ, RZ, R3, P1 ;  /* 0x000000ffff037224 */ /* 0x000fcc00008e0603 */
[----:B------:R-:W-:Y:S05]  /*0190*/  @!P0 BRA `(.L_x_902) ;  /* 0xfffffffc00e88947 */ /* 0x000fea000383ffff */
[----:B------:R-:W-:Y:S05]  /*01a0*/  BSYNC.RECONVERGENT B1 ;  /* 0x0000000000017941 */ /* 0x000fea0003800200 */
.L_x_901:
[----:B------:R-:W0:Y:S02]  /*01b0*/  LDC.64 R2, c[0x0][0x3a8] ;  /* 0x0000ea00ff027b82 */ /* 0x000e240000000a00 */
[----:B0-----:R-:W-:-:S04]  /*01c0*/  IMAD.WIDE.U32 R2, R8, 0x80, R2 ;  /* 0x0000008008027825 */ /* 0x001fc800078e0002 */
[----:B------:R-:W-:-:S07]  /*01d0*/  IMAD.WIDE R2, R5, 0x8, R2 ;  /* 0x0000000805027825 */ /* 0x000fce00078e0202 */
.L_x_903:
[----:B------:R-:W-:Y:S01]  /*01e0*/  VIADD R0, R0, 0x4000 ;  /* 0x0000400000007836 */ /* 0x000fe20000000000 */
[----:B------:R0:W-:Y:S04]  /*01f0*/  CCTL.E.PF2 [R2] ;  /* 0x000000000200798f */ /* 0x0001e80000800100 */
[----:B------:R-:W-:Y:S02]  /*0200*/  ISETP.GE.AND P0, PT, R0, UR5, PT ;  /* 0x0000000500007c0c */ /* 0x000fe4000bf06270 */
[----:B0-----:R-:W-:-:S05]  /*0210*/  IADD3 R2, P1, PT, R2, 0x4000, RZ ;  /* 0x0000400002027810 */ /* 0x001fca0007f3e0ff */
[----:B------:R-:W-:-:S06]  /*0220*/  IMAD.X R3, RZ, RZ, R3, P1 ;  /* 0x000000ffff037224 */ /* 0x000fcc00008e0603 */
[----:B------:R-:W-:Y:S05]  /*0230*/  @!P0 BRA `(.L_x_903) ;  /* 0xfffffffc00e88947 */ /* 0x000fea000383ffff */
.L_x_900:
[----:B------:R-:W-:Y:S05]  /*0240*/  BSYNC.RECONVERGENT B0 ;  /* 0x0000000000007941 */ /* 0x000fea0003800200 */
.L_x_899:
[----:B------:R-:W-:Y:S01]  /*0250*/  UISETP.GT.AND UP0, UPT, UR7, UR6, UPT ;  /* 0x000000060700728c */ /* 0x000fe2000bf04270 */
[----:B------:R-:W0:Y:S01]  /*0260*/  LDCU.64 UR20, c[0x0][0x358] ;  /* 0x00006b00ff1477ac */ /* 0x000e220008000a00 */
[----:B------:R-:W1:Y:S01]  /*0270*/  LDCU.64 UR12, c[0x0][0x390] ;  /* 0x00007200ff0c77ac */ /* 0x000e620008000a00 */
[----:B------:R-:W2:Y:S01]  /*0280*/  LDCU.64 UR10, c[0x0][0x3a8] ;  /* 0x00007500ff0a77ac */ /* 0x000ea20008000a00 */
[----:B------:R-:W-:-:S05]  /*0290*/  UIMAD.WIDE UR4, UR4, 0x8, URZ ;  /* 0x00000008040478a5 */ /* 0x000fca000f8e02ff */
[----:B------:R-:W-:Y:S07]  /*02a0*/  BRA.U UP0, `(.L_x_904) ;  /* 0x0000000d004c7547 */ /* 0x000fee000b800000 */
[----:B------:R-:W-:-:S06]  /*02b0*/  UISETP.GE.AND UP0, UPT, UR9, 0x1, UPT ;  /* 0x000000010900788c */ /* 0x000fcc000bf06270 */
[----:B------:R-:W-:-:S13]  /*02c0*/  PLOP3.LUT P0, PT, PT, PT, UP0, 0x80, 0x8 ;  /* 0x000000000008781c */ /* 0x000fda0003f0f008 */
[----:B012---:R-:W-:Y:S05]  /*02d0*/  @!P0 EXIT ;  /* 0x000000000000894d */ /* 0x007fea0003800000 */
[----:B------:R-:W-:Y:S01]  /*02e0*/  UISETP.GE.U32.AND UP0, UPT, UR9, 0x8, UPT ;  /* 0x000000080900788c */ /* 0x000fe2000bf06070 */
[----:B------:R-:W-:-:S08]  /*02f0*/  IMAD.MOV.U32 R0, RZ, RZ, RZ ;  /* 0x000000ffff007224 */ /* 0x000fd000078e00ff */
[----:B------:R-:W-:Y:S05]  /*0300*/  BRA.U !UP0, `(.L_x_905) ;  /* 0x0000000508b47547 */ /* 0x000fea000b800000 */
[----:B------:R-:W0:Y:S01]  /*0310*/  LDC.64 R2, c[0x0][0x3a8] ;  /* 0x0000ea00ff027b82 */ /* 0x000e220000000a00 */
[----:B------:R-:W1:Y:S01]  /*0320*/  LDCU.128 UR16, c[0x0][0x390] ;  /* 0x00007200ff1077ac */ /* 0x000e620008000c00 */
[----:B------:R-:W-:Y:S01]  /*0330*/  VIADD R0, R8, 0x80 ;  /* 0x0000008008007836 */ /* 0x000fe20000000000 */
[----:B------:R-:W-:Y:S01]  /*0340*/  UMOV UR7, UR4 ;  /* 0x0000000400077c82 */ /* 0x000fe20008000000 */
[----:B------:R-:W-:Y:S01]  /*0350*/  UMOV UR8, UR5 ;  /* 0x0000000500087c82 */ /* 0x000fe20008000000 */
[----:B------:R-:W-:Y:S02]  /*0360*/  UIADD3 UR4, UP0, UPT, UR7, 0xc00, URZ ;  /* 0x00000c0007047890 */ /* 0x000fe4000ff1e0ff */
[----:B------:R-:W-:Y:S02]  /*0370*/  ULOP3.LUT UR6, UR9, 0x7ffffff8, URZ, 0xc0, !UPT ;  /* 0x7ffffff809067892 */ /* 0x000fe4000f8ec0ff */
[----:B------:R-:W-:Y:S02]  /*0380*/  UIADD3.X UR5, UPT, UPT, URZ, UR8, URZ, UP0, !UPT ;  /* 0x00000008ff057290 */ /* 0x000fe400087fe4ff */
[----:B------:R-:W-:-:S02]  /*0390*/  UIADD3 UR10, UP0, UPT, UR4, UR10, URZ ;  /* 0x0000000a040a7290 */ /* 0x000fc4000ff1e0ff */
[----:B------:R-:W-:Y:S02]  /*03a0*/  UIADD3 UR12, UP1, UPT, UR4, UR12, URZ ;  /* 0x0000000c040c7290 */ /* 0x000fe4000ff3e0ff */
[----:B------:R-:W-:Y:S01]  /*03b0*/  UIMAD UR4, UR14, UR9, URZ ;  /* 0x000000090e0472a4 */ /* 0x000fe2000f8e02ff */
[----:B-1----:R-:W-:Y:S01]  /*03c0*/  IMAD.U32 R4, RZ, RZ, UR16 ;  /* 0x00000010ff047e24 */ /* 0x002fe2000f8e00ff */
[----:B------:R-:W-:Y:S01]  /*03d0*/  UIADD3.X UR11, UPT, UPT, UR5, UR11, URZ, UP0, !UPT ;  /* 0x0000000b050b7290 */ /* 0x000fe200087fe4ff */
[----:B------:R-:W-:Y:S01]  /*03e0*/  IMAD.U32 R5, RZ, RZ, UR17 ;  /* 0x00000011ff057e24 */ /* 0x000fe2000f8e00ff */
[----:B------:R-:W-:Y:S01]  /*03f0*/  USHF.L.U32 UR4, UR4, 0x7, URZ ;  /* 0x0000000704047899 */ /* 0x000fe200080006ff */
[----:B------:R-:W-:Y:S01]  /*0400*/  IMAD.U32 R6, RZ, RZ, UR18 ;  /* 0x00000012ff067e24 */ /* 0x000fe2000f8e00ff */
[----:B------:R-:W-:Y:S01]  /*0410*/  UIADD3.X UR13, UPT, UPT, UR5, UR13, URZ, UP1, !UPT ;  /* 0x0000000d050d7290 */ /* 0x000fe20008ffe4ff */
[----:B------:R-:W-:Y:S01]  /*0420*/  IMAD.U32 R7, RZ, RZ, UR19 ;  /* 0x00000013ff077e24 */ /* 0x000fe2000f8e00ff */
[----:B------:R-:W-:Y:S01]  /*0430*/  UIMAD.WIDE UR4, UR4, 0x8, UR18 ;  /* 0x00000008040478a5 */ /* 0x000fe2000f8e0212 */
[----:B0-----:R-:W-:Y:S01]  /*0440*/  IMAD.WIDE.U32 R2, R8, 0x8, R2 ;  /* 0x0000000808027825 */ /* 0x001fe200078e0002 */
[----:B------:R-:W-:-:S03]  /*0450*/  UIADD3 UR6, UPT, UPT, -UR6, URZ, URZ ;  /* 0x000000ff06067290 */ /* 0x000fc6000fffe1ff */
[----:B------:R-:W-:-:S04]  /*0460*/  IMAD.WIDE.U32 R4, R8, 0x8, R4 ;  /* 0x0000000808047825 */ /* 0x000fc800078e0004 */
[----:B------:R-:W-:-:S07]  /*0470*/  IMAD.WIDE.U32 R6, R8, 0x8, R6 ;  /* 0x0000000808067825 */ /* 0x000fce00078e0006 */
.L_x_906:
[----:B------:R-:W-:Y:S02]  /*0480*/  IADD3 R10, P1, PT, R2, UR7, RZ ;  /* 0x00000007020a7c10 */ /* 0x000fe4000ff3e0ff */
[----:B------:R-:W-:Y:S02]  /*0490*/  IADD3 R16, P0, PT, R6, UR7, RZ ;  /* 0x0000000706107c10 */ /* 0x000fe4000ff1e0ff */
[----:B------:R-:W-:Y:S02]  /*04a0*/  IADD3.X R11, PT, PT, R3, UR8, RZ, P1, !PT ;  /* 0x00000008030b7c10 */ /* 0x000fe40008ffe4ff */
[----:B------:R-:W-:-:S04]  /*04b0*/  IADD3.X R17, PT, PT, R7, UR8, RZ, P0, !PT ;  /* 0x0000000807117c10 */ /* 0x000fc800087fe4ff */
[----:B------:R-:W2:Y:S04]  /*04c0*/  LDG.E.64 R10, desc[UR20][R10.64] ;  /* 0x000000140a0a7981 */ /* 0x000ea8000c1e1b00 */
[----:B------:R-:W2:Y:S01]  /*04d0*/  LDG.E.64 R8, desc[UR20][R16.64] ;  /* 0x0000001410087981 */ /* 0x000ea2000c1e1b00 */
[----:B-1----:R-:W-:Y:S01]  /*04e0*/  IADD3 R20, P1, PT, R4, UR7, RZ ;  /* 0x0000000704147c10 */ /* 0x002fe2000ff3e0ff */
[----:B------:R-:W-:Y:S02]  /*04f0*/  IMAD.U32 R14, RZ, RZ, UR10 ;  /* 0x0000000aff0e7e24 */ /* 0x000fe4000f8e00ff */
[----:B------:R-:W-:Y:S02]  /*0500*/  IMAD.U32 R15, RZ, RZ, UR11 ;  /* 0x0000000bff0f7e24 */ /* 0x000fe4000f8e00ff */
[----:B------:R-:W-:Y:S01]  /*0510*/  IMAD.MOV.U32 R23, RZ, RZ, 0x8 ;  /* 0x00000008ff177424 */ /* 0x000fe200078e00ff */
[----:B------:R-:W-:Y:S01]  /*0520*/  IADD3.X R21, PT, PT, R5, UR8, RZ, P1, !PT ;  /* 0x0000000805157c10 */ /* 0x000fe20008ffe4ff */
[----:B--2---:R-:W-:-:S02]  /*0530*/  DADD R12, R8, -R10 ;  /* 0x00000000080c7229 */ /* 0x004fc4000000080a */
[----:B------:R-:W-:-:S08]  /*0540*/  DADD R8, -R8, R10 ;  /* 0x0000000008087229 */ /* 0x000fd0000000010a */
[----:B------:R-:W-:Y:S01]  /*0550*/  DSETP.GEU.AND P0, PT, R12, R8, PT ;  /* 0x000000080c00722a */ /* 0x000fe20003f0e000 */
[----:B------:R-:W-:-:S05]  /*0560*/  IMAD.WIDE R10, R0, R23, UR4 ;  /* 0x00000004000a7e25 */ /* 0x000fca000f8e0217 */
[----:B------:R-:W-:Y:S02]  /*0570*/  FSEL R18, R8, R12, !P0 ;  /* 0x0000000c08127208 */ /* 0x000fe40004000000 */
[----:B------:R-:W-:Y:S01]  /*0580*/  FSEL R19, R9, R13, !P0 ;  /* 0x0000000d09137208 */ /* 0x000fe20004000000 */
[----:B------:R-:W-:-:S04]  /*0590*/  IMAD.WIDE R8, R0, 0x8, R14 ;  /* 0x0000000800087825 */ /* 0x000fc800078e020e */
[----:B------:R0:W-:Y:S04]  /*05a0*/  STG.E.64 desc[UR20][R20.64], R18 ;  /* 0x0000001214007986 */ /* 0x0001e8000c101b14 */
[----:B------:R-:W2:Y:S04]  /*05b0*/  LDG.E.64 R12, desc[UR20][R10.64] ;  /* 0x000000140a0c7981 */ /* 0x000ea8000c1e1b00 */
[----:B------:R-:W2:Y:S02]  /*05c0*/  LDG.E.64 R14, desc[UR20][R8.64+-0xc00] ;  /* 0xfff40014080e7981 */ /* 0x000ea4000c1e1b00 */
[----:B--2---:R-:W-:-:S02]  /*05d0*/  DADD R16, R12, -R14 ;  /* 0x000000000c107229 */ /* 0x004fc4000000080e */
[----:B------:R-:W-:Y:S01]  /*05e0*/  DADD R12, -R12, R14 ;  /* 0x000000000c0c7229 */ /* 0x000fe2000000010e */
[----:B------:R-:W-:Y:S02]  /*05f0*/  IMAD.U32 R14, RZ, RZ, UR12 ;  /* 0x0000000cff0e7e24 */ /* 0x000fe4000f8e00ff */
[----:B------:R-:W-:-:S05]  /*0600*/  IMAD.U32 R15, RZ, RZ, UR13 ;  /* 0x0000000dff0f7e24 */ /* 0x000fca000f8e00ff */
        /* <DEDUP_REMOVED lines=18> */
[----:B-1----:R-:W-:Y:S02]  /*0730*/  FSEL R22, R14, R18, !P0 ;  /* 0x000000120e167208 */ /* 0x002fe40004000000 */
        /* <DEDUP_REMOVED lines=28> */
[----:B------:R-:W-:Y:S02]  /*0900*/  UIADD3 UR7, UP0, UPT, UR7, 0x2000, URZ ;  /* 0x0000200007077890 */ /* 0x000fe4000ff1e0ff */
[----:B------:R-:W-:-:S02]  /*0910*/  UIADD3 UR6, UPT, UPT, UR6, 0x8, URZ ;  /* 0x0000000806067890 */ /* 0x000fc4000fffe0ff */
[----:B------:R-:W-:Y:S02]  /*0920*/  UIADD3.X UR8, UPT, UPT, URZ, UR8, URZ, UP0, !UPT ;  /* 0x00000008ff087290 */ /* 0x000fe400087fe4ff */
[----:B------:R-:W-:Y:S01]  /*0930*/  UISETP.NE.AND UP0, UPT, UR6, URZ, UPT ;  /* 0x000000ff0600728c */ /* 0x000fe2000bf05270 */
[----:B------:R-:W-:Y:S01]  /*0940*/  VIADD R0, R0, 0x400 ;  /* 0x0000040000007836 */ /* 0x000fe20000000000 */
[C-C-:B--2---:R-:W-:Y:S02]  /*0950*/  DADD R18, R14.reuse, -R16.reuse ;  /* 0x000000000e127229 */ /* 0x144fe40000000810 */
[----:B------:R-:W-:-:S08]  /*0960*/  DADD R14, -R14, R16 ;  /* 0x000000000e0e7229 */ /* 0x000fd00000000110 */
[----:B------:R-:W-:-:S06]  /*0970*/  DSETP.GEU.AND P0, PT, R18, R14, PT ;  /* 0x0000000e1200722a */ /* 0x000fcc0003f0e000 */
[----:B------:R-:W-:Y:S02]  /*0980*/  FSEL R14, R14, R18, !P0 ;  /* 0x000000120e0e7208 */ /* 0x000fe40004000000 */
[----:B------:R-:W-:-:S05]  /*0990*/  FSEL R15, R15, R19, !P0 ;  /* 0x000000130f0f7208 */ /* 0x000fca0004000000 */
[----:B------:R1:W-:Y:S01]  /*09a0*/  STG.E.64 desc[UR20][R12.64+0xc00], R14 ;  /* 0x000c000e0c007986 */ /* 0x0003e2000c101b14 */
[----:B------:R-:W-:Y:S05]  /*09b0*/  BRA.U UP0, `(.L_x_906) ;  /* 0xfffffff900b07547 */ /* 0x000fea000b83ffff */
[----:B------:R-:W0:Y:S02]  /*09c0*/  LDC R0, c[0x0][0x384] ;  /* 0x0000e100ff007b82 */ /* 0x000e240000000800 */
[----:B0-----:R-:W-:-:S07]  /*09d0*/  LOP3.LUT R0, R0, 0x7ffffff8, RZ, 0xc0, !PT ;  /* 0x7ffffff800007812 */ /* 0x001fce00078ec0ff */
.L_x_905:
[----:B-1----:R-:W0:Y:S02]  /*09e0*/  LDC R12, c[0x0][0x384] ;  /* 0x0000e100ff0c7b82 */ /* 0x002e240000000800 */
[----:B0-----:R-:W-:-:S13]  /*09f0*/  LOP3.LUT P0, R3, R12, 0x7, RZ, 0xc0, !PT ;  /* 0x000000070c037812 */ /* 0x001fda000780c0ff */
[----:B------:R-:W-:Y:S05]  /*0a00*/  @!P0 EXIT ;  /* 0x000000000000894d */ /* 0x000fea0003800000 */
[----:B------:R-:W0:Y:S01]  /*0a10*/  LDCU.64 UR4, c[0x0][0x3a8] ;  /* 0x00007500ff0477ac */ /* 0x000e220008000a00 */
[----:B------:R-:W-:Y:S01]  /*0a20*/  IMAD.SHL.U32 R2, R12, 0x80, RZ ;  /* 0x000000800c027824 */ /* 0x000fe200078e00ff */
[----:B------:R-:W1:Y:S01]  /*0a30*/  S2R R13, SR_TID.X ;  /* 0x00000000000d7919 */ /* 0x000e620000002100 */
[----:B------:R-:W-:Y:S01]  /*0a40*/  ISETP.GE.U32.AND P1, PT, R3, 0x4, PT ;  /* 0x000000040300780c */ /* 0x000fe20003f26070 */
[----:B------:R-:W2:Y:S01]  /*0a50*/  LDCU.128 UR8, c[0x0][0x390] ;  /* 0x00007200ff0877ac */ /* 0x000ea20008000c00 */
[----:B------:R-:W-:Y:S01]  /*0a60*/  IMAD R2, R2, UR14, RZ ;  /* 0x0000000e02027c24 */ /* 0x000fe2000f8e02ff */
[----:B------:R-:W-:-:S03]  /*0a70*/  LOP3.LUT R20, R12, 0x3, RZ, 0xc0, !PT ;  /* 0x000000030c147812 */ /* 0x000fc600078ec0ff */
[----:B------:R-:W-:-:S03]  /*0a80*/  IMAD.WIDE R6, R2, 0x8, RZ ;  /* 0x0000000802067825 */ /* 0x000fc600078e02ff */
[C---:B0-----:R-:W-:Y:S02]  /*0a90*/  IADD3 R2, P0, PT, R6.reuse, UR4, RZ ;  /* 0x0000000406027c10 */ /* 0x041fe4000ff1e0ff */
[C---:B--2---:R-:W-:Y:S02]  /*0aa0*/  IADD3 R4, P2, PT, R6.reuse, UR8, RZ ;  /* 0x0000000806047c10 */ /* 0x044fe4000ff5e0ff */
[----:B------:R-:W-:Y:S02]  /*0ab0*/  IADD3 R6, P3, PT, R6, UR10, RZ ;  /* 0x0000000a06067c10 */ /* 0x000fe4000ff7e0ff */
[C---:B------:R-:W-:Y:S02]  /*0ac0*/  IADD3.X R3, PT, PT, R7.reuse, UR5, RZ, P0, !PT ;  /* 0x0000000507037c10 */ /* 0x040fe400087fe4ff */
[C---:B------:R-:W-:Y:S02]  /*0ad0*/  IADD3.X R5, PT, PT, R7.reuse, UR9, RZ, P2, !PT ;  /* 0x0000000907057c10 */ /* 0x040fe400097fe4ff */
[----:B------:R-:W-:-:S02]  /*0ae0*/  IADD3.X R7, PT, PT, R7, UR11, RZ, P3, !PT ;  /* 0x0000000b07077c10 */ /* 0x000fc40009ffe4ff */
[----:B------:R-:W-:Y:S01]  /*0af0*/  ISETP.NE.AND P0, PT, R20, RZ, PT ;  /* 0x000000ff1400720c */ /* 0x000fe20003f05270 */
[----:B------:R-:W-:-:S12]  /*0b00*/  @!P1 BRA `(.L_x_907) ;  /* 0x0000000000949947 */ /* 0x000fd80003800000 */
[----:B-1----:R-:W-:-:S04]  /*0b10*/  IMAD R21, R0, 0x80, R13 ;  /* 0x0000008000157824 */ /* 0x002fc800078e020d */
        /* <DEDUP_REMOVED lines=19> */
[----:B------:R-:W3:Y:S04]  /*0c50*/  LDG.E.64 R16, desc[UR20][R10.64+0x800] ;  /* 0x000800140a107981 */ /* 0x000ee8000c1e1b00 */
[----:B------:R-:W3:Y:S02]  /*0c60*/  LDG.E.64 R18, desc[UR20][R8.64+0x800] ;  /* 0x0008001408127981 */ /* 0x000ee4000c1e1b00 */
[----:B---3--:R-:W-:-:S02]  /*0c70*/  DADD R22, R16, -R18 ;  /* 0x0000000010167229 */ /* 0x008fc40000000812 */
[----:B------:R-:W-:-:S08]  /*0c80*/  DADD R16, -R16, R18 ;  /* 0x0000000010107229 */ /* 0x000fd00000000112 */
[----:B------:R-:W-:-:S06]  /*0c90*/  DSETP.GEU.AND P1, PT, R22, R16, PT ;  /* 0x000000101600722a */ /* 0x000fcc0003f2e000 */
[----:B0-----:R-:W-:Y:S02]  /*0ca0*/  FSEL R24, R16, R22, !P1 ;  /* 0x0000001610187208 */ /* 0x001fe40004800000 */
        /* <DEDUP_REMOVED lines=11> */
.L_x_907:
[----:B------:R-:W-:Y:S05]  /*0d60*/  @!P0 EXIT ;  /* 0x000000000000894d */ /* 0x000fea0003800000 */
[----:B------:R-:W-:Y:S02]  /*0d70*/  ISETP.NE.AND P0, PT, R20, 0x1, PT ;  /* 0x000000011400780c */ /* 0x000fe40003f05270 */
[----:B------:R-:W-:-:S04]  /*0d80*/  LOP3.LUT R12, R12, 0x1, RZ, 0xc0, !PT ;  /* 0x000000010c0c7812 */ /* 0x000fc800078ec0ff */
[----:B------:R-:W-:-:S07]  /*0d90*/  ISETP.NE.U32.AND P1, PT, R12, 0x1, PT ;  /* 0x000000010c00780c */ /* 0x000fce0003f25070 */
[----:B------:R-:W-:Y:S06]  /*0da0*/  @!P0 BRA `(.L_x_908) ;  /* 0x0000000000548947 */ /* 0x000fec0003800000 */
[----:B-1----:R-:W-:-:S04]  /*0db0*/  IMAD R23, R0, 0x80, R13 ;  /* 0x0000008000177824 */ /* 0x002fc800078e020d */
[----:B------:R-:W-:-:S04]  /*0dc0*/  IMAD.WIDE R20, R23, 0x8, R6 ;  /* 0x0000000817147825 */ /* 0x000fc800078e0206 */
[C---:B------:R-:W-:Y:S01]  /*0dd0*/  IMAD.WIDE R8, R23.reuse, 0x8, R2 ;  /* 0x0000000817087825 */ /* 0x040fe200078e0202 */
[----:B------:R-:W3:Y:S04]  /*0de0*/  LDG.E.64 R10, desc[UR20][R20.64] ;  /* 0x00000014140a7981 */ /* 0x000ee8000c1e1b00 */
[----:B--2---:R-:W3:Y:S01]  /*0df0*/  LDG.E.64 R14, desc[UR20][R8.64] ;  /* 0x00000014080e7981 */ /* 0x004ee2000c1e1b00 */
[----:B------:R-:W-:Y:S01]  /*0e00*/  IMAD.WIDE R22, R23, 0x8, R4 ;  /* 0x0000000817167825 */ /* 0x000fe200078e0204 */
[C-C-:B---3--:R-:W-:Y:S02]  /*0e10*/  DADD R16, R10.reuse, -R14.reuse ;  /* 0x000000000a107229 */ /* 0x148fe4000000080e */
        /* <DEDUP_REMOVED lines=14> */
.L_x_908:
[----:B------:R-:W-:Y:S05]  /*0f00*/  @P1 EXIT ;  /* 0x000000000000194d */ /* 0x000fea0003800000 */
[----:B-1----:R-:W-:-:S04]  /*0f10*/  IMAD R13, R0, 0x80, R13 ;  /* 0x00000080000d7824 */ /* 0x002fc800078e020d */
[----:B------:R-:W-:-:S04]  /*0f20*/  IMAD.WIDE R6, R13, 0x8, R6 ;  /* 0x000000080d067825 */ /* 0x000fc800078e0206 */
[C---:B------:R-:W-:Y:S02]  /*0f30*/  IMAD.WIDE R2, R13.reuse, 0x8, R2 ;  /* 0x000000080d027825 */ /* 0x040fe400078e0202 */
[----:B------:R-:W3:Y:S04]  /*0f40*/  LDG.E.64 R6, desc[UR20][R6.64] ;  /* 0x0000001406067981 */ /* 0x000ee8000c1e1b00 */
[----:B------:R-:W3:Y:S01]  /*0f50*/  LDG.E.64 R2, desc[UR20][R2.64] ;  /* 0x0000001402027981 */ /* 0x000ee2000c1e1b00 */
[----:B------:R-:W-:Y:S01]  /*0f60*/  IMAD.WIDE R4, R13, 0x8, R4 ;  /* 0x000000080d047825 */ /* 0x000fe200078e0204 */
[C-C-:B---3--:R-:W-:Y:S02]  /*0f70*/  DADD R8, R6.reuse, -R2.reuse ;  /* 0x0000000006087229 */ /* 0x148fe40000000802 */
[----:B0-----:R-:W-:-:S08]  /*0f80*/  DADD R10, -R6, R2 ;  /* 0x00000000060a7229 */ /* 0x001fd00000000102 */
[----:B------:R-:W-:-:S06]  /*0f90*/  DSETP.GEU.AND P0, PT, R8, R10, PT ;  /* 0x0000000a0800722a */ /* 0x000fcc0003f0e000 */
[----:B------:R-:W-:Y:S02]  /*0fa0*/  FSEL R8, R10, R8, !P0 ;  /* 0x000000080a087208 */ /* 0x000fe40004000000 */
[----:B------:R-:W-:-:S05]  /*0fb0*/  FSEL R9, R11, R9, !P0 ;  /* 0x000000090b097208 */ /* 0x000fca0004000000 */
[----:B------:R-:W-:Y:S01]  /*0fc0*/  STG.E.64 desc[UR20][R4.64], R8 ;  /* 0x0000000804007986 */ /* 0x000fe2000c101b14 */
[----:B------:R-:W-:Y:S05]  /*0fd0*/  EXIT ;  /* 0x000000000000794d */ /* 0x000fea0003800000 */
.L_x_904:
[----:B------:R-:W3:Y:S02]  /*0fe0*/  LDC R8, c[0x0][0x384] ;  /* 0x0000e100ff087b82 */ /* 0x000ee40000000800 */
[----:B---3--:R-:W-:-:S13]  /*0ff0*/  ISETP.GE.AND P0, PT, R8, 0x1, PT ;  /* 0x000000010800780c */ /* 0x008fda0003f06270 */
[----:B012---:R-:W-:Y:S05]  /*1000*/  @!P0 EXIT ;  /* 0x000000000000894d */ /* 0x007fea0003800000 */
[----:B------:R-:W0:Y:S01]  /*1010*/  LDCU.128 UR4, c[0x0][0x390] ;  /* 0x00007200ff0477ac */ /* 0x000e220008000c00 */
[C---:B------:R-:W-:Y:S01]  /*1020*/  IMAD.SHL.U32 R2, R8.reuse, 0x80, RZ ;  /* 0x0000008008027824 */ /* 0x040fe200078e00ff */
[----:B------:R-:W1:Y:S01]  /*1030*/  S2R R0, SR_TID.X ;  /* 0x0000000000007919 */ /* 0x000e620000002100 */
[----:B------:R-:W-:Y:S01]  /*1040*/  LOP3.LUT R16, R8, 0x7, RZ, 0xc0, !PT ;  /* 0x0000000708107812 */ /* 0x000fe200078ec0ff */
[----:B------:R-:W2:Y:S01]  /*1050*/  LDCU.64 UR10, c[0x0][0x3a8] ;  /* 0x00007500ff0a77ac */ /* 0x000ea20008000a00 */
[----:B------:R-:W-:Y:S02]  /*1060*/  IMAD R2, R2, UR14, RZ ;  /* 0x0000000e02027c24 */ /* 0x000fe4000f8e02ff */
[----:B------:R-:W-:Y:S02]  /*1070*/  IMAD.MOV.U32 R15, RZ, RZ, RZ ;  /* 0x000000ffff0f7224 */ /* 0x000fe400078e00ff */
[----:B------:R-:W-:-:S03]  /*1080*/  IMAD.WIDE R6, R2, 0x8, RZ ;  /* 0x0000000802067825 */ /* 0x000fc600078e02ff */
[----:B0-----:R-:W-:-:S04]  /*1090*/  IADD3 R4, P0, PT, R6, UR6, RZ ;  /* 0x0000000606047c10 */ /* 0x001fc8000ff1e0ff */
[C---:B------:R-:W-:Y:S02]  /*10a0*/  IADD3.X R5, PT, PT, R7.reuse, UR7, RZ, P0, !PT ;  /* 0x0000000707057c10 */ /* 0x040fe400087fe4ff */
[----:B------:R-:W-:Y:S02]  /*10b0*/  ISETP.GE.U32.AND P0, PT, R8, 0x8, PT ;  /* 0x000000080800780c */ /* 0x000fe40003f06070 */
[C---:B--2---:R-:W-:Y:S02]  /*10c0*/  IADD3 R2, P1, PT, R6.reuse, UR10, RZ ;  /* 0x0000000a06027c10 */ /* 0x044fe4000ff3e0ff */
[----:B------:R-:W-:Y:S02]  /*10d0*/  IADD3 R6, P2, PT, R6, UR4, RZ ;  /* 0x0000000406067c10 */ /* 0x000fe4000ff5e0ff */
[C---:B------:R-:W-:Y:S02]  /*10e0*/  IADD3.X R3, PT, PT, R7.reuse, UR11, RZ, P1, !PT ;  /* 0x0000000b07037c10 */ /* 0x040fe40008ffe4ff */
[----:B------:R-:W-:-:S05]  /*10f0*/  IADD3.X R7, PT, PT, R7, UR5, RZ, P2, !PT ;  /* 0x0000000507077c10 */ /* 0x000fca00097fe4ff */
[----:B-1----:R-:W-:Y:S05]  /*1100*/  @!P0 BRA `(.L_x_909) ;  /* 0x0000000400788947 */ /* 0x002fea0003800000 */
[----:B------:R-:W-:Y:S01]  /*1110*/  LOP3.LUT R15, R8, 0x7ffffff8, RZ, 0xc0, !PT ;  /* 0x7ffffff8080f7812 */ /* 0x000fe200078ec0ff */
[----:B------:R-:W-:-:S07]  /*1120*/  IMAD.MOV.U32 R14, RZ, RZ, RZ ;  /* 0x000000ffff0e7224 */ /* 0x000fce00078e00ff */
.L_x_912:
[----:B------:R-:W-:-:S05]  /*1130*/  IMAD R17, R14, 0x80, R0 ;  /* 0x000000800e117824 */ /* 0x000fca00078e0200 */
[----:B------:R-:W-:-:S13]  /*1140*/  ISETP.GE.AND P1, PT, R17, UR8, PT ;  /* 0x0000000811007c0c */ /* 0x000fda000bf26270 */
[----:B------:R-:W-:-:S04]  /*1150*/  @!P1 IMAD.WIDE.U32 R10, R17, 0x8, R4 ;  /* 0x00000008110a9825 */ /* 0x000fc800078e0004 */
[C---:B01----:R-:W-:Y:S02]  /*1160*/  @!P1 IMAD.WIDE.U32 R12, R17.reuse, 0x8, R2 ;  /* 0x00000008110c9825 */ /* 0x043fe400078e0002 */
[----:B------:R-:W2:Y:S04]  /*1170*/  @!P1 LDG.E.64 R10, desc[UR20][R10.64] ;  /* 0x000000140a0a9981 */ /* 0x000ea8000c1e1b00 */
[----:B------:R-:W2:Y:S01]  /*1180*/  @!P1 LDG.E.64 R12, desc[UR20][R12.64] ;  /* 0x000000140c0c9981 */ /* 0x000ea2000c1e1b00 */
[----:B------:R-:W-:-:S05]  /*1190*/  VIADD R19, R17, 0x80 ;  /* 0x0000008011137836 */ /* 0x000fca0000000000 */
[C---:B------:R-:W-:Y:S01]  /*11a0*/  ISETP.GE.AND P0, PT, R19.reuse, UR8, PT ;  /* 0x0000000813007c0c */ /* 0x040fe2000bf06270 */
        /* <DEDUP_REMOVED lines=11> */
[----:B------:R-:W-:-:S05]  /*1260*/  VIADD R18, R17, 0x100 ;  /* 0x0000010011127836 */ /* 0x000fca0000000000 */
[----:B------:R-:W-:Y:S01]  /*1270*/  ISETP.GE.AND P1, PT, R18, UR8, PT ;  /* 0x0000000812007c0c */ /* 0x000fe2000bf26270 */
[C-C-:B--2---:R-:W-:Y:S02]  /*1280*/  @!P0 DADD R12, R22.reuse, -R24.reuse ;  /* 0x00000000160c8229 */ /* 0x144fe40000000818 */
[----:B------:R-:W-:-:S08]  /*1290*/  @!P0 DADD R22, -R22, R24 ;  /* 0x0000000016168229 */ /* 0x000fd00000000118 */
[----:B------:R-:W-:-:S06]  /*12a0*/  @!P0 DSETP.GEU.AND P2, PT, R12, R22, PT ;  /* 0x000000160c00822a */ /* 0x000fcc0003f4e000 */
[----:B------:R-:W-:Y:S02]  /*12b0*/  @!P0 FSEL R24, R22, R12, !P2 ;  /* 0x0000000c16188208 */ /* 0x000fe40005000000 */
[----:B------:R-:W-:Y:S01]  /*12c0*/  @!P0 FSEL R25, R23, R13, !P2 ;  /* 0x0000000d17198208 */ /* 0x000fe20005000000 */
[----:B------:R-:W-:-:S05]  /*12d0*/  IMAD.WIDE R12, R19, 0x8, R6 ;  /* 0x00000008130c7825 */ /* 0x000fca00078e0206 */
[----:B------:R1:W-:Y:S04]  /*12e0*/  @!P0 STG.E.64 desc[UR20][R12.64], R24 ;  /* 0x000000180c008986 */ /* 0x0003e8000c101b14 */
[----:B0-----:R-:W2:Y:S04]  /*12f0*/  @!P1 LDG.E.64 R20, desc[UR20][R8.64+0x400] ;  /* 0x0004001408149981 */ /* 0x001ea8000c1e1b00 */
[----:B------:R-:W2:Y:S02]  /*1300*/  @!P1 LDG.E.64 R22, desc[UR20][R10.64+0x400] ;  /* 0x000400140a169981 */ /* 0x000ea4000c1e1b00 */
[----:B--2---:R-:W-:-:S02]  /*1310*/  @!P1 DADD R18, R20, -R22 ;  /* 0x0000000014129229 */ /* 0x004fc40000000816 */
[----:B------:R-:W-:Y:S01]  /*1320*/  @!P1 DADD R20, -R20, R22 ;  /* 0x0000000014149229 */ /* 0x000fe20000000116 */
[----:B------:R-:W-:-:S05]  /*1330*/  VIADD R22, R17, 0x180 ;  /* 0x0000018011167836 */ /* 0x000fca0000000000 */
[----:B------:R-:W-:Y:S02]  /*1340*/  ISETP.GE.AND P0, PT, R22, UR8, PT ;  /* 0x0000000816007c0c */ /* 0x000fe4000bf06270 */
[----:B------:R-:W-:-:S06]  /*1350*/  @!P1 DSETP.GEU.AND P2, PT, R18, R20, PT ;  /* 0x000000141200922a */ /* 0x000fcc0003f4e000 */
[----:B------:R-:W-:Y:S02]  /*1360*/  @!P1 FSEL R26, R20, R18, !P2 ;  /* 0x00000012141a9208 */ /* 0x000fe40005000000 */
[----:B------:R-:W-:-:S05]  /*1370*/  @!P1 FSEL R27, R21, R19, !P2 ;  /* 0x00000013151b9208 */ /* 0x000fca0005000000 */
[----:B------:R0:W-:Y:S04]  /*1380*/  @!P1 STG.E.64 desc[UR20][R12.64+0x400], R26 ;  /* 0x0004001a0c009986 */ /* 0x0001e8000c101b14 */
[----:B------:R-:W2:Y:S04]  /*1390*/  @!P0 LDG.E.64 R20, desc[UR20][R8.64+0x800] ;  /* 0x0008001408148981 */ /* 0x000ea8000c1e1b00 */
[----:B------:R-:W2:Y:S02]  /*13a0*/  @!P0 LDG.E.64 R22, desc[UR20][R10.64+0x800] ;  /* 0x000800140a168981 */ /* 0x000ea4000c1e1b00 */
[----:B--2---:R-:W-:-:S02]  /*13b0*/  @!P0 DADD R18, R20, -R22 ;  /* 0x0000000014128229 */ /* 0x004fc40000000816 */
[----:B------:R-:W-:Y:S01]  /*13c0*/  @!P0 DADD R20, -R20, R22 ;  /* 0x0000000014148229 */ /* 0x000fe20000000116 */
[----:B------:R-:W-:-:S05]  /*13d0*/  VIADD R22, R17, 0x200 ;  /* 0x0000020011167836 */ /* 0x000fca0000000000 */
[----:B------:R-:W-:Y:S02]  /*13e0*/  ISETP.GE.AND P1, PT, R22, UR8, PT ;  /* 0x0000000816007c0c */ /* 0x000fe4000bf26270 */
[----:B------:R-:W-:-:S06]  /*13f0*/  @!P0 DSETP.GEU.AND P2, PT, R18, R20, PT ;  /* 0x000000141200822a */ /* 0x000fcc0003f4e000 */
[----:B-1----:R-:W-:Y:S02]  /*1400*/  @!P0 FSEL R24, R20, R18, !P2 ;  /* 0x0000001214188208 */ /* 0x002fe40005000000 */
        /* <DEDUP_REMOVED lines=9> */
[----:B0-----:R-:W-:Y:S02]  /*14a0*/  @!P1 FSEL R26, R20, R18, !P2 ;  /* 0x00000012141a9208 */ /* 0x001fe40005000000 */
        /* <DEDUP_REMOVED lines=16> */
[----:B------:R-:W-:-:S05]  /*15b0*/  VIADD R14, R14, 0x8 ;  /* 0x000000080e0e7836 */ /* 0x000fca0000000000 */
[----:B------:R-:W-:Y:S01]  /*15c0*/  ISETP.NE.AND P1, PT, R14, R15, PT ;  /* 0x0000000f0e00720c */ /* 0x000fe20003f25270 */
[C-C-:B--2---:R-:W-:Y:S02]  /*15d0*/  @!P2 DADD R18, R20.reuse, -R22.reuse ;  /* 0x000000001412a229 */ /* 0x144fe40000000816 */
[----:B------:R-:W-:-:S08]  /*15e0*/  @!P2 DADD R20, -R20, R22 ;  /* 0x000000001414a229 */ /* 0x000fd00000000116 */
[----:B------:R-:W-:-:S06]  /*15f0*/  @!P2 DSETP.GEU.AND P0, PT, R18, R20, PT ;  /* 0x000000141200a22a */ /* 0x000fcc0003f0e000 */
[----:B------:R-:W-:Y:S02]  /*1600*/  @!P2 FSEL R18, R20, R18, !P0 ;  /* 0x000000121412a208 */ /* 0x000fe40004000000 */
[----:B------:R-:W-:Y:S02]  /*1610*/  @!P2 FSEL R19, R21, R19, !P0 ;  /* 0x000000131513a208 */ /* 0x000fe40004000000 */
[----:B------:R-:W-:-:S03]  /*1620*/  ISETP.GE.AND P0, PT, R17, UR8, PT ;  /* 0x0000000811007c0c */ /* 0x000fc6000bf06270 */
[----:B------:R0:W-:Y:S10]  /*1630*/  @!P2 STG.E.64 desc[UR20][R12.64+0x1400], R18 ;  /* 0x001400120c00a986 */ /* 0x0001f4000c101b14 */
        /* <DEDUP_REMOVED lines=9> */
.L_x_911:
[----:B------:R-:W-:Y:S05]  /*16d0*/  BSYNC.RECONVERGENT B0 ;  /* 0x0000000000007941 */ /* 0x000fea0003800200 */
.L_x_910:
[----:B------:R-:W-:Y:S05]  /*16e0*/  @P1 BRA `(.L_x_912) ;  /* 0xfffffff800901947 */ /* 0x000fea000383ffff */
.L_x_909:
        /* <DEDUP_REMOVED lines=8> */
[----:B------:R-:W-:-:S13]  /*1770*/  ISETP.GE.AND P2, PT, R9, UR8, PT ;  /* 0x0000000809007c0c */ /* 0x000fda000bf46270 */
[----:B01----:R-:W-:-:S04]  /*1780*/  @!P2 IMAD.WIDE R12, R9, 0x8, R4 ;  /* 0x00000008090ca825 */ /* 0x003fc800078e0204 */
[C---:B------:R-:W-:Y:S02]  /*1790*/  @!P2 IMAD.WIDE R16, R9.reuse, 0x8, R2 ;  /* 0x000000080910a825 */ /* 0x040fe400078e0202 */
[----:B------:R-:W2:Y:S04]  /*17a0*/  @!P2 LDG.E.64 R12, desc[UR20][R12.64] ;  /* 0x000000140c0ca981 */ /* 0x000ea8000c1e1b00 */
[----:B------:R-:W2:Y:S01]  /*17b0*/  @!P2 LDG.E.64 R16, desc[UR20][R16.64] ;  /* 0x000000141010a981 */ /* 0x000ea2000c1e1b00 */
[----:B------:R-:W-:-:S05]  /*17c0*/  VIADD R11, R9, 0x80 ;  /* 0x00000080090b7836 */ /* 0x000fca0000000000 */
[----:B------:R-:W-:-:S13]  /*17d0*/  ISETP.GE.AND P1, PT, R11, UR8, PT ;  /* 0x000000080b007c0c */ /* 0x000fda000bf26270 */
        /* <DEDUP_REMOVED lines=12> */
[----:B------:R-:W-:-:S13]  /*18a0*/  ISETP.GE.AND P2, PT, R13, UR8, PT ;  /* 0x000000080d007c0c */ /* 0x000fda000bf46270 */
        /* <DEDUP_REMOVED lines=12> */
[----:B------:R-:W-:Y:S01]  /*1970*/  ISETP.GE.AND P1, PT, R9, UR8, PT ;  /* 0x0000000809007c0c */ /* 0x000fe2000bf26270 */
        /* <DEDUP_REMOVED lines=9> */
[----:B------:R-:W3:Y:S04]  /*1a10*/  @!P1 LDG.E.64 R16, desc[UR20][R16.64] ;  /* 0x0000001410109981 */ /* 0x000ee8000c1e1b00 */
[----:B------:R-:W3:Y:S01]  /*1a20*/  @!P1 LDG.E.64 R18, desc[UR20][R18.64] ;  /* 0x0000001412129981 */ /* 0x000ee2000c1e1b00 */
[----:B------:R-:W-:Y:S01]  /*1a30*/  VIADD R15, R15, 0x4 ;  /* 0x000000040f0f7836 */ /* 0x000fe20000000000 */
[----:B---3--:R-:W-:-:S02]  /*1a40*/  @!P1 DADD R20, R16, -R18 ;  /* 0x0000000010149229 */ /* 0x008fc40000000812 */
[----:B------:R-:W-:-:S08]  /*1a50*/  @!P1 DADD R22, -R16, R18 ;  /* 0x0000000010169229 */ /* 0x000fd00000000112 */
[----:B------:R-:W-:-:S06]  /*1a60*/  @!P1 DSETP.GEU.AND P2, PT, R20, R22, PT ;  /* 0x000000161400922a */ /* 0x000fcc0003f4e000 */
[----:B------:R-:W-:Y:S02]  /*1a70*/  @!P1 FSEL R22, R22, R20, !P2 ;  /* 0x0000001416169208 */ /* 0x000fe40005000000 */
[----:B------:R-:W-:Y:S01]  /*1a80*/  @!P1 FSEL R23, R23, R21, !P2 ;  /* 0x0000001517179208 */ /* 0x000fe20005000000 */
[----:B------:R-:W-:-:S05]  /*1a90*/  @!P1 IMAD.WIDE R20, R9, 0x8, R6 ;  /* 0x0000000809149825 */ /* 0x000fca00078e0206 */
[----:B------:R2:W-:Y:S02]  /*1aa0*/  @!P1 STG.E.64 desc[UR20][R20.64], R22 ;  /* 0x0000001614009986 */ /* 0x0005e4000c101b14 */
.L_x_913:
[----:B------:R-:W-:Y:S05]  /*1ab0*/  @!P0 EXIT ;  /* 0x000000000000894d */ /* 0x000fea0003800000 */
[----:B------:R-:W-:Y:S02]  /*1ac0*/  ISETP.NE.AND P1, PT, R10, 0x1, PT ;  /* 0x000000010a00780c */ /* 0x000fe40003f25270 */
[----:B------:R-:W-:-:S04]  /*1ad0*/  LOP3.LUT R8, R8, 0x1, RZ, 0xc0, !PT ;  /* 0x0000000108087812 */ /* 0x000fc800078ec0ff */
[----:B------:R-:W-:-:S07]  /*1ae0*/  ISETP.NE.U32.AND P0, PT, R8, 0x1, PT ;  /* 0x000000010800780c */ /* 0x000fce0003f05070 */
[----:B------:R-:W-:Y:S06]  /*1af0*/  @!P1 BRA `(.L_x_914) ;  /* 0x00000000006c9947 */ /* 0x000fec0003800000 */
[----:B--2---:R-:W-:-:S05]  /*1b00*/  IMAD R21, R15, 0x80, R0 ;  /* 0x000000800f157824 */ /* 0x004fca00078e0200 */
[----:B------:R-:W-:-:S13]  /*1b10*/  ISETP.GE.AND P2, PT, R21, UR8, PT ;  /* 0x0000000815007c0c */ /* 0x000fda000bf46270 */
[----:B------:R-:W-:-:S04]  /*1b20*/  @!P2 IMAD.WIDE R10, R21, 0x8, R4 ;  /* 0x00000008150aa825 */ /* 0x000fc800078e0204 */
[C---:B01----:R-:W-:Y:S02]  /*1b30*/  @!P2 IMAD.WIDE R12, R21.reuse, 0x8, R2 ;  /* 0x00000008150ca825 */ /* 0x043fe400078e0202 */
[----:B------:R-:W2:Y:S04]  /*1b40*/  @!P2 LDG.E.64 R10, desc[UR20][R10.64] ;  /* 0x000000140a0aa981 */ /* 0x000ea8000c1e1b00 */
[----:B------:R-:W2:Y:S01]  /*1b50*/  @!P2 LDG.E.64 R12, desc[UR20][R12.64] ;  /* 0x000000140c0ca981 */ /* 0x000ea2000c1e1b00 */
[----:B------:R-:W-:-:S05]  /*1b60*/  VIADD R9, R21, 0x80 ;  /* 0x0000008015097836 */ /* 0x000fca0000000000 */
[----:B------:R-:W-:Y:S01]  /*1b70*/  ISETP.GE.AND P1, PT, R9, UR8, PT ;  /* 0x0000000809007c0c */ /* 0x000fe2000bf26270 */
[C-C-:B--2---:R-:W-:Y:S02]  /*1b80*/  @!P2 DADD R16, R10.reuse, -R12.reuse ;  /* 0x000000000a10a229 */ /* 0x144fe4000000080c */
[----:B------:R-:W-:-:S10]  /*1b90*/  @!P2 DADD R18, -R10, R12 ;  /* 0x000000000a12a229 */ /* 0x000fd4000000010c */
[----:B------:R-:W-:Y:S01]  /*1ba0*/  @!P1 IMAD.WIDE R10, R9, 0x8, R2 ;  /* 0x00000008090a9825 */ /* 0x000fe200078e0202 */
[----:B------:R-:W-:-:S06]  /*1bb0*/  @!P2 DSETP.GEU.AND P3, PT, R16, R18, PT ;  /* 0x000000121000a22a */ /* 0x000fcc0003f6e000 */
[----:B------:R-:W-:Y:S02]  /*1bc0*/  @!P2 FSEL R22, R18, R16, !P3 ;  /* 0x000000101216a208 */ /* 0x000fe40005800000 */
[----:B------:R-:W-:Y:S01]  /*1bd0*/  @!P2 FSEL R23, R19, R17, !P3 ;  /* 0x000000111317a208 */ /* 0x000fe20005800000 */
[----:B------:R-:W-:-:S04]  /*1be0*/  @!P2 IMAD.WIDE R16, R21, 0x8, R6 ;  /* 0x000000081510a825 */ /* 0x000fc800078e0206 */
[C---:B------:R-:W-:Y:S01]  /*1bf0*/  @!P1 IMAD.WIDE R18, R9.reuse, 0x8, R4 ;  /* 0x0000000809129825 */ /* 0x040fe200078e0204 */
[----:B------:R3:W-:Y:S04]  /*1c00*/  @!P2 STG.E.64 desc[UR20][R16.64], R22 ;  /* 0x000000161000a986 */ /* 0x0007e8000c101b14 */
[----:B------:R-:W2:Y:S04]  /*1c10*/  @!P1 LDG.E.64 R10, desc[UR20][R10.64] ;  /* 0x000000140a0a9981 */ /* 0x000ea8000c1e1b00 */
[----:B------:R-:W2:Y:S01]  /*1c20*/  @!P1 LDG.E.64 R18, desc[UR20][R18.64] ;  /* 0x0000001412129981 */ /* 0x000ea2000c1e1b00 */
[----:B------:R-:W-:-:S04]  /*1c30*/  @!P1 IMAD.WIDE R8, R9, 0x8, R6 ;  /* 0x0000000809089825 */ /* 0x000fc800078e0206 */
[----:B------:R-:W-:Y:S01]  /*1c40*/  VIADD R15, R15, 0x2 ;  /* 0x000000020f0f7836 */ /* 0x000fe20000000000 */
[C-C-:B--2---:R-:W-:Y:S02]  /*1c50*/  @!P1 DADD R12, R18.reuse, -R10.reuse ;  /* 0x00000000120c9229 */ /* 0x144fe4000000080a */
[----:B------:R-:W-:-:S08]  /*1c60*/  @!P1 DADD R20, -R18, R10 ;  /* 0x0000000012149229 */ /* 0x000fd0000000010a */
[----:B------:R-:W-:-:S06]  /*1c70*/  @!P1 DSETP.GEU.AND P2, PT, R12, R20, PT ;  /* 0x000000140c00922a */ /* 0x000fcc0003f4e000 */
[----:B------:R-:W-:Y:S02]  /*1c80*/  @!P1 FSEL R12, R20, R12, !P2 ;  /* 0x0000000c140c9208 */ /* 0x000fe40005000000 */
[----:B------:R-:W-:-:S05]  /*1c90*/  @!P1 FSEL R13, R21, R13, !P2 ;  /* 0x0000000d150d9208 */ /* 0x000fca0005000000 */
[----:B------:R3:W-:Y:S02]  /*1ca0*/  @!P1 STG.E.64 desc[UR20][R8.64], R12 ;  /* 0x0000000c08009986 */ /* 0x0007e4000c101b14 */
.L_x_914:
[----:B------:R-:W-:Y:S05]  /*1cb0*/  @P0 EXIT ;  /* 0x000000000000094d */ /* 0x000fea0003800000 */
[----:B------:R-:W-:-:S05]  /*1cc0*/  IMAD R15, R15, 0x80, R0 ;  /* 0x000000800f0f7824 */ /* 0x000fca00078e0200 */
[----:B------:R-:W-:-:S13]  /*1cd0*/  ISETP.GE.AND P0, PT, R15, UR8, PT ;  /* 0x000000080f007c0c */ /* 0x000fda000bf06270 */
[----:B------:R-:W-:Y:S05]  /*1ce0*/  @P0 EXIT ;  /* 0x000000000000094d */ /* 0x000fea0003800000 */
[----:B------:R-:W-:-:S04]  /*1cf0*/  IMAD.WIDE R4, R15, 0x8, R4 ;  /* 0x000000080f047825 */ /* 0x000fc800078e0204 */
[C---:B------:R-:W-:Y:S02]  /*1d00*/  IMAD.WIDE R2, R15.reuse, 0x8, R2 ;  /* 0x000000080f027825 */ /* 0x040fe400078e0202 */
[----:B------:R-:W3:Y:S04]  /*1d10*/  LDG.E.64 R4, desc[UR20][R4.64] ;  /* 0x0000001404047981 */ /* 0x000ee8000c1e1b00 */
[----:B------:R-:W3:Y:S01]  /*1d20*/  LDG.E.64 R2, desc[UR20][R2.64] ;  /* 0x0000001402027981 */ /* 0x000ee2000c1e1b00 */
[----:B------:R-:W-:Y:S01]  /*1d30*/  IMAD.WIDE R6, R15, 0x8, R6 ;  /* 0x000000080f067825 */ /* 0x000fe200078e0206 */
[C-C-:B---3--:R-:W-:Y:S02]  /*1d40*/  DADD R8, R4.reuse, -R2.reuse ;  /* 0x0000000004087229 */ /* 0x148fe40000000802 */
[----:B------:R-:W-:-:S08]  /*1d50*/  DADD R10, -R4, R2 ;  /* 0x00000000040a7229 */ /* 0x000fd00000000102 */
[----:B------:R-:W-:-:S06]  /*1d60*/  DSETP.GEU.AND P0, PT, R8, R10, PT ;  /* 0x0000000a0800722a */ /* 0x000fcc0003f0e000 */
[----:B------:R-:W-:Y:S02]  /*1d70*/  FSEL R8, R10, R8, !P0 ;  /* 0x000000080a087208 */ /* 0x000fe40004000000 */
[----:B------:R-:W-:-:S05]  /*1d80*/  FSEL R9, R11, R9, !P0 ;  /* 0x000000090b097208 */ /* 0x000fca0004000000 */
[----:B------:R-:W-:Y:S01]  /*1d90*/  STG.E.64 desc[UR20][R6.64], R8 ;  /* 0x0000000806007986 */ /* 0x000fe2000c101b14 */
[----:B------:R-:W-:Y:S05]  /*1da0*/  EXIT ;  /* 0x000000000000794d */ /* 0x000fea0003800000 */
.L_x_915:
        /* <DEDUP_REMOVED lines=13> */
.L_x_1090:


//--------------------- .text._ZN3cub18CUB_300001_SM_10006detail9transform16transform_kernelINS2_10policy_hubILb1EN4cuda3std3__45tupleIJN6thrust24THRUST_300001_SM_1000_NS6detail15normal_iteratorINSA_10device_ptrIdEEEESF_EEEE10policy1000El11mul_functorIdESF_JPdSL_EEEvT0_iT1_T2_DpNS2_10kernel_argIT3_EE --------------------------
	.section	.text._ZN3cub18CUB_300001_SM_10006detail9transform16transform_kernelINS2_10policy_hubILb1EN4cuda3std3__45tupleIJN6thrust24THRUST_300001_SM_1000_NS6detail15normal_iteratorINSA_10device_ptrIdEEEESF_EEEE10policy1000El11mul_functorIdESF_JPdSL_EEEvT0_iT1_T2_DpNS2_10kernel_argIT3_EE,"ax",@progbits
	.align	128
        .global         _ZN3cub18CUB_300001_SM_10006detail9transform16transform_kernelINS2_10policy_hubILb1EN4cuda3std3__45tupleIJN6thrust24THRUST_300001_SM_1000_NS6detail15normal_iteratorINSA_10device_ptrIdEEEESF_EEEE10policy1000El11mul_functorIdESF_JPdSL_EEEvT0_iT1_T2_DpNS2_10kernel_argIT3_EE
        .type           _ZN3cub18CUB_300001_SM_10006detail9transform16transform_kernelINS2_10policy_hubILb1EN4cuda3std3__45tupleIJN6thrust24THRUST_300001_SM_1000_NS6detail15normal_iteratorINSA_10device_ptrIdEEEESF_EEEE10policy1000El11mul_functorIdESF_JPdSL_EEEvT0_iT1_T2_DpNS2_10kernel_argIT3_EE,@function
        .size           _ZN3cub18CUB_300001_SM_10006detail9transform16transform_kernelINS2_10policy_hubILb1EN4cuda3std3__45tupleIJN6thrust24THRUST_300001_SM_1000_NS6detail15normal_iteratorINSA_10device_ptrIdEEEESF_EEEE10policy1000El11mul_functorIdESF_JPdSL_EEEvT0_iT1_T2_DpNS2_10kernel_argIT3_EE,(.L_x_1091 - _ZN3cub18CUB_300001_SM_10006detail9transform16transform_kernelINS2_10policy_hubILb1EN4cuda3std3__45tupleIJN6thrust24THRUST_300001_SM_1000_NS6detail15normal_iteratorINSA_10device_ptrIdEEEESF_EEEE10policy1000El11mul_functorIdESF_JPdSL_EEEvT0_iT1_T2_DpNS2_10kernel_argIT3_EE)
        .other          _ZN3cub18CUB_300001_SM_10006detail9transform16transform_kernelINS2_10policy_hubILb1EN4cuda3std3__45tupleIJN6thrust24THRUST_300001_SM_1000_NS6detail15normal_iteratorINSA_10device_ptrIdEEEESF_EEEE10policy1000El11mul_functorIdESF_JPdSL_EEEvT0_iT1_T2_DpNS2_10kernel_argIT3_EE,@"STO_CUDA_ENTRY STV_DEFAULT"
_ZN3cub18CUB_300001_SM_10006detail9transform16transform_kernelINS2_10policy_hubILb1EN4cuda3std3__45tupleIJN6thrust24THRUST_300001_SM_1000_NS6detail15normal_iteratorINSA_10device_ptrIdEEEESF_EEEE10policy1000El11mul_functorIdESF_JPdSL_EEEvT0_iT1_T2_DpNS2_10kernel_argIT3_EE:
.text._ZN3cub18CUB_300001_SM_10006detail9transform16transform_kernelINS2_10policy_hubILb1EN4cuda3std3__45tupleIJN6thrust24THRUST_300001_SM_1000_NS6detail15normal_iteratorINSA_10device_ptrIdEEEESF_EEEE10policy1000El11mul_functorIdESF_JPdSL_EEEvT0_iT1_T2_DpNS2_10kernel_argIT3_EE:
[----:B------:R-:W-:Y:S01]  /*0000*/  LDC R1, c[0x0][0x37c] ;  /* 0x0000df00ff017b82 */ /* 0x000fe20000000800 */
[----:B------:R-:W0:Y:S07]  /*0010*/  LDCU UR25, c[0x0][0x388] ;  /* 0x00007100ff1977ac */ /* 0x000e2e0008000800 */
[----:B------:R-:W1:Y:S01]  /*0020*/  S2UR UR20, SR_CTAID.X ;  /* 0x00000000001479c3 */ /* 0x000e620000002500 */
[----:B------:R-:W2:Y:S01]  /*0030*/  S2R R9, SR_TID.X ;  /* 0x0000000000097919 */ /* 0x000ea20000002100 */
[----:B------:R-:W-:Y:S01]  /*0040*/  BSSY.RECONVERGENT B0, `(.L_x_916) ;  /* 0x000002d000007945 */ /* 0x000fe20003800200 */
[----:B------:R-:W3:Y:S01]  /*0050*/  LDCU.64 UR4, c[0x0][0x380] ;  /* 0x00007000ff0477ac */ /* 0x000ee20008000a00 */
[----:B0-----:R-:W-:-:S04]  /*0060*/  USHF.L.U32 UR6, UR25, 0x7, URZ ;  /* 0x0000000719067899 */ /* 0x001fc800080006ff */
[----:B------:R-:W-:Y:S02]  /*0070*/  USHF.R.S32.HI UR7, URZ, 0x1f, UR6 ;  /* 0x0000001fff077899 */ /* 0x000fe40008011406 */
[----:B-1----:R-:W-:Y:S02]  /*0080*/  UIMAD.WIDE.U32 UR18, UR6, UR20, URZ ;  /* 0x00000014061272a5 */ /* 0x002fe4000f8e00ff */
[----:B------:R-:W-:Y:S02]  /*0090*/  UIMAD UR9, UR7, UR20, URZ ;  /* 0x00000014070972a4 */ /* 0x000fe4000f8e02ff */
[----:B---3--:R-:W-:Y:S02]  /*00a0*/  UIADD3 UR4, UP1, UPT, -UR18, UR4, URZ ;  /* 0x0000000412047290 */ /* 0x008fe4000ff3e1ff */
[----:B------:R-:W-:Y:S02]  /*00b0*/  UIADD3 UR9, UPT, UPT, UR19, UR9, URZ ;  /* 0x0000000913097290 */ /* 0x000fe4000fffe0ff */
[----:B------:R-:W-:Y:S01]  /*00c0*/  UISETP.LT.U32.AND UP0, UPT, UR4, UR6, UPT ;  /* 0x000000060400728c */ /* 0x000fe2000bf01070 */
[----:B--2---:R-:W-:Y:S01]  /*00d0*/  IMAD.SHL.U32 R0, R9, 0x80, RZ ;  /* 0x0000008009007824 */ /* 0x004fe200078e00ff */
[----:B------:R-:W-:-:S04]  /*00e0*/  UIADD3.X UR5, UPT, UPT, ~UR9, UR5, URZ, UP1, !UPT ;  /* 0x0000000509057290 */ /* 0x000fc80008ffe5ff */
[----:B------:R-:W-:-:S04]  /*00f0*/  UISETP.LT.AND.EX UP0, UPT, UR5, UR7, UPT, UP0 ;  /* 0x000000070500728c */ /* 0x000fc8000bf01300 */
[----:B------:R-:W-:-:S04]  /*0100*/  USEL UR4, UR4, UR6, UP0 ;  /* 0x0000000604047287 */ /* 0x000fc80008000000 */
[----:B------:R-:W-:-:S06]  /*0110*/  USHF.L.U32 UR5, UR4, 0x3, URZ ;  /* 0x0000000304057899 */ /* 0x000fcc00080006ff */
[----:B------:R-:W-:-:S13]  /*0120*/  ISETP.GE.AND P0, PT, R0, UR5, PT ;  /* 0x0000000500007c0c */ /* 0x000fda000bf06270 */
[----:B------:R-:W-:Y:S05]  /*0130*/  @P0 BRA `(.L_x_917) ;  /* 0x0000000000740947 */ /* 0x000fea0003800000 */
[----:B------:R-:W0:Y:S01]  /*0140*/  LDCU.64 UR10, c[0x0][0x398] ;  /* 0x00007300ff0a77ac */ /* 0x000e220008000a00 */
[----:B------:R-:W-:Y:S01]  /*0150*/  IMAD.U32 R2, RZ, RZ, UR18 ;  /* 0x00000012ff027e24 */ /* 0x000fe2000f8e00ff */
[----:B------:R-:W-:Y:S01]  /*0160*/  MOV R3, UR19 ;  /* 0x0000001300037c02 */ /* 0x000fe20008000f00 */
[----:B------:R-:W-:Y:S01]  /*0170*/  IMAD.U32 R6, RZ, RZ, UR9 ;  /* 0x00000009ff067e24 */ /* 0x000fe2000f8e00ff */
[----:B------:R-:W-:Y:S01]  /*0180*/  BSSY.RECONVERGENT B1, `(.L_x_918) ;  /* 0x000000e000017945 */ /* 0x000fe20003800200 */
[----:B------:R-:W-:Y:S01]  /*0190*/  IMAD.U32 R3, RZ, RZ, UR18 ;  /* 0x00000012ff037e24 */ /* 0x000fe2000f8e00ff */
[----:B------:R-:W-:Y:S01]  /*01a0*/  SHF.L.U32 R5, R2, 0x3, RZ ;  /* 0x0000000302057819 */ /* 0x000fe200000006ff */
[----:B------:R-:W-:-:S03]  /*01b0*/  IMAD.MOV.U32 R4, RZ, RZ, R0 ;  /* 0x000000ffff047224 */ /* 0x000fc600078e0000 */
[----:B------:R-:W-:Y:S02]  /*01c0*/  SHF.L.U64.HI R6, R3, 0x3, R6 ;  /* 0x0000000303067819 */ /* 0x000fe40000010206 */
[----:B0-----:R-:W-:-:S04]  /*01d0*/  IADD3 R2, P0, PT, R5, UR10, RZ ;  /* 0x0000000a05027c10 */ /* 0x001fc8000ff1e0ff */
[----:B------:R-:W-:-:S03]  /*01e0*/  IADD3.X R3, PT, PT, R6, UR11, RZ, P0, !PT ;  /* 0x0000000b06037c10 */ /* 0x000fc600087fe4ff */
[----:B------:R-:W-:-:S07]  /*01f0*/  IMAD.WIDE.U32 R2, R9, 0x80, R2 ;  /* 0x0000008009027825 */ /* 0x000fce00078e0002 */
.L_x_919:
[----:B------:R-:W-:Y:S01]  /*0200*/  VIADD R4, R4, 0x4000 ;  /* 0x0000400004047836 */ /* 0x000fe20000000000 */
[----:B------:R0:W-:Y:S04]  /*0210*/  CCTL.E.PF2 [R2] ;  /* 0x000000000200798f */ /* 0x0001e80000800100 */
[----:B------:R-:W-:Y:S02]  /*0220*/  ISETP.GE.AND P0, PT, R4, UR5, PT ;  /* 0x0000000504007c0c */ /* 0x000fe4000bf06270 */
[----:B0-----:R-:W-:-:S04]  /*0230*/  IADD3 R2, P1, PT, R2, 0x4000, RZ ;  /* 0x0000400002027810 */ /* 0x001fc80007f3e0ff */
[----:B------:R-:W-:-:S07]  /*0240*/  IADD3.X R3, PT, PT, RZ, R3, RZ, P1, !PT ;  /* 0x00000003ff037210 */ /* 0x000fce0000ffe4ff */
[----:B------:R-:W-:Y:S05]  /*0250*/  @!P0 BRA `(.L_x_919) ;  /* 0xfffffffc00e88947 */ /* 0x000fea000383ffff */
[----:B------:R-:W-:Y:S05]  /*0260*/  BSYNC.RECONVERGENT B1 ;  /* 0x0000000000017941 */ /* 0x000fea0003800200 */
.L_x_918:
[----:B------:R-:W0:Y:S02]  /*0270*/  LDCU.64 UR10, c[0x0][0x3a8] ;  /* 0x00007500ff0a77ac */ /* 0x000e240008000a00 */
[----:B0-----:R-:W-:-:S04]  /*0280*/  IADD3 R2, P0, PT, R5, UR10, RZ ;  /* 0x0000000a05027c10 */ /* 0x001fc8000ff1e0ff */
[----:B------:R-:W-:-:S03]  /*0290*/  IADD3.X R3, PT, PT, R6, UR11, RZ, P0, !PT ;  /* 0x0000000b06037c10 */ /* 0x000fc600087fe4ff */
[----:B------:R-:W-:-:S07]  /*02a0*/  IMAD.WIDE.U32 R2, R9, 0x80, R2 ;  /* 0x0000008009027825 */ /* 0x000fce00078e0002 */
.L_x_920:
[----:B------:R-:W-:Y:S01]  /*02b0*/  VIADD R0, R0, 0x4000 ;  /* 0x0000400000007836 */ /* 0x000fe20000000000 */
[----:B------:R0:W-:Y:S04]  /*02c0*/  CCTL.E.PF2 [R2] ;  /* 0x000000000200798f */ /* 0x0001e80000800100 */
[----:B------:R-:W-:Y:S02]  /*02d0*/  ISETP.GE.AND P0, PT, R0, UR5, PT ;  /* 0x0000000500007c0c */ /* 0x000fe4000bf06270 */
[----:B0-----:R-:W-:-:S05]  /*02e0*/  IADD3 R2, P1, PT, R2, 0x4000, RZ ;  /* 0x0000400002027810 */ /* 0x001fca0007f3e0ff */
[----:B------:R-:W-:-:S06]  /*02f0*/  IMAD.X R3, RZ, RZ, R3, P1 ;  /* 0x000000ffff037224 */ /* 0x000fcc00008e0603 */
[----:B------:R-:W-:Y:S05]  /*0300*/  @!P0 BRA `(.L_x_920) ;  /* 0xfffffffc00e88947 */ /* 0x000fea000383ffff */
.L_x_917:
[----:B------:R-:W-:Y:S05]  /*0310*/  BSYNC.RECONVERGENT B0 ;  /* 0x0000000000007941 */ /* 0x000fea0003800200 */
.L_x_916:
[----:B------:R-:W0:Y:S01]  /*0320*/  LDCU.128 UR12, c[0x0][0x390] ;  /* 0x00007200ff0c77ac */ /* 0x000e220008000c00 */
[----:B------:R-:W1:Y:S01]  /*0330*/  LDCU.64 UR30, c[0x0][0x3a8] ;  /* 0x00007500ff1e77ac */ /* 0x000e620008000a00 */
[----:B------:R-:W-:Y:S02]  /*0340*/  USHF.L.U32 UR21, UR18, 0x3, URZ ;  /* 0x0000000312157899 */ /* 0x000fe400080006ff */
[----:B------:R-:W-:Y:S02]  /*0350*/  UISETP.NE.AND UP0, UPT, UR6, UR4, UPT ;  /* 0x000000040600728c */ /* 0x000fe4000bf05270 */
[----:B------:R-:W-:Y:S01]  /*0360*/  USHF.L.U64.HI UR22, UR18, 0x3, UR9 ;  /* 0x0000000312167899 */ /* 0x000fe20008010209 */
[----:B------:R-:W2:Y:S01]  /*0370*/  LDCU.64 UR16, c[0x0][0x358] ;  /* 0x00006b00ff1077ac */ /* 0x000ea20008000a00 */
[----:B0-----:R-:W-:Y:S02]  /*0380*/  UIADD3 UR27, UP2, UPT, UR21, UR14, URZ ;  /* 0x0000000e151b7290 */ /* 0x001fe4000ff5e0ff */
[----:B------:R-:W-:-:S02]  /*0390*/  UIADD3 UR23, UP1, UPT, UR21, UR12, URZ ;  /* 0x0000000c15177290 */ /* 0x000fc4000ff3e0ff */
[----:B-1----:R-:W-:Y:S02]  /*03a0*/  UIADD3 UR29, UP3, UPT, UR21, UR30, URZ ;  /* 0x0000001e151d7290 */ /* 0x002fe4000ff7e0ff */
[----:B------:R-:W-:Y:S01]  /*03b0*/  UIADD3.X UR28, UPT, UPT, UR22, UR15, URZ, UP2, !UPT ;  /* 0x0000000f161c7290 */ /* 0x000fe200097fe4ff */
[----:B------:R-:W-:Y:S01]  /*03c0*/  MOV R2, UR27 ;  /* 0x0000001b00027c02 */ /* 0x000fe20008000f00 */
[----:B------:R-:W-:Y:S01]  /*03d0*/  UIADD3.X UR32, UPT, UPT, UR22, UR31, URZ, UP3, !UPT ;  /* 0x0000001f16207290 */ /* 0x000fe20009ffe4ff */
[----:B------:R-:W-:Y:S01]  /*03e0*/  IMAD.U32 R6, RZ, RZ, UR23 ;  /* 0x00000017ff067e24 */ /* 0x000fe2000f8e00ff */
[----:B------:R-:W-:Y:S01]  /*03f0*/  UIADD3.X UR24, UPT, UPT, UR22, UR13, URZ, UP1, !UPT ;  /* 0x0000000d16187290 */ /* 0x000fe20008ffe4ff */
[----:B------:R-:W-:Y:S01]  /*0400*/  IMAD.U32 R4, RZ, RZ, UR29 ;  /* 0x0000001dff047e24 */ /* 0x000fe2000f8e00ff */
[----:B------:R-:W-:Y:S02]  /*0410*/  MOV R3, UR28 ;  /* 0x0000001c00037c02 */ /* 0x000fe40008000f00 */
[----:B------:R-:W-:-:S02]  /*0420*/  IMAD.U32 R5, RZ, RZ, UR32 ;  /* 0x00000020ff057e24 */ /* 0x000fc4000f8e00ff */
[----:B------:R-:W-:Y:S01]  /*0430*/  IMAD.U32 R7, RZ, RZ, UR24 ;  /* 0x00000018ff077e24 */ /* 0x000fe2000f8e00ff */
[----:B--2---:R-:W-:Y:S06]  /*0440*/  BRA.U !UP0, `(.L_x_921) ;  /* 0x0000000d087c7547 */ /* 0x004fec000b800000 */
[----:B------:R-:W-:-:S06]  /*0450*/  UISETP.GE.AND UP0, UPT, UR25, 0x1, UPT ;  /* 0x000000011900788c */ /* 0x000fcc000bf06270 */
[----:B------:R-:W-:-:S13]  /*0460*/  PLOP3.LUT P0, PT, PT, PT, UP0, 0x80, 0x8 ;  /* 0x000000000008781c */ /* 0x000fda0003f0f008 */
[----:B------:R-:W-:Y:S05]  /*0470*/  @!P0 EXIT ;  /* 0x000000000000894d */ /* 0x000fea0003800000 */
[----:B------:R-:W-:Y:S01]  /*0480*/  UISETP.GE.U32.AND UP0, UPT, UR25, 0x8, UPT ;  /* 0x000000081900788c */ /* 0x000fe2000bf06070 */
[----:B------:R-:W-:Y:S01]  /*0490*/  HFMA2 R0, -RZ, RZ, 0, 0 ;  /* 0x00000000ff007431 */ /* 0x000fe200000001ff */
[----:B------:R-:W-:-:S07]  /*04a0*/  ULOP3.LUT UR5, UR25, 0x7, URZ, 0xc0, !UPT ;  /* 0x0000000719057892 */ /* 0x000fce000f8ec0ff */
[----:B------:R-:W-:Y:S05]  /*04b0*/  BRA.U !UP0, `(.L_x_922) ;  /* 0x0000000908207547 */ /* 0x000fea000b800000 */
[----:B------:R-:W-:-:S13]  /*04c0*/  ISETP.GE.AND P1, PT, R9, UR4, PT ;  /* 0x0000000409007c0c */ /* 0x000fda000bf26270 */
[----:B------:R-:W-:-:S04]  /*04d0*/  @!P1 IMAD.WIDE.U32 R16, R9, 0x8, R2 ;  /* 0x0000000809109825 */ /* 0x000fc800078e0002 */
[C---:B------:R-:W-:Y:S02]  /*04e0*/  @!P1 IMAD.WIDE.U32 R18, R9.reuse, 0x8, R4 ;  /* 0x0000000809129825 */ /* 0x040fe400078e0004 */
[----:B------:R-:W2:Y:S04]  /*04f0*/  @!P1 LDG.E.64 R16, desc[UR16][R16.64] ;  /* 0x0000001010109981 */ /* 0x000ea8000c1e1b00 */
[----:B------:R-:W2:Y:S01]  /*0500*/  @!P1 LDG.E.64 R18, desc[UR16][R18.64] ;  /* 0x0000001012129981 */ /* 0x000ea2000c1e1b00 */
[C---:B------:R-:W-:Y:S02]  /*0510*/  VIADD R15, R9.reuse, 0x80 ;  /* 0x00000080090f7836 */ /* 0x040fe40000000000 */
[----:B------:R-:W-:-:S03]  /*0520*/  @!P1 IMAD.WIDE.U32 R22, R9, 0x8, R6 ;  /* 0x0000000809169825 */ /* 0x000fc600078e0006 */
[C---:B------:R-:W-:Y:S01]  /*0530*/  ISETP.GE.AND P0, PT, R15.reuse, UR4, PT ;  /* 0x000000040f007c0c */ /* 0x040fe2000bf06270 */
[----:B------:R-:W-:-:S04]  /*0540*/  IMAD.WIDE R10, R15, 0x8, R2 ;  /* 0x000000080f0a7825 */ /* 0x000fc800078e0202 */
[----:B------:R-:W-:Y:S01]  /*0550*/  IMAD.WIDE R12, R15, 0x8, R4 ;  /* 0x000000080f0c7825 */ /* 0x000fe200078e0204 */
[----:B--2---:R-:W-:-:S07]  /*0560*/  @!P1 DMUL R20, R16, R18 ;  /* 0x0000001210149228 */ /* 0x004fce0000000000 */
[----:B------:R0:W-:Y:S04]  /*0570*/  @!P1 STG.E.64 desc[UR16][R22.64], R20 ;  /* 0x0000001416009986 */ /* 0x0001e8000c101b10 */
[----:B------:R-:W2:Y:S04]  /*0580*/  @!P0 LDG.E.64 R24, desc[UR16][R10.64] ;  /* 0x000000100a188981 */ /* 0x000ea8000c1e1b00 */
[----:B------:R-:W2:Y:S01]  /*0590*/  @!P0 LDG.E.64 R26, desc[UR16][R12.64] ;  /* 0x000000100c1a8981 */ /* 0x000ea2000c1e1b00 */
[C---:B------:R-:W-:Y:S01]  /*05a0*/  IADD3 R0, PT, PT, R9.reuse, 0x100, RZ ;  /* 0x0000010009007810 */ /* 0x040fe20007ffe0ff */
[C---:B------:R-:W-:Y:S01]  /*05b0*/  VIADD R8, R9.reuse, 0x180 ;  /* 0x0000018009087836 */ /* 0x040fe20000000000 */
[C---:B------:R-:W-:Y:S01]  /*05c0*/  IADD3 R14, PT, PT, R9.reuse, 0x200, RZ ;  /* 0x00000200090e7810 */ /* 0x040fe20007ffe0ff */
[----:B------:R-:W-:Y:S01]  /*05d0*/  ULOP3.LUT UR6, UR25, 0x7ffffff8, URZ, 0xc0, !UPT ;  /* 0x7ffffff819067892 */ /* 0x000fe2000f8ec0ff */
[----:B------:R-:W-:Y:S01]  /*05e0*/  ISETP.GE.AND P6, PT, R0, UR4, PT ;  /* 0x0000000400007c0c */ /* 0x000fe2000bfc6270 */
[----:B------:R-:W-:Y:S01]  /*05f0*/  VIADD R0, R9, 0x280 ;  /* 0x0000028009007836 */ /* 0x000fe20000000000 */
[----:B------:R-:W-:Y:S01]  /*0600*/  ISETP.GE.AND P4, PT, R14, UR4, PT ;  /* 0x000000040e007c0c */ /* 0x000fe2000bf86270 */
[----:B------:R-:W-:Y:S01]  /*0610*/  IMAD.WIDE R14, R15, 0x8, R6 ;  /* 0x000000080f0e7825 */ /* 0x000fe200078e0206 */
[----:B------:R-:W-:Y:S01]  /*0620*/  ISETP.GE.AND P5, PT, R8, UR4, PT ;  /* 0x0000000408007c0c */ /* 0x000fe2000bfa6270 */
[----:B------:R-:W-:Y:S01]  /*0630*/  BSSY.RECONVERGENT B0, `(.L_x_923) ;  /* 0x000000f000007945 */ /* 0x000fe20003800200 */
[----:B------:R-:W-:Y:S01]  /*0640*/  ISETP.GE.AND P3, PT, R0, UR4, PT ;  /* 0x0000000400007c0c */ /* 0x000fe2000bf66270 */
[C---:B------:R-:W-:Y:S01]  /*0650*/  VIADD R16, R9.reuse, 0x380 ;  /* 0x0000038009107836 */ /* 0x040fe20000000000 */
[----:B------:R-:W-:-:S02]  /*0660*/  IADD3 R8, PT, PT, R9, 0x300, RZ ;  /* 0x0000030009087810 */ /* 0x000fc40007ffe0ff */
[----:B------:R-:W-:Y:S02]  /*0670*/  MOV R0, UR6 ;  /* 0x0000000600007c02 */ /* 0x000fe40008000f00 */
[----:B------:R-:W-:Y:S02]  /*0680*/  ISETP.GE.AND P2, PT, R8, UR4, PT ;  /* 0x0000000408007c0c */ /* 0x000fe4000bf46270 */
[----:B------:R-:W-:Y:S01]  /*0690*/  ISETP.GE.AND P1, PT, R16, UR4, PT ;  /* 0x0000000410007c0c */ /* 0x000fe2000bf26270 */
[----:B--2---:R-:W-:-:S07]  /*06a0*/  @!P0 DMUL R24, R24, R26 ;  /* 0x0000001a18188228 */ /* 0x004fce0000000000 */
[----:B------:R0:W-:Y:S01]  /*06b0*/  @!P0 STG.E.64 desc[UR16][R14.64], R24 ;  /* 0x000000180e008986 */ /* 0x0001e2000c101b10 */
[----:B------:R-:W-:Y:S01]  /*06c0*/  ISETP.NE.AND P0, PT, R0, 0x8, PT ;  /* 0x000000080000780c */ /* 0x000fe20003f05270 */
[----:B------:R-:W-:-:S12]  /*06d0*/  @P6 BRA `(.L_x_924) ;  /* 0x0000000000106947 */ /* 0x000fd80003800000 */
[----:B------:R-:W2:Y:S04]  /*06e0*/  LDG.E.64 R16, desc[UR16][R10.64+0x400] ;  /* 0x000400100a107981 */ /* 0x000ea8000c1e1b00 */
[----:B------:R-:W2:Y:S02]  /*06f0*/  LDG.E.64 R18, desc[UR16][R12.64+0x400] ;  /* 0x000400100c127981 */ /* 0x000ea4000c1e1b00 */
[----:B--2---:R-:W-:-:S07]  /*0700*/  DMUL R16, R16, R18 ;  /* 0x0000001210107228 */ /* 0x004fce0000000000 */
[----:B------:R1:W-:Y:S04]  /*0710*/  STG.E.64 desc[UR16][R14.64+0x400], R16 ;  /* 0x000400100e007986 */ /* 0x0003e8000c101b10 */
.L_x_924:
[----:B------:R-:W-:Y:S05]  /*0720*/  BSYNC.RECONVERGENT B0 ;  /* 0x0000000000007941 */ /* 0x000fea0003800200 */
.L_x_923:
[----:B------:R-:W-:Y:S04]  /*0730*/  BSSY.RECONVERGENT B0, `(.L_x_925) ;  /* 0x0000006000007945 */ /* 0x000fe80003800200 */
[----:B------:R-:W-:Y:S05]  /*0740*/  @P5 BRA `(.L_x_926) ;  /* 0x0000000000105947 */ /* 0x000fea0003800000 */
[----:B-1----:R-:W2:Y:S04]  /*0750*/  LDG.E.64 R16, desc[UR16][R10.64+0x800] ;  /* 0x000800100a107981 */ /* 0x002ea8000c1e1b00 */
[----:B------:R-:W2:Y:S02]  /*0760*/  LDG.E.64 R18, desc[UR16][R12.64+0x800] ;  /* 0x000800100c127981 */ /* 0x000ea4000c1e1b00 */
[----:B--2---:R-:W-:-:S07]  /*0770*/  DMUL R16, R16, R18 ;  /* 0x0000001210107228 */ /* 0x004fce0000000000 */
[----:B------:R2:W-:Y:S04]  /*0780*/  STG.E.64 desc[UR16][R14.64+0x800], R16 ;  /* 0x000800100e007986 */ /* 0x0005e8000c101b10 */
.L_x_926:
[----:B------:R-:W-:Y:S05]  /*0790*/  BSYNC.RECONVERGENT B0 ;  /* 0x0000000000007941 */ /* 0x000fea0003800200 */
.L_x_925:
[----:B------:R-:W-:Y:S04]  /*07a0*/  BSSY.RECONVERGENT B0, `(.L_x_927) ;  /* 0x0000006000007945 */ /* 0x000fe80003800200 */
[----:B------:R-:W-:Y:S05]  /*07b0*/  @P4 BRA `(.L_x_928) ;  /* 0x0000000000104947 */ /* 0x000fea0003800000 */
[----:B-12---:R-:W2:Y:S04]  /*07c0*/  LDG.E.64 R16, desc[UR16][R10.64+0xc00] ;  /* 0x000c00100a107981 */ /* 0x006ea8000c1e1b00 */
[----:B------:R-:W2:Y:S02]  /*07d0*/  LDG.E.64 R18, desc[UR16][R12.64+0xc00] ;  /* 0x000c00100c127981 */ /* 0x000ea4000c1e1b00 */
[----:B--2---:R-:W-:-:S07]  /*07e0*/  DMUL R16, R16, R18 ;  /* 0x0000001210107228 */ /* 0x004fce0000000000 */
[----:B------:R3:W-:Y:S04]  /*07f0*/  STG.E.64 desc[UR16][R14.64+0xc00], R16 ;  /* 0x000c00100e007986 */ /* 0x0007e8000c101b10 */
.L_x_928:
[----:B------:R-:W-:Y:S05]  /*0800*/  BSYNC.RECONVERGENT B0 ;  /* 0x0000000000007941 */ /* 0x000fea0003800200 */
.L_x_927:
[----:B------:R-:W-:Y:S04]  /*0810*/  BSSY.RECONVERGENT B0, `(.L_x_929) ;  /* 0x0000006000007945 */ /* 0x000fe80003800200 */
[----:B------:R-:W-:Y:S05]  /*0820*/  @P3 BRA `(.L_x_930) ;  /* 0x0000000000103947 */ /* 0x000fea0003800000 */
[----:B-123--:R-:W2:Y:S04]  /*0830*/  LDG.E.64 R16, desc[UR16][R10.64+0x1000] ;  /* 0x001000100a107981 */ /* 0x00eea8000c1e1b00 */
[----:B------:R-:W2:Y:S02]  /*0840*/  LDG.E.64 R18, desc[UR16][R12.64+0x1000] ;  /* 0x001000100c127981 */ /* 0x000ea4000c1e1b00 */
[----:B--2---:R-:W-:-:S07]  /*0850*/  DMUL R16, R16, R18 ;  /* 0x0000001210107228 */ /* 0x004fce0000000000 */
[----:B------:R4:W-:Y:S04]  /*0860*/  STG.E.64 desc[UR16][R14.64+0x1000], R16 ;  /* 0x001000100e007986 */ /* 0x0009e8000c101b10 */
.L_x_930:
[----:B------:R-:W-:Y:S05]  /*0870*/  BSYNC.RECONVERGENT B0 ;  /* 0x0000000000007941 */ /* 0x000fea0003800200 */
.L_x_929:
[----:B------:R-:W-:Y:S04]  /*0880*/  BSSY.RECONVERGENT B0, `(.L_x_931) ;  /* 0x0000006000007945 */ /* 0x000fe80003800200 */
[----:B------:R-:W-:Y:S05]  /*0890*/  @P2 BRA `(.L_x_932) ;  /* 0x0000000000102947 */ /* 0x000fea0003800000 */
[----:B-1234-:R-:W2:Y:S04]  /*08a0*/  LDG.E.64 R16, desc[UR16][R10.64+0x1400] ;  /* 0x001400100a107981 */ /* 0x01eea8000c1e1b00 */
[----:B------:R-:W2:Y:S02]  /*08b0*/  LDG.E.64 R18, desc[UR16][R12.64+0x1400] ;  /* 0x001400100c127981 */ /* 0x000ea4000c1e1b00 */
[----:B--2---:R-:W-:-:S07]  /*08c0*/  DMUL R16, R16, R18 ;  /* 0x0000001210107228 */ /* 0x004fce0000000000 */
[----:B------:R1:W-:Y:S04]  /*08d0*/  STG.E.64 desc[UR16][R14.64+0x1400], R16 ;  /* 0x001400100e007986 */ /* 0x0003e8000c101b10 */
.L_x_932:
[----:B------:R-:W-:Y:S05]  /*08e0*/  BSYNC.RECONVERGENT B0 ;  /* 0x0000000000007941 */ /* 0x000fea0003800200 */
.L_x_931:
[----:B------:R-:W-:Y:S04]  /*08f0*/  BSSY.RECONVERGENT B0, `(.L_x_933) ;  /* 0x0000006000007945 */ /* 0x000fe80003800200 */
[----:B------:R-:W-:Y:S05]  /*0900*/  @P1 BRA `(.L_x_934) ;  /* 0x0000000000101947 */ /* 0x000fea0003800000 */
[----:B------:R-:W1:Y:S04]  /*0910*/  LDG.E.64 R10, desc[UR16][R10.64+0x1800] ;  /* 0x001800100a0a7981 */ /* 0x000e68000c1e1b00 */
[----:B------:R-:W1:Y:S02]  /*0920*/  LDG.E.64 R12, desc[UR16][R12.64+0x1800] ;  /* 0x001800100c0c7981 */ /* 0x000e64000c1e1b00 */
[----:B-1234-:R-:W-:-:S07]  /*0930*/  DMUL R16, R10, R12 ;  /* 0x0000000c0a107228 */ /* 0x01efce0000000000 */
[----:B------:R1:W-:Y:S04]  /*0940*/  STG.E.64 desc[UR16][R14.64+0x1800], R16 ;  /* 0x001800100e007986 */ /* 0x0003e8000c101b10 */
.L_x_934:
[----:B------:R-:W-:Y:S05]  /*0950*/  BSYNC.RECONVERGENT B0 ;  /* 0x0000000000007941 */ /* 0x000fea0003800200 */
.L_x_933:
[----:B------:R-:W-:Y:S05]  /*0960*/  @!P0 BRA `(.L_x_922) ;  /* 0x0000000000f48947 */ /* 0x000fea0003800000 */
[----:B------:R-:W-:-:S07]  /*0970*/  IMAD.MOV.U32 R8, RZ, RZ, 0x8 ;  /* 0x00000008ff087424 */ /* 0x000fce00078e00ff */
.L_x_937:
[----:B01234-:R-:W-:-:S04]  /*0980*/  LEA R17, R8, R9, 0x7 ;  /* 0x0000000908117211 */ /* 0x01ffc800078e38ff */
[----:B------:R-:W-:-:S13]  /*0990*/  ISETP.GE.AND P0, PT, R17, UR4, PT ;  /* 0x0000000411007c0c */ /* 0x000fda000bf06270 */
[----:B0-----:R-:W-:-:S04]  /*09a0*/  @!P0 IMAD.WIDE.U32 R22, R17, 0x8, R2 ;  /* 0x0000000811168825 */ /* 0x001fc800078e0002 */
        /* <DEDUP_REMOVED lines=9> */
[----:B------:R-:W-:Y:S04]  /*0a40*/  @!P0 STG.E.64 desc[UR16][R28.64], R26 ;  /* 0x0000001a1c008986 */ /* 0x000fe8000c101b10 */
[----:B------:R-:W2:Y:S04]  /*0a50*/  @!P1 LDG.E.64 R18, desc[UR16][R14.64] ;  /* 0x000000100e129981 */ /* 0x000ea8000c1e1b00 */
[----:B------:R-:W2:Y:S01]  /*0a60*/  @!P1 LDG.E.64 R20, desc[UR16][R12.64] ;  /* 0x000000100c149981 */ /* 0x000ea2000c1e1b00 */
[----:B------:R-:W-:-:S04]  /*0a70*/  IADD3 R10, PT, PT, R17, 0x100, RZ ;  /* 0x00000100110a7810 */ /* 0x000fc80007ffe0ff */
[----:B------:R-:W-:Y:S01]  /*0a80*/  ISETP.GE.AND P0, PT, R10, UR4, PT ;  /* 0x000000040a007c0c */ /* 0x000fe2000bf06270 */
[----:B------:R-:W-:Y:S01]  /*0a90*/  IMAD.WIDE R10, R11, 0x8, R6 ;  /* 0x000000080b0a7825 */ /* 0x000fe200078e0206 */
[----:B--2---:R-:W-:-:S07]  /*0aa0*/  @!P1 DMUL R22, R18, R20 ;  /* 0x0000001412169228 */ /* 0x004fce0000000000 */
[----:B------:R0:W-:Y:S04]  /*0ab0*/  @!P1 STG.E.64 desc[UR16][R10.64], R22 ;  /* 0x000000160a009986 */ /* 0x0001e8000c101b10 */
[----:B------:R-:W2:Y:S04]  /*0ac0*/  @!P0 LDG.E.64 R18, desc[UR16][R14.64+0x400] ;  /* 0x000400100e128981 */ /* 0x000ea8000c1e1b00 */
[----:B------:R-:W2:Y:S01]  /*0ad0*/  @!P0 LDG.E.64 R20, desc[UR16][R12.64+0x400] ;  /* 0x000400100c148981 */ /* 0x000ea2000c1e1b00 */
[----:B------:R-:W-:-:S05]  /*0ae0*/  VIADD R16, R17, 0x180 ;  /* 0x0000018011107836 */ /* 0x000fca0000000000 */
[----:B------:R-:W-:Y:S01]  /*0af0*/  ISETP.GE.AND P1, PT, R16, UR4, PT ;  /* 0x0000000410007c0c */ /* 0x000fe2000bf26270 */
[----:B--2---:R-:W-:-:S07]  /*0b00*/  @!P0 DMUL R24, R18, R20 ;  /* 0x0000001412188228 */ /* 0x004fce0000000000 */
[----:B------:R1:W-:Y:S05]  /*0b10*/  @!P0 STG.E.64 desc[UR16][R10.64+0x400], R24 ;  /* 0x000400180a008986 */ /* 0x0003ea000c101b10 */
[----:B------:R-:W0:Y:S04]  /*0b20*/  @!P1 LDG.E.64 R18, desc[UR16][R14.64+0x800] ;  /* 0x000800100e129981 */ /* 0x000e28000c1e1b00 */
[----:B------:R-:W0:Y:S01]  /*0b30*/  @!P1 LDG.E.64 R20, desc[UR16][R12.64+0x800] ;  /* 0x000800100c149981 */ /* 0x000e22000c1e1b00 */
[----:B------:R-:W-:-:S04]  /*0b40*/  IADD3 R16, PT, PT, R17, 0x200, RZ ;  /* 0x0000020011107810 */ /* 0x000fc80007ffe0ff */
[----:B------:R-:W-:Y:S01]  /*0b50*/  ISETP.GE.AND P0, PT, R16, UR4, PT ;  /* 0x0000000410007c0c */ /* 0x000fe2000bf06270 */
[----:B0-----:R-:W-:-:S07]  /*0b60*/  @!P1 DMUL R22, R18, R20 ;  /* 0x0000001412169228 */ /* 0x001fce0000000000 */
[----:B------:R0:W-:Y:S05]  /*0b70*/  @!P1 STG.E.64 desc[UR16][R10.64+0x800], R22 ;  /* 0x000800160a009986 */ /* 0x0001ea000c101b10 */
[----:B------:R-:W1:Y:S04]  /*0b80*/  @!P0 LDG.E.64 R18, desc[UR16][R14.64+0xc00] ;  /* 0x000c00100e128981 */ /* 0x000e68000c1e1b00 */
[----:B------:R-:W1:Y:S01]  /*0b90*/  @!P0 LDG.E.64 R20, desc[UR16][R12.64+0xc00] ;  /* 0x000c00100c148981 */ /* 0x000e62000c1e1b00 */
[----:B------:R-:W-:-:S05]  /*0ba0*/  VIADD R16, R17, 0x280 ;  /* 0x0000028011107836 */ /* 0x000fca0000000000 */
[----:B------:R-:W-:Y:S01]  /*0bb0*/  ISETP.GE.AND P1, PT, R16, UR4, PT ;  /* 0x0000000410007c0c */ /* 0x000fe2000bf26270 */
[----:B-1----:R-:W-:-:S07]  /*0bc0*/  @!P0 DMUL R24, R18, R20 ;  /* 0x0000001412188228 */ /* 0x002fce0000000000 */
[----:B------:R1:W-:Y:S05]  /*0bd0*/  @!P0 STG.E.64 desc[UR16][R10.64+0xc00], R24 ;  /* 0x000c00180a008986 */ /* 0x0003ea000c101b10 */
[----:B------:R-:W0:Y:S04]  /*0be0*/  @!P1 LDG.E.64 R18, desc[UR16][R14.64+0x1000] ;  /* 0x001000100e129981 */ /* 0x000e28000c1e1b00 */
[----:B------:R-:W0:Y:S01]  /*0bf0*/  @!P1 LDG.E.64 R20, desc[UR16][R12.64+0x1000] ;  /* 0x001000100c149981 */ /* 0x000e22000c1e1b00 */
[----:B------:R-:W-:-:S04]  /*0c00*/  IADD3 R16, PT, PT, R17, 0x300, RZ ;  /* 0x0000030011107810 */ /* 0x000fc80007ffe0ff */
[----:B------:R-:W-:Y:S01]  /*0c10*/  ISETP.GE.AND P0, PT, R16, UR4, PT ;  /* 0x0000000410007c0c */ /* 0x000fe2000bf06270 */
[----:B0-----:R-:W-:-:S07]  /*0c20*/  @!P1 DMUL R22, R18, R20 ;  /* 0x0000001412169228 */ /* 0x001fce0000000000 */
[----:B------:R1:W-:Y:S05]  /*0c30*/  @!P1 STG.E.64 desc[UR16][R10.64+0x1000], R22 ;  /* 0x001000160a009986 */ /* 0x0003ea000c101b10 */
[----:B------:R-:W2:Y:S04]  /*0c40*/  @!P0 LDG.E.64 R18, desc[UR16][R14.64+0x1400] ;  /* 0x001400100e128981 */ /* 0x000ea8000c1e1b00 */
[----:B------:R-:W2:Y:S01]  /*0c50*/  @!P0 LDG.E.64 R20, desc[UR16][R12.64+0x1400] ;  /* 0x001400100c148981 */ /* 0x000ea2000c1e1b00 */
[----:B------:R-:W-:Y:S01]  /*0c60*/  VIADD R17, R17, 0x380 ;  /* 0x0000038011117836 */ /* 0x000fe20000000000 */
[----:B------:R-:W-:Y:S01]  /*0c70*/  IADD3 R8, PT, PT, R8, 0x8, RZ ;  /* 0x0000000808087810 */ /* 0x000fe20007ffe0ff */
[----:B------:R-:W-:Y:S03]  /*0c80*/  BSSY.RECONVERGENT B0, `(.L_x_935) ;  /* 0x000000a000007945 */ /* 0x000fe60003800200 */
[----:B------:R-:W-:Y:S01]  /*0c90*/  ISETP.NE.AND P1, PT, R8, R0, PT ;  /* 0x000000000800720c */ /* 0x000fe20003f25270 */
[----:B--2---:R-:W-:-:S07]  /*0ca0*/  @!P0 DMUL R18, R18, R20 ;  /* 0x0000001412128228 */ /* 0x004fce0000000000 */
[----:B------:R1:W-:Y:S01]  /*0cb0*/  @!P0 STG.E.64 desc[UR16][R10.64+0x1400], R18 ;  /* 0x001400120a008986 */ /* 0x0003e2000c101b10 */
[----:B------:R-:W-:-:S13]  /*0cc0*/  ISETP.GE.AND P0, PT, R17, UR4, PT ;  /* 0x0000000411007c0c */ /* 0x000fda000bf06270 */
[----:B-1----:R-:W-:Y:S05]  /*0cd0*/  @P0 BRA `(.L_x_936) ;  /* 0x0000000000100947 */ /* 0x002fea0003800000 */
[----:B------:R-:W2:Y:S04]  /*0ce0*/  LDG.E.64 R14, desc[UR16][R14.64+0x1800] ;  /* 0x001800100e0e7981 */ /* 0x000ea8000c1e1b00 */
[----:B------:R-:W2:Y:S02]  /*0cf0*/  LDG.E.64 R12, desc[UR16][R12.64+0x1800] ;  /* 0x001800100c0c7981 */ /* 0x000ea4000c1e1b00 */
[----:B--2---:R-:W-:-:S07]  /*0d00*/  DMUL R16, R14, R12 ;  /* 0x0000000c0e107228 */ /* 0x004fce0000000000 */
[----:B------:R0:W-:Y:S04]  /*0d10*/  STG.E.64 desc[UR16][R10.64+0x1800], R16 ;  /* 0x001800100a007986 */ /* 0x0001e8000c101b10 */
.L_x_936:
[----:B------:R-:W-:Y:S05]  /*0d20*/  BSYNC.RECONVERGENT B0 ;  /* 0x0000000000007941 */ /* 0x000fea0003800200 */
.L_x_935:
[----:B------:R-:W-:Y:S05]  /*0d30*/  @P1 BRA `(.L_x_937) ;  /* 0xfffffffc00101947 */ /* 0x000fea000383ffff */
.L_x_922:
[----:B------:R-:W-:-:S13]  /*0d40*/  ISETP.NE.AND P0, PT, RZ, UR5, PT ;  /* 0x00000005ff007c0c */ /* 0x000fda000bf05270 */
[----:B------:R-:W-:Y:S05]  /*0d50*/  @!P0 EXIT ;  /* 0x000000000000894d */ /* 0x000fea0003800000 */
[----:B------:R-:W0:Y:S01]  /*0d60*/  LDC R8, c[0x0][0x388] ;  /* 0x0000e200ff087b82 */ /* 0x000e220000000800 */
[----:B------:R-:W-:Y:S01]  /*0d70*/  UISETP.GE.U32.AND UP0, UPT, UR5, 0x4, UPT ;  /* 0x000000040500788c */ /* 0x000fe2000bf06070 */
[----:B0-----:R-:W-:-:S04]  /*0d80*/  LOP3.LUT R10, R8, 0x3, RZ, 0xc0, !PT ;  /* 0x00000003080a7812 */ /* 0x001fc800078ec0ff */
[----:B------:R-:W-:-:S04]  /*0d90*/  ISETP.NE.AND P2, PT, R10, RZ, PT ;  /* 0x000000ff0a00720c */ /* 0x000fc80003f45270 */
[----:B------:R-:W-:Y:S09]  /*0da0*/  BRA.U !UP0, `(.L_x_938) ;  /* 0x0000000108947547 */ /* 0x000ff2000b800000 */
[----:B------:R-:W-:-:S05]  /*0db0*/  IMAD R11, R0, 0x80, R9 ;  /* 0x00000080000b7824 */ /* 0x000fca00078e0209 */
[----:B------:R-:W-:-:S13]  /*0dc0*/  ISETP.GE.AND P0, PT, R11, UR4, PT ;  /* 0x000000040b007c0c */ /* 0x000fda000bf06270 */
[----:B-1234-:R-:W-:-:S04]  /*0dd0*/  @!P0 IMAD.WIDE R14, R11, 0x8, R2 ;  /* 0x000000080b0e8825 */ /* 0x01efc800078e0202 */
[C---:B------:R-:W-:Y:S02]  /*0de0*/  @!P0 IMAD.WIDE R16, R11.reuse, 0x8, R4 ;  /* 0x000000080b108825 */ /* 0x040fe400078e0204 */
[----:B------:R-:W2:Y:S04]  /*0df0*/  @!P0 LDG.E.64 R14, desc[UR16][R14.64] ;  /* 0x000000100e0e8981 */ /* 0x000ea8000c1e1b00 */
[----:B------:R-:W2:Y:S01]  /*0e00*/  @!P0 LDG.E.64 R16, desc[UR16][R16.64] ;  /* 0x0000001010108981 */ /* 0x000ea2000c1e1b00 */
[C---:B------:R-:W-:Y:S01]  /*0e10*/  IADD3 R13, PT, PT, R11.reuse, 0x80, RZ ;  /* 0x000000800b0d7810 */ /* 0x040fe20007ffe0ff */
[----:B------:R-:W-:-:S03]  /*0e20*/  @!P0 IMAD.WIDE R20, R11, 0x8, R6 ;  /* 0x000000080b148825 */ /* 0x000fc600078e0206 */
[----:B------:R-:W-:-:S13]  /*0e30*/  ISETP.GE.AND P1, PT, R13, UR4, PT ;  /* 0x000000040d007c0c */ /* 0x000fda000bf26270 */
[----:B------:R-:W-:-:S04]  /*0e40*/  @!P1 IMAD.WIDE R22, R13, 0x8, R2 ;  /* 0x000000080d169825 */ /* 0x000fc800078e0202 */
[----:B------:R-:W-:Y:S01]  /*0e50*/  @!P1 IMAD.WIDE R24, R13, 0x8, R4 ;  /* 0x000000080d189825 */ /* 0x000fe200078e0204 */
[----:B--2---:R-:W-:-:S07]  /*0e60*/  @!P0 DMUL R18, R14, R16 ;  /* 0x000000100e128228 */ /* 0x004fce0000000000 */
[----:B------:R0:W-:Y:S04]  /*0e70*/  @!P0 STG.E.64 desc[UR16][R20.64], R18 ;  /* 0x0000001214008986 */ /* 0x0001e8000c101b10 */
[----:B------:R-:W2:Y:S04]  /*0e80*/  @!P1 LDG.E.64 R22, desc[UR16][R22.64] ;  /* 0x0000001016169981 */ /* 0x000ea8000c1e1b00 */
[----:B------:R-:W2:Y:S01]  /*0e90*/  @!P1 LDG.E.64 R24, desc[UR16][R24.64] ;  /* 0x0000001018189981 */ /* 0x000ea2000c1e1b00 */
[----:B------:R-:W-:Y:S02]  /*0ea0*/  VIADD R15, R11, 0x100 ;  /* 0x000001000b0f7836 */ /* 0x000fe40000000000 */
        /* <DEDUP_REMOVED lines=8> */
[----:B------:R-:W-:Y:S01]  /*0f30*/  IADD3 R11, PT, PT, R11, 0x180, RZ ;  /* 0x000001800b0b7810 */ /* 0x000fe20007ffe0ff */
[----:B------:R-:W-:-:S03]  /*0f40*/  @!P0 IMAD.WIDE R14, R15, 0x8, R6 ;  /* 0x000000080f0e8825 */ /* 0x000fc600078e0206 */
[----:B------:R-:W-:-:S13]  /*0f50*/  ISETP.GE.AND P1, PT, R11, UR4, PT ;  /* 0x000000040b007c0c */ /* 0x000fda000bf26270 */
[----:B0-----:R-:W-:-:S04]  /*0f60*/  @!P1 IMAD.WIDE R20, R11, 0x8, R2 ;  /* 0x000000080b149825 */ /* 0x001fc800078e0202 */
[----:B------:R-:W-:Y:S01]  /*0f70*/  @!P1 IMAD.WIDE R22, R11, 0x8, R4 ;  /* 0x000000080b169825 */ /* 0x000fe200078e0204 */
[----:B--2---:R-:W-:-:S07]  /*0f80*/  @!P0 DMUL R18, R26, R28 ;  /* 0x0000001c1a128228 */ /* 0x004fce0000000000 */
[----:B------:R0:W-:Y:S04]  /*0f90*/  @!P0 STG.E.64 desc[UR16][R14.64], R18 ;  /* 0x000000120e008986 */ /* 0x0001e8000c101b10 */
[----:B------:R-:W2:Y:S04]  /*0fa0*/  @!P1 LDG.E.64 R20, desc[UR16][R20.64] ;  /* 0x0000001014149981 */ /* 0x000ea8000c1e1b00 */
[----:B------:R-:W2:Y:S01]  /*0fb0*/  @!P1 LDG.E.64 R22, desc[UR16][R22.64] ;  /* 0x0000001016169981 */ /* 0x000ea2000c1e1b00 */
[----:B-1----:R-:W-:-:S04]  /*0fc0*/  @!P1 IMAD.WIDE R16, R11, 0x8, R6 ;  /* 0x000000080b109825 */ /* 0x002fc800078e0206 */
[----:B------:R-:W-:Y:S01]  /*0fd0*/  VIADD R0, R0, 0x4 ;  /* 0x0000000400007836 */ /* 0x000fe20000000000 */
[----:B--2---:R-:W-:-:S07]  /*0fe0*/  @!P1 DMUL R12, R20, R22 ;  /* 0x00000016140c9228 */ /* 0x004fce0000000000 */
[----:B------:R0:W-:Y:S04]  /*0ff0*/  @!P1 STG.E.64 desc[UR16][R16.64], R12 ;  /* 0x0000000c10009986 */ /* 0x0001e8000c101b10 */
.L_x_938:
[----:B------:R-:W-:Y:S05]  /*1000*/  @!P2 EXIT ;  /* 0x000000000000a94d */ /* 0x000fea0003800000 */
[----:B------:R-:W-:Y:S02]  /*1010*/  ISETP.NE.AND P0, PT, R10, 0x1, PT ;  /* 0x000000010a00780c */ /* 0x000fe40003f05270 */
[----:B------:R-:W-:-:S04]  /*1020*/  LOP3.LUT R8, R8, 0x1, RZ, 0xc0, !PT ;  /* 0x0000000108087812 */ /* 0x000fc800078ec0ff */
[----:B------:R-:W-:-:S07]  /*1030*/  ISETP.NE.U32.AND P2, PT, R8, 0x1, PT ;  /* 0x000000010800780c */ /* 0x000fce0003f45070 */
[----:B------:R-:W-:Y:S06]  /*1040*/  @!P0 BRA `(.L_x_939) ;  /* 0x00000000004c8947 */ /* 0x000fec0003800000 */
[----:B01234-:R-:W-:-:S04]  /*1050*/  LEA R17, R0, R9, 0x7 ;  /* 0x0000000900117211 */ /* 0x01ffc800078e38ff */
[----:B------:R-:W-:-:S13]  /*1060*/  ISETP.GE.AND P0, PT, R17, UR4, PT ;  /* 0x0000000411007c0c */ /* 0x000fda000bf06270 */
[----:B------:R-:W-:-:S04]  /*1070*/  @!P0 IMAD.WIDE R10, R17, 0x8, R2 ;  /* 0x00000008110a8825 */ /* 0x000fc800078e0202 */
[C---:B------:R-:W-:Y:S02]  /*1080*/  @!P0 IMAD.WIDE R12, R17.reuse, 0x8, R4 ;  /* 0x00000008110c8825 */ /* 0x040fe400078e0204 */
[----:B------:R-:W2:Y:S04]  /*1090*/  @!P0 LDG.E.64 R10, desc[UR16][R10.64] ;  /* 0x000000100a0a8981 */ /* 0x000ea8000c1e1b00 */
[----:B------:R-:W2:Y:S01]  /*10a0*/  @!P0 LDG.E.64 R12, desc[UR16][R12.64] ;  /* 0x000000100c0c8981 */ /* 0x000ea2000c1e1b00 */
[C---:B------:R-:W-:Y:S02]  /*10b0*/  VIADD R23, R17.reuse, 0x80 ;  /* 0x0000008011177836 */ /* 0x040fe40000000000 */
        /* <DEDUP_REMOVED lines=8> */
[----:B------:R-:W-:Y:S01]  /*1140*/  @!P1 IMAD.WIDE R12, R23, 0x8, R6 ;  /* 0x00000008170c9825 */ /* 0x000fe200078e0206 */
[----:B------:R-:W-:Y:S01]  /*1150*/  IADD3 R0, PT, PT, R0, 0x2, RZ ;  /* 0x0000000200007810 */ /* 0x000fe20007ffe0ff */
[----:B--2---:R-:W-:-:S07]  /*1160*/  @!P1 DMUL R10, R18, R20 ;  /* 0x00000014120a9228 */ /* 0x004fce0000000000 */
[----:B------:R0:W-:Y:S04]  /*1170*/  @!P1 STG.E.64 desc[UR16][R12.64], R10 ;  /* 0x0000000a0c009986 */ /* 0x0001e8000c101b10 */
.L_x_939:
[----:B------:R-:W-:Y:S05]  /*1180*/  @P2 EXIT ;  /* 0x000000000000294d */ /* 0x000fea0003800000 */
[----:B0-----:R-:W-:-:S05]  /*1190*/  IMAD R11, R0, 0x80, R9 ;  /* 0x00000080000b7824 */ /* 0x001fca00078e0209 */
[----:B------:R-:W-:-:S13]  /*11a0*/  ISETP.GE.AND P0, PT, R11, UR4, PT ;  /* 0x000000040b007c0c */ /* 0x000fda000bf06270 */
[----:B------:R-:W-:Y:S05]  /*11b0*/  @P0 EXIT ;  /* 0x000000000000094d */ /* 0x000fea0003800000 */
[----:B------:R-:W-:-:S04]  /*11c0*/  IMAD.WIDE R2, R11, 0x8, R2 ;  /* 0x000000080b027825 */ /* 0x000fc800078e0202 */
[C---:B------:R-:W-:Y:S02]  /*11d0*/  IMAD.WIDE R4, R11.reuse, 0x8, R4 ;  /* 0x000000080b047825 */ /* 0x040fe400078e0204 */
[----:B------:R-:W5:Y:S04]  /*11e0*/  LDG.E.64 R2, desc[UR16][R2.64] ;  /* 0x0000001002027981 */ /* 0x000f68000c1e1b00 */
[----:B------:R-:W5:Y:S01]  /*11f0*/  LDG.E.64 R4, desc[UR16][R4.64] ;  /* 0x0000001004047981 */ /* 0x000f62000c1e1b00 */
[----:B------:R-:W-:Y:S01]  /*1200*/  IMAD.WIDE R6, R11, 0x8, R6 ;  /* 0x000000080b067825 */ /* 0x000fe200078e0206 */
[----:B-----5:R-:W-:-:S07]  /*1210*/  DMUL R8, R2, R4 ;  /* 0x0000000402087228 */ /* 0x020fce0000000000 */
[----:B------:R-:W-:Y:S01]  /*1220*/  STG.E.64 desc[UR16][R6.64], R8 ;  /* 0x0000000806007986 */ /* 0x000fe2000c101b10 */
[----:B------:R-:W-:Y:S05]  /*1230*/  EXIT ;  /* 0x000000000000794d */ /* 0x000fea0003800000 */
.L_x_921:
[----:B------:R-:W-:-:S06]  /*1240*/  UISETP.GE.AND UP0, UPT, UR25, 0x1, UPT ;  /* 0x000000011900788c */ /* 0x000fcc000bf06270 */
[----:B------:R-:W-:-:S13]  /*1250*/  PLOP3.LUT P0, PT, PT, PT, UP0, 0x80, 0x8 ;  /* 0x000000000008781c */ /* 0x000fda0003f0f008 */
[----:B------:R-:W-:Y:S05]  /*1260*/  @!P0 EXIT ;  /* 0x000000000000894d */ /* 0x000fea0003800000 */
[----:B------:R-:W0:Y:S01]  /*1270*/  LDCU UR10, c[0x0][0x388] ;  /* 0x00007100ff0a77ac */ /* 0x000e220008000800 */
[----:B------:R-:W-:Y:S01]  /*1280*/  UISETP.GE.U32.AND UP0, UPT, UR25, 0x10, UPT ;  /* 0x000000101900788c */ /* 0x000fe2000bf06070 */
[----:B------:R-:W-:Y:S01]  /*1290*/  UMOV UR4, URZ ;  /* 0x000000ff00047c82 */ /* 0x000fe20008000000 */
[----:B0-----:R-:W-:-:S06]  /*12a0*/  ULOP3.LUT UR33, UR10, 0xf, URZ, 0xc0, !UPT ;  /* 0x0000000f0a217892 */ /* 0x001fcc000f8ec0ff */
[----:B------:R-:W-:Y:S01]  /*12b0*/  ISETP.NE.AND P0, PT, RZ, UR33, PT ;  /* 0x00000021ff007c0c */ /* 0x000fe2000bf05270 */
[----:B------:R-:W-:-:S12]  /*12c0*/  BRA.U !UP0, `(.L_x_940) ;  /* 0x0000000508a47547 */ /* 0x000fd8000b800000 */
[----:B------:R-:W0:Y:S01]  /*12d0*/  LDC.64 R12, c[0x0][0x398] ;  /* 0x0000e600ff0c7b82 */ /* 0x000e220000000a00 */
[----:B------:R-:W-:Y:S02]  /*12e0*/  HFMA2 R6, -RZ, RZ, 0, 0.00048828125 ;  /* 0x00001000ff067431 */ /* 0x000fe400000001ff */
[----:B------:R-:W-:Y:S01]  /*12f0*/  IMAD.MOV.U32 R7, RZ, RZ, 0x0 ;  /* 0x00000000ff077424 */ /* 0x000fe200078e00ff */
[----:B------:R-:W-:Y:S01]  /*1300*/  ULEA UR5, UP1, UR18, 0xc00, 0x3 ;  /* 0x00000c0012057891 */ /* 0x000fe2000f8218ff */
[C---:B------:R-:W-:Y:S01]  /*1310*/  IADD3 R10, PT, PT, R9.reuse, 0x480, RZ ;  /* 0x00000480090a7810 */ /* 0x040fe20007ffe0ff */
[----:B------:R-:W-:Y:S02]  /*1320*/  UIADD3 UR26, UP0, UPT, UR21, UR12, URZ ;  /* 0x0000000c151a7290 */ /* 0x000fe4000ff1e0ff */
[----:B------:R-:W-:Y:S02]  /*1330*/  UIADD3 UR7, UP2, UPT, UR5, UR14, URZ ;  /* 0x0000000e05077290 */ /* 0x000fe4000ff5e0ff */
[----:B------:R-:W-:Y:S01]  /*1340*/  UIADD3.X UR14, UPT, UPT, UR22, UR13, URZ, UP0, !UPT ;  /* 0x0000000d160e7290 */ /* 0x000fe200087fe4ff */
[----:B------:R-:W-:Y:S01]  /*1350*/  IMAD.WIDE.U32 R6, R9, 0x8, R6 ;  /* 0x0000000809067825 */ /* 0x000fe200078e0006 */
[----:B------:R-:W-:-:S02]  /*1360*/  ULEA.HI.X UR6, UR18, URZ, UR9, 0x3, UP1 ;  /* 0x000000ff12067291 */ /* 0x000fc400088f1c09 */
[----:B------:R-:W-:Y:S01]  /*1370*/  ULOP3.LUT UR4, UR25, 0x7ffffff0, URZ, 0xc0, !UPT ;  /* 0x7ffffff019047892 */ /* 0x000fe2000f8ec0ff */
[C---:B------:R-:W-:Y:S01]  /*1380*/  IADD3 R11, P1, PT, R6.reuse, UR30, RZ ;  /* 0x0000001e060b7c10 */ /* 0x040fe2000ff3e0ff */
[----:B------:R-:W-:Y:S01]  /*1390*/  UIADD3 UR5, UP0, UPT, UR5, UR30, URZ ;  /* 0x0000001e05057290 */ /* 0x000fe2000ff1e0ff */
[----:B------:R-:W-:Y:S01]  /*13a0*/  IADD3 R20, P2, PT, R6, UR12, RZ ;  /* 0x0000000c06147c10 */ /* 0x000fe2000ff5e0ff */
[----:B------:R-:W-:Y:S01]  /*13b0*/  UIADD3.X UR8, UPT, UPT, UR6, UR15, URZ, UP2, !UPT ;  /* 0x0000000f06087290 */ /* 0x000fe200097fe4ff */
[C---:B------:R-:W-:Y:S01]  /*13c0*/  IADD3.X R21, PT, PT, R7.reuse, UR31, RZ, P1, !PT ;  /* 0x0000001f07157c10 */ /* 0x040fe20008ffe4ff */
[----:B------:R-:W-:Y:S01]  /*13d0*/  UIADD3 UR11, UPT, UPT, -UR4, URZ, URZ ;  /* 0x000000ff040b7290 */ /* 0x000fe2000fffe1ff */
[----:B------:R-:W-:Y:S01]  /*13e0*/  IADD3.X R0, PT, PT, R7, UR13, RZ, P2, !PT ;  /* 0x0000000d07007c10 */ /* 0x000fe200097fe4ff */
[----:B------:R-:W-:Y:S01]  /*13f0*/  UIADD3.X UR6, UPT, UPT, UR6, UR31, URZ, UP0, !UPT ;  /* 0x0000001f06067290 */ /* 0x000fe200087fe4ff */
[----:B0-----:R-:W-:-:S11]  /*1400*/  IMAD.WIDE.U32 R6, R9, 0x8, R12 ;  /* 0x0000000809067825 */ /* 0x001fd600078e000c */
.L_x_941:
[----:B---3--:R-:W-:Y:S02]  /*1410*/  IADD3 R14, P1, PT, R6, UR21, RZ ;  /* 0x00000015060e7c10 */ /* 0x008fe4000ff3e0ff */
[----:B------:R-:W-:Y:S02]  /*1420*/  IADD3 R12, P2, PT, R11, UR21, RZ ;  /* 0x000000150b0c7c10 */ /* 0x000fe4000ff5e0ff */
[----:B------:R-:W-:Y:S02]  /*1430*/  IADD3.X R15, PT, PT, R7, UR22, RZ, P1, !PT ;  /* 0x00000016070f7c10 */ /* 0x000fe40008ffe4ff */
[----:B------:R-:W-:-:S03]  /*1440*/  IADD3.X R13, PT, PT, R21, UR22, RZ, P2, !PT ;  /* 0x00000016150d7c10 */ /* 0x000fc600097fe4ff */
[----:B------:R-:W2:Y:S04]  /*1450*/  LDG.E.64 R16, desc[UR16][R14.64] ;  /* 0x000000100e107981 */ /* 0x000ea8000c1e1b00 */
[----:B------:R-:W2:Y:S01]  /*1460*/  LDG.E.64 R18, desc[UR16][R12.64+-0x1000] ;  /* 0xfff000100c127981 */ /* 0x000ea2000c1e1b00 */
[----:B------:R-:W-:-:S04]  /*1470*/  IADD3 R8, P1, PT, R20, UR21, RZ ;  /* 0x0000001514087c10 */ /* 0x000fc8000ff3e0ff */
[----:B------:R-:W-:Y:S01]  /*1480*/  IADD3.X R9, PT, PT, R0, UR22, RZ, P1, !PT ;  /* 0x0000001600097c10 */ /* 0x000fe20008ffe4ff */
[----:B--2---:R-:W-:-:S07]  /*1490*/  DMUL R16, R16, R18 ;  /* 0x0000001210107228 */ /* 0x004fce0000000000 */
[----:B------:R0:W-:Y:S04]  /*14a0*/  STG.E.64 desc[UR16][R8.64+-0x1000], R16 ;  /* 0xfff0001008007986 */ /* 0x0001e8000c101b10 */
[----:B------:R-:W2:Y:S04]  /*14b0*/  LDG.E.64 R18, desc[UR16][R14.64+0x400] ;  /* 0x000400100e127981 */ /* 0x000ea8000c1e1b00 */
[----:B------:R-:W2:Y:S02]  /*14c0*/  LDG.E.64 R22, desc[UR16][R12.64+-0xc00] ;  /* 0xfff400100c167981 */ /* 0x000ea4000c1e1b00 */
[----:B--2---:R-:W-:-:S07]  /*14d0*/  DMUL R18, R18, R22 ;  /* 0x0000001612127228 */ /* 0x004fce0000000000 */
[----:B------:R1:W-:Y:S04]  /*14e0*/  STG.E.64 desc[UR16][R8.64+-0xc00], R18 ;  /* 0xfff4001208007986 */ /* 0x0003e8000c101b10 */
[----:B------:R-:W2:Y:S04]  /*14f0*/  LDG.E.64 R22, desc[UR16][R14.64+0x800] ;  /* 0x000800100e167981 */ /* 0x000ea8000c1e1b00 */
[----:B------:R-:W2:Y:S02]  /*1500*/  LDG.E.64 R24, desc[UR16][R12.64+-0x800] ;  /* 0xfff800100c187981 */ /* 0x000ea4000c1e1b00 */
[----:B--2---:R-:W-:-:S07]  /*1510*/  DMUL R22, R22, R24 ;  /* 0x0000001816167228 */ /* 0x004fce0000000000 */
[----:B------:R2:W-:Y:S04]  /*1520*/  STG.E.64 desc[UR16][R8.64+-0x800], R22 ;  /* 0xfff8001608007986 */ /* 0x0005e8000c101b10 */
[----:B------:R-:W3:Y:S04]  /*1530*/  LDG.E.64 R24, desc[UR16][R14.64+0xc00] ;  /* 0x000c00100e187981 */ /* 0x000ee8000c1e1b00 */
[----:B------:R-:W3:Y:S02]  /*1540*/  LDG.E.64 R26, desc[UR16][R12.64+-0x400] ;  /* 0xfffc00100c1a7981 */ /* 0x000ee4000c1e1b00 */
[----:B---3--:R-:W-:-:S07]  /*1550*/  DMUL R24, R24, R26 ;  /* 0x0000001a18187228 */ /* 0x008fce0000000000 */
[----:B------:R3:W-:Y:S04]  /*1560*/  STG.E.64 desc[UR16][R8.64+-0x400], R24 ;  /* 0xfffc001808007986 */ /* 0x0007e8000c101b10 */
[----:B0-----:R-:W4:Y:S04]  /*1570*/  LDG.E.64 R16, desc[UR16][R14.64+0x1000] ;  /* 0x001000100e107981 */ /* 0x001f28000c1e1b00 */
[----:B------:R-:W4:Y:S02]  /*1580*/  LDG.E.64 R26, desc[UR16][R12.64] ;  /* 0x000000100c1a7981 */ /* 0x000f24000c1e1b00 */
[----:B----4-:R-:W-:-:S07]  /*1590*/  DMUL R16, R16, R26 ;  /* 0x0000001a10107228 */ /* 0x010fce0000000000 */
[----:B------:R0:W-:Y:S04]  /*15a0*/  STG.E.64 desc[UR16][R8.64], R16 ;  /* 0x0000001008007986 */ /* 0x0001e8000c101b10 */
[----:B-1----:R-:W4:Y:S04]  /*15b0*/  LDG.E.64 R18, desc[UR16][R14.64+0x1400] ;  /* 0x001400100e127981 */ /* 0x002f28000c1e1b00 */
[----:B------:R-:W4:Y:S02]  /*15c0*/  LDG.E.64 R26, desc[UR16][R12.64+0x400] ;  /* 0x000400100c1a7981 */ /* 0x000f24000c1e1b00 */
[----:B----4-:R-:W-:-:S07]  /*15d0*/  DMUL R18, R18, R26 ;  /* 0x0000001a12127228 */ /* 0x010fce0000000000 */
[----:B------:R1:W-:Y:S04]  /*15e0*/  STG.E.64 desc[UR16][R8.64+0x400], R18 ;  /* 0x0004001208007986 */ /* 0x0003e8000c101b10 */
[----:B--2---:R-:W2:Y:S04]  /*15f0*/  LDG.E.64 R22, desc[UR16][R14.64+0x1800] ;  /* 0x001800100e167981 */ /* 0x004ea8000c1e1b00 */
[----:B------:R-:W2:Y:S02]  /*1600*/  LDG.E.64 R26, desc[UR16][R12.64+0x800] ;  /* 0x000800100c1a7981 */ /* 0x000ea4000c1e1b00 */
[----:B--2---:R-:W-:-:S07]  /*1610*/  DMUL R22, R22, R26 ;  /* 0x0000001a16167228 */ /* 0x004fce0000000000 */
[----:B------:R2:W-:Y:S04]  /*1620*/  STG.E.64 desc[UR16][R8.64+0x800], R22 ;  /* 0x0008001608007986 */ /* 0x0005e8000c101b10 */
[----:B---3--:R-:W3:Y:S04]  /*1630*/  LDG.E.64 R24, desc[UR16][R14.64+0x1c00] ;  /* 0x001c00100e187981 */ /* 0x008ee8000c1e1b00 */
[----:B------:R-:W3:Y:S02]  /*1640*/  LDG.E.64 R26, desc[UR16][R12.64+0xc00] ;  /* 0x000c00100c1a7981 */ /* 0x000ee4000c1e1b00 */
[----:B---3--:R-:W-:-:S07]  /*1650*/  DMUL R24, R24, R26 ;  /* 0x0000001a18187228 */ /* 0x008fce0000000000 */
[----:B------:R3:W-:Y:S04]  /*1660*/  STG.E.64 desc[UR16][R8.64+0xc00], R24 ;  /* 0x000c001808007986 */ /* 0x0007e8000c101b10 */
[----:B0-----:R-:W4:Y:S04]  /*1670*/  LDG.E.64 R16, desc[UR16][R14.64+0x2000] ;  /* 0x002000100e107981 */ /* 0x001f28000c1e1b00 */
[----:B------:R-:W4:Y:S01]  /*1680*/  LDG.E.64 R26, desc[UR16][R12.64+0x1000] ;  /* 0x001000100c1a7981 */ /* 0x000f22000c1e1b00 */
[----:B------:R-:W-:Y:S01]  /*1690*/  MOV R29, UR8 ;  /* 0x00000008001d7c02 */ /* 0x000fe20008000f00 */
[----:B------:R-:W-:Y:S01]  /*16a0*/  IMAD.U32 R28, RZ, RZ, UR7 ;  /* 0x00000007ff1c7e24 */ /* 0x000fe2000f8e00ff */
[----:B-1----:R-:W-:Y:S01]  /*16b0*/  MOV R19, UR6 ;  /* 0x0000000600137c02 */ /* 0x002fe20008000f00 */
[----:B------:R-:W-:-:S04]  /*16c0*/  IMAD.U32 R18, RZ, RZ, UR5 ;  /* 0x00000005ff127e24 */ /* 0x000fc8000f8e00ff */
[----:B------:R-:W-:Y:S01]  /*16d0*/  IMAD.WIDE R18, R10, 0x8, R18 ;  /* 0x000000080a127825 */ /* 0x000fe200078e0212 */
[----:B----4-:R-:W-:-:S03]  /*16e0*/  DMUL R26, R16, R26 ;  /* 0x0000001a101a7228 */ /* 0x010fc60000000000 */
[----:B------:R-:W-:-:S04]  /*16f0*/  IMAD.WIDE R16, R10, 0x8, R28 ;  /* 0x000000080a107825 */ /* 0x000fc800078e021c */
[----:B------:R0:W-:Y:S04]  /*1700*/  STG.E.64 desc[UR16][R8.64+0x1000], R26 ;  /* 0x0010001a08007986 */ /* 0x0001e8000c101b10 */
[----:B--2---:R-:W2:Y:S04]  /*1710*/  LDG.E.64 R22, desc[UR16][R16.64+-0xc00] ;  /* 0xfff4001010167981 */ /* 0x004ea8000c1e1b00 */
[----:B------:R-:W2:Y:S01]  /*1720*/  LDG.E.64 R14, desc[UR16][R18.64+-0xc00] ;  /* 0xfff40010120e7981 */ /* 0x000ea2000c1e1b00 */
[----:B------:R-:W-:Y:S01]  /*1730*/  MOV R13, UR14 ;  /* 0x0000000e000d7c02 */ /* 0x000fe20008000f00 */
[----:B------:R-:W-:-:S04]  /*1740*/  IMAD.U32 R12, RZ, RZ, UR26 ;  /* 0x0000001aff0c7e24 */ /* 0x000fc8000f8e00ff */
[----:B------:R-:W-:Y:S01]  /*1750*/  IMAD.WIDE R12, R10, 0x8, R12 ;  /* 0x000000080a0c7825 */ /* 0x000fe200078e020c */
[----:B--2---:R-:W-:-:S07]  /*1760*/  DMUL R14, R22, R14 ;  /* 0x0000000e160e7228 */ /* 0x004fce0000000000 */
[----:B------:R1:W-:Y:S04]  /*1770*/  STG.E.64 desc[UR16][R12.64], R14 ;  /* 0x0000000e0c007986 */ /* 0x0003e8000c101b10 */
[----:B------:R-:W2:Y:S04]  /*1780*/  LDG.E.64 R22, desc[UR16][R16.64+-0x800] ;  /* 0xfff8001010167981 */ /* 0x000ea8000c1e1b00 */
[----:B---3--:R-:W2:Y:S02]  /*1790*/  LDG.E.64 R24, desc[UR16][R18.64+-0x800] ;  /* 0xfff8001012187981 */ /* 0x008ea4000c1e1b00 */
[----:B--2---:R-:W-:-:S07]  /*17a0*/  DMUL R22, R22, R24 ;  /* 0x0000001816167228 */ /* 0x004fce0000000000 */
[----:B------:R2:W-:Y:S04]  /*17b0*/  STG.E.64 desc[UR16][R12.64+0x400], R22 ;  /* 0x000400160c007986 */ /* 0x0005e8000c101b10 */
[----:B0-----:R-:W3:Y:S04]  /*17c0*/  LDG.E.64 R8, desc[UR16][R16.64+-0x400] ;  /* 0xfffc001010087981 */ /* 0x001ee8000c1e1b00 */
[----:B------:R-:W3:Y:S02]  /*17d0*/  LDG.E.64 R24, desc[UR16][R18.64+-0x400] ;  /* 0xfffc001012187981 */ /* 0x000ee4000c1e1b00 */
[----:B---3--:R-:W-:-:S07]  /*17e0*/  DMUL R8, R8, R24 ;  /* 0x0000001808087228 */ /* 0x008fce0000000000 */
[----:B------:R0:W-:Y:S04]  /*17f0*/  STG.E.64 desc[UR16][R12.64+0x800], R8 ;  /* 0x000800080c007986 */ /* 0x0001e8000c101b10 */
[----:B------:R-:W3:Y:S04]  /*1800*/  LDG.E.64 R24, desc[UR16][R16.64] ;  /* 0x0000001010187981 */ /* 0x000ee8000c1e1b00 */
[----:B------:R-:W3:Y:S02]  /*1810*/  LDG.E.64 R26, desc[UR16][R18.64] ;  /* 0x00000010121a7981 */ /* 0x000ee4000c1e1b00 */
[----:B---3--:R-:W-:-:S07]  /*1820*/  DMUL R24, R24, R26 ;  /* 0x0000001a18187228 */ /* 0x008fce0000000000 */
        /* <DEDUP_REMOVED lines=9> */
[----:B0-----:R-:W2:Y:S04]  /*18c0*/  LDG.E.64 R8, desc[UR16][R16.64+0xc00] ;  /* 0x000c001010087981 */ /* 0x001ea8000c1e1b00 */
[----:B------:R-:W2:Y:S01]  /*18d0*/  LDG.E.64 R26, desc[UR16][R18.64+0xc00] ;  /* 0x000c0010121a7981 */ /* 0x000ea2000c1e1b00 */
[----:B------:R-:W-:Y:S01]  /*18e0*/  UIADD3 UR21, UP0, UPT, UR21, 0x4000, URZ ;  /* 0x0000400015157890 */ /* 0x000fe2000ff1e0ff */
[----:B------:R-:W-:Y:S01]  /*18f0*/  VIADD R10, R10, 0x800 ;  /* 0x000008000a0a7836 */ /* 0x000fe20000000000 */
[----:B------:R-:W-:-:S02]  /*1900*/  UIADD3 UR11, UPT, UPT, UR11, 0x10, URZ ;  /* 0x000000100b0b7890 */ /* 0x000fc4000fffe0ff */
[----:B------:R-:W-:Y:S02]  /*1910*/  UIADD3.X UR22, UPT, UPT, URZ, UR22, URZ, UP0, !UPT ;  /* 0x00000016ff167290 */ /* 0x000fe400087fe4ff */
[----:B------:R-:W-:Y:S01]  /*1920*/  UISETP.NE.AND UP0, UPT, UR11, URZ, UPT ;  /* 0x000000ff0b00728c */ /* 0x000fe2000bf05270 */
[----:B--2---:R-:W-:-:S07]  /*1930*/  DMUL R8, R8, R26 ;  /* 0x0000001a08087228 */ /* 0x004fce0000000000 */
[----:B------:R3:W-:Y:S01]  /*1940*/  STG.E.64 desc[UR16][R12.64+0x1800], R8 ;  /* 0x001800080c007986 */ /* 0x0007e2000c101b10 */
[----:B------:R-:W-:Y:S05]  /*1950*/  BRA.U UP0, `(.L_x_941) ;  /* 0xfffffff900ac7547 */ /* 0x000fea000b83ffff */
.L_x_940:
[----:B------:R-:W-:Y:S05]  /*1960*/  @!P0 EXIT ;  /* 0x000000000000894d */ /* 0x000fea0003800000 */
[----:B------:R-:W0:Y:S01]  /*1970*/  LDCU.64 UR12, c[0x0][0x390] ;  /* 0x00007200ff0c77ac */ /* 0x000e220008000a00 */
[----:B------:R-:W1:Y:S01]  /*1980*/  S2R R0, SR_TID.X ;  /* 0x0000000000007919 */ /* 0x000e620000002100 */
[----:B------:R-:W-:-:S04]  /*1990*/  USHF.L.U32 UR6, UR10, 0x7, URZ ;  /* 0x000000070a067899 */ /* 0x000fc800080006ff */
[----:B------:R-:W-:Y:S02]  /*19a0*/  USHF.R.S32.HI UR5, URZ, 0x1f, UR6 ;  /* 0x0000001fff057899 */ /* 0x000fe40008011406 */
[----:B------:R-:W-:Y:S02]  /*19b0*/  UIMAD.WIDE.U32 UR6, UR6, UR20, URZ ;  /* 0x00000014060672a5 */ /* 0x000fe4000f8e00ff */
[----:B------:R-:W-:Y:S02]  /*19c0*/  UIMAD UR5, UR5, UR20, URZ ;  /* 0x00000014050572a4 */ /* 0x000fe4000f8e02ff */
[----:B------:R-:W-:Y:S02]  /*19d0*/  USHF.L.U32 UR8, UR6, 0x3, URZ ;  /* 0x0000000306087899 */ /* 0x000fe400080006ff */
[----:B------:R-:W-:Y:S02]  /*19e0*/  UIADD3 UR5, UPT, UPT, UR7, UR5, URZ ;  /* 0x0000000507057290 */ /* 0x000fe4000fffe0ff */
[----:B0-----:R-:W-:-:S02]  /*19f0*/  UIADD3 UR8, UP0, UPT, UR8, UR12, URZ ;  /* 0x0000000c08087290 */ /* 0x001fc4000ff1e0ff */
[----:B------:R-:W-:Y:S02]  /*1a00*/  USHF.L.U64.HI UR5, UR6, 0x3, UR5 ;  /* 0x0000000306057899 */ /* 0x000fe40008010205 */
[----:B------:R-:W-:Y:S02]  /*1a10*/  ULOP3.LUT UR6, UR10, 0x7, URZ, 0xc0, !UPT ;  /* 0x000000070a067892 */ /* 0x000fe4000f8ec0ff */
[----:B------:R-:W-:Y:S01]  /*1a20*/  UIADD3.X UR5, UPT, UPT, UR5, UR13, URZ, UP0, !UPT ;  /* 0x0000000d05057290 */ /* 0x000fe200087fe4ff */
[----:B------:R-:W-:Y:S01]  /*1a30*/  MOV R6, UR8 ;  /* 0x0000000800067c02 */ /* 0x000fe20008000f00 */
[----:B------:R-:W-:Y:S02]  /*1a40*/  UISETP.GE.U32.AND UP0, UPT, UR33, 0x8, UPT ;  /* 0x000000082100788c */ /* 0x000fe4000bf06070 */
[----:B------:R-:W-:Y:S02]  /*1a50*/  ISETP.NE.AND P0, PT, RZ, UR6, PT ;  /* 0x00000006ff007c0c */ /* 0x000fe4000bf05270 */
[----:B------:R-:W-:-:S05]  /*1a60*/  IMAD.U32 R7, RZ, RZ, UR5 ;  /* 0x00000005ff077e24 */ /* 0x000fca000f8e00ff */
[----:B-1----:R-:W-:Y:S06]  /*1a70*/  BRA.U !UP0, `(.L_x_942) ;  /* 0x0000000108987547 */ /* 0x002fec000b800000 */
[----:B------:R-:W-:-:S05]  /*1a80*/  MOV R17, UR4 ;  /* 0x0000000400117c02 */ /* 0x000fca0008000f00 */
[----:B------:R-:W-:-:S04]  /*1a90*/  IMAD R17, R17, 0x80, R0 ;  /* 0x0000008011117824 */ /* 0x000fc800078e0200 */
[----:B------:R-:W-:-:S04]  /*1aa0*/  IMAD.WIDE R10, R17, 0x8, R2 ;  /* 0x00000008110a7825 */ /* 0x000fc800078e0202 */
[C---:B---3--:R-:W-:Y:S01]  /*1ab0*/  IMAD.WIDE R8, R17.reuse, 0x8, R4 ;  /* 0x0000000811087825 */ /* 0x048fe200078e0204 */
[----:B------:R-:W2:Y:S04]  /*1ac0*/  LDG.E.64 R12, desc[UR16][R10.64] ;  /* 0x000000100a0c7981 */ /* 0x000ea8000c1e1b00 */
[----:B------:R-:W2:Y:S02]  /*1ad0*/  LDG.E.64 R14, desc[UR16][R8.64] ;  /* 0x00000010080e7981 */ /* 0x000ea4000c1e1b00 */
[----:B--2---:R-:W-:Y:S01]  /*1ae0*/  DMUL R14, R12, R14 ;  /* 0x0000000e0c0e7228 */ /* 0x004fe20000000000 */
[----:B------:R-:W-:-:S06]  /*1af0*/  IMAD.WIDE R12, R17, 0x8, R6 ;  /* 0x00000008110c7825 */ /* 0x000fcc00078e0206 */
        /* <DEDUP_REMOVED lines=25> */
[----:B---3--:R-:W2:Y:S04]  /*1c90*/  LDG.E.64 R20, desc[UR16][R10.64+0x1c00] ;  /* 0x001c00100a147981 */ /* 0x008ea8000c1e1b00 */
[----:B------:R-:W2:Y:S01]  /*1ca0*/  LDG.E.64 R22, desc[UR16][R8.64+0x1c00] ;  /* 0x001c001008167981 */ /* 0x000ea2000c1e1b00 */
[----:B------:R-:W-:Y:S01]  /*1cb0*/  UIADD3 UR4, UPT, UPT, UR4, 0x8, URZ ;  /* 0x0000000804047890 */ /* 0x000fe2000fffe0ff */
[----:B--2---:R-:W-:-:S07]  /*1cc0*/  DMUL R20, R20, R22 ;  /* 0x0000001614147228 */ /* 0x004fce0000000000 */
[----:B------:R0:W-:Y:S04]  /*1cd0*/  STG.E.64 desc[UR16][R12.64+0x1c00], R20 ;  /* 0x001c00140c007986 */ /* 0x0001e8000c101b10 */
.L_x_942:
[----:B------:R-:W-:Y:S05]  /*1ce0*/  @!P0 EXIT ;  /* 0x000000000000894d */ /* 0x000fea0003800000 */
[----:B------:R-:W-:Y:S02]  /*1cf0*/  UISETP.GE.U32.AND UP0, UPT, UR6, 0x4, UPT ;  /* 0x000000040600788c */ /* 0x000fe4000bf06070 */
[----:B------:R-:W-:-:S06]  /*1d00*/  ULOP3.LUT UR5, UR10, 0x3, URZ, 0xc0, !UPT ;  /* 0x000000030a057892 */ /* 0x000fcc000f8ec0ff */
[----:B------:R-:W-:Y:S01]  /*1d10*/  ISETP.NE.AND P0, PT, RZ, UR5, PT ;  /* 0x00000005ff007c0c */ /* 0x000fe2000bf05270 */
[----:B------:R-:W-:-:S12]  /*1d20*/  BRA.U !UP0, `(.L_x_943) ;  /* 0x0000000108587547 */ /* 0x000fd8000b800000 */
[----:B0-----:R-:W-:-:S05]  /*1d30*/  MOV R17, UR4 ;  /* 0x0000000400117c02 */ /* 0x001fca0008000f00 */
[----:B------:R-:W-:-:S04]  /*1d40*/  IMAD R17, R17, 0x80, R0 ;  /* 0x0000008011117824 */ /* 0x000fc800078e0200 */
[----:B------:R-:W-:-:S04]  /*1d50*/  IMAD.WIDE R2, R17, 0x8, R2 ;  /* 0x0000000811027825 */ /* 0x000fc800078e0202 */
[C---:B------:R-:W-:Y:S01]  /*1d60*/  IMAD.WIDE R4, R17.reuse, 0x8, R4 ;  /* 0x0000000811047825 */ /* 0x040fe200078e0204 */
[----:B---3--:R-:W2:Y:S04]  /*1d70*/  LDG.E.64 R8, desc[UR16][R2.64] ;  /* 0x0000001002087981 */ /* 0x008ea8000c1e1b00 */
[----:B------:R-:W2:Y:S01]  /*1d80*/  LDG.E.64 R10, desc[UR16][R4.64] ;  /* 0x00000010040a7981 */ /* 0x000ea2000c1e1b00 */
[----:B------:R-:W-:Y:S01]  /*1d90*/  IMAD.WIDE R16, R17, 0x8, R6 ;  /* 0x0000000811107825 */ /* 0x000fe200078e0206 */
        /* <DEDUP_REMOVED lines=10> */
[----:B------:R-:W2:Y:S04]  /*1e40*/  LDG.E.64 R12, desc[UR16][R2.64+0xc00] ;  /* 0x000c0010020c7981 */ /* 0x000ea8000c1e1b00 */
[----:B------:R-:W2:Y:S01]  /*1e50*/  LDG.E.64 R14, desc[UR16][R4.64+0xc00] ;  /* 0x000c0010040e7981 */ /* 0x000ea2000c1e1b00 */
[----:B------:R-:W-:Y:S01]  /*1e60*/  UIADD3 UR4, UPT, UPT, UR4, 0x4, URZ ;  /* 0x0000000404047890 */ /* 0x000fe2000fffe0ff */
[----:B--2---:R-:W-:-:S07]  /*1e70*/  DMUL R12, R12, R14 ;  /* 0x0000000e0c0c7228 */ /* 0x004fce0000000000 */
[----:B------:R1:W-:Y:S04]  /*1e80*/  STG.E.64 desc[UR16][R16.64+0xc00], R12 ;  /* 0x000c000c10007986 */ /* 0x0003e8000c101b10 */
.L_x_943:
[----:B------:R-:W-:Y:S05]  /*1e90*/  @!P0 EXIT ;  /* 0x000000000000894d */ /* 0x000fea0003800000 */
[----:B-1----:R-:W-:Y:S01]  /*1ea0*/  MOV R11, UR4 ;  /* 0x00000004000b7c02 */ /* 0x002fe20008000f00 */
[----:B------:R-:W-:-:S04]  /*1eb0*/  UIADD3 UR5, UPT, UPT, -UR5, URZ, URZ ;  /* 0x000000ff05057290 */ /* 0x000fc8000fffe1ff */
[----:B------:R-:W-:-:S08]  /*1ec0*/  IMAD R11, R11, 0x80, R0 ;  /* 0x000000800b0b7824 */ /* 0x000fd000078e0200 */
.L_x_944:
[----:B------:R-:W-:Y:S01]  /*1ed0*/  MOV R4, UR29 ;  /* 0x0000001d00047c02 */ /* 0x000fe20008000f00 */
[----:B------:R-:W-:Y:S01]  /*1ee0*/  IMAD.U32 R5, RZ, RZ, UR32 ;  /* 0x00000020ff057e24 */ /* 0x000fe2000f8e00ff */
[----:B------:R-:W-:Y:S01]  /*1ef0*/  MOV R6, UR27 ;  /* 0x0000001b00067c02 */ /* 0x000fe20008000f00 */
[----:B------:R-:W-:Y:S02]  /*1f00*/  IMAD.U32 R7, RZ, RZ, UR28 ;  /* 0x0000001cff077e24 */ /* 0x000fe4000f8e00ff */
[----:B------:R-:W-:-:S04]  /*1f10*/  IMAD.WIDE R4, R11, 0x8, R4 ;  /* 0x000000080b047825 */ /* 0x000fc800078e0204 */
[----:B------:R-:W-:Y:S02]  /*1f20*/  IMAD.WIDE R6, R11, 0x8, R6 ;  /* 0x000000080b067825 */ /* 0x000fe400078e0206 */
[----:B------:R-:W3:Y:S04]  /*1f30*/  LDG.E.64 R4, desc[UR16][R4.64] ;  /* 0x0000001004047981 */ /* 0x000ee8000c1e1b00 */
[----:B------:R-:W3:Y:S01]  /*1f40*/  LDG.E.64 R6, desc[UR16][R6.64] ;  /* 0x0000001006067981 */ /* 0x000ee2000c1e1b00 */
[----:B------:R-:W-:Y:S01]  /*1f50*/  UIADD3 UR5, UPT, UPT, UR5, 0x1, URZ ;  /* 0x0000000105057890 */ /* 0x000fe2000fffe0ff */
[----:B-1----:R-:W-:Y:S01]  /*1f60*/  MOV R2, UR23 ;  /* 0x0000001700027c02 */ /* 0x002fe20008000f00 */
[----:B------:R-:W-:-:S04]  /*1f70*/  IMAD.U32 R3, RZ, RZ, UR24 ;  /* 0x00000018ff037e24 */ /* 0x000fc8000f8e00ff */
[----:B------:R-:W-:Y:S01]  /*1f80*/  ISETP.NE.AND P0, PT, RZ, UR5, PT ;  /* 0x00000005ff007c0c */ /* 0x000fe2000bf05270 */
[----:B------:R-:W-:Y:S01]  /*1f90*/  IMAD.WIDE R2, R11, 0x8, R2 ;  /* 0x000000080b027825 */ /* 0x000fe200078e0202 */
[----:B---3--:R-:W-:-:S07]  /*1fa0*/  DMUL R8, R6, R4 ;  /* 0x0000000406087228 */ /* 0x008fce0000000000 */
[----:B------:R1:W-:Y:S04]  /*1fb0*/  STG.E.64 desc[UR16][R2.64], R8 ;  /* 0x0000000802007986 */ /* 0x0003e8000c101b10 */
[----:B------:R-:W-:Y:S05]  /*1fc0*/  @!P0 EXIT ;  /* 0x000000000000894d */ /* 0x000fea0003800000 */
[----:B------:R-:W-:Y:S01]  /*1fd0*/  IADD3 R11, PT, PT, R11, 0x80, RZ ;  /* 0x000000800b0b7810 */ /* 0x000fe20007ffe0ff */
[----:B------:R-:W-:Y:S06]  /*1fe0*/  BRA `(.L_x_944) ;  /* 0xfffffffc00b87947 */ /* 0x000fec000383ffff */
.L_x_945:
        /* <DEDUP_REMOVED lines=9> */
.L_x_1091:


//--------------------- .text._ZN3cub18CUB_300001_SM_10006detail9transform16transform_kernelINS2_10policy_hubILb1EN4cuda3std3__45tupleIJN6thrust24THRUST_300001_SM_1000_NS6detail15normal_iteratorINSA_10device_ptrIdEEEESF_EEEE10policy1000Ei11mul_functorIdESF_JPdSL_EEEvT0_iT1_T2_DpNS2_10kernel_argIT3_EE --------------------------
	.section	.text._ZN3cub18CUB_300001_SM_10006detail9transform16transform_kernelINS2_10policy_hubILb1EN4cuda3std3__45tupleIJN6thrust24THRUST_300001_SM_1000_NS6detail15normal_iteratorINSA_10device_ptrIdEEEESF_EEEE10policy1000Ei11mul_functorIdESF_JPdSL_EEEvT0_iT1_T2_DpNS2_10kernel_argIT3_EE,"ax",@progbits
	.align	128
        .global         _ZN3cub18CUB_300001_SM_10006detail9transform16transform_kernelINS2_10policy_hubILb1EN4cuda3std3__45tupleIJN6thrust24THRUST_300001_SM_1000_NS6detail15normal_iteratorINSA_10device_ptrIdEEEESF_EEEE10policy1000Ei11mul_functorIdESF_JPdSL_EEEvT0_iT1_T2_DpNS2_10kernel_argIT3_EE
        .type           _ZN3cub18CUB_300001_SM_10006detail9transform16transform_kernelINS2_10policy_hubILb1EN4cuda3std3__45tupleIJN6thrust24THRUST_300001_SM_1000_NS6detail15normal_iteratorINSA_10device_ptrIdEEEESF_EEEE10policy1000Ei11mul_functorIdESF_JPdSL_EEEvT0_iT1_T2_DpNS2_10kernel_argIT3_EE,@function
        .size           _ZN3cub18CUB_300001_SM_10006detail9transform16transform_kernelINS2_10policy_hubILb1EN4cuda3std3__45tupleIJN6thrust24THRUST_300001_SM_1000_NS6detail15normal_iteratorINSA_10device_ptrIdEEEESF_EEEE10policy1000Ei11mul_functorIdESF_JPdSL_EEEvT0_iT1_T2_DpNS2_10kernel_argIT3_EE,(.L_x_1092 - _ZN3cub18CUB_300001_SM_10006detail9transform16transform_kernelINS2_10policy_hubILb1EN4cuda3std3__45tupleIJN6thrust24THRUST_300001_SM_1000_NS6detail15normal_iteratorINSA_10device_ptrIdEEEESF_EEEE10policy1000Ei11mul_functorIdESF_JPdSL_EEEvT0_iT1_T2_DpNS2_10kernel_argIT3_EE)
        .other          _ZN3cub18CUB_300001_SM_10006detail9transform16transform_kernelINS2_10policy_hubILb1EN4cuda3std3__45tupleIJN6thrust24THRUST_300001_SM_1000_NS6detail15normal_iteratorINSA_10device_ptrIdEEEESF_EEEE10policy1000Ei11mul_functorIdESF_JPdSL_EEEvT0_iT1_T2_DpNS2_10kernel_argIT3_EE,@"STO_CUDA_ENTRY STV_DEFAULT"
_ZN3cub18CUB_300001_SM_10006detail9transform16transform_kernelINS2_10policy_hubILb1EN4cuda3std3__45tupleIJN6thrust24THRUST_300001_SM_1000_NS6detail15normal_iteratorINSA_10device_ptrIdEEEESF_EEEE10policy1000Ei11mul_functorIdESF_JPdSL_EEEvT0_iT1_T2_DpNS2_10kernel_argIT3_EE:
.text._ZN3cub18CUB_300001_SM_10006detail9transform16transform_kernelINS2_10policy_hubILb1EN4cuda3std3__45tupleIJN6thrust24THRUST_300001_SM_1000_NS6detail15normal_iteratorINSA_10device_ptrIdEEEESF_EEEE10policy1000Ei11mul_functorIdESF_JPdSL_EEEvT0_iT1_T2_DpNS2_10kernel_argIT3_EE:
        /* <DEDUP_REMOVED lines=9> */
[----:B--2---:R-:W-:-:S03]  /*0090*/  SHF.L.U32 R4, R0, 0x7, RZ ;  /* 0x0000000700047819 */ /* 0x004fc600000006ff */
[----:B------:R-:W-:-:S04]  /*00a0*/  USEL UR16, UR8, UR4, UP0 ;  /* 0x0000000408107287 */ /* 0x000fc80008000000 */
[----:B------:R-:W-:-:S06]  /*00b0*/  USHF.L.U32 UR6, UR16, 0x3, URZ ;  /* 0x0000000310067899 */ /* 0x000fcc00080006ff */
[----:B------:R-:W-:-:S13]  /*00c0*/  ISETP.GE.AND P0, PT, R4, UR6, PT ;  /* 0x0000000604007c0c */ /* 0x000fda000bf06270 */
[----:B------:R-:W-:Y:S05]  /*00d0*/  @P0 BRA `(.L_x_947) ;  /* 0x00000000005c0947 */ /* 0x000fea0003800000 */
[----:B------:R-:W0:Y:S01]  /*00e0*/  LDC.64 R2, c[0x0][0x398] ;  /* 0x0000e600ff027b82 */ /* 0x000e220000000a00 */
[----:B------:R-:W-:Y:S01]  /*00f0*/  IMAD.U32 R5, RZ, RZ, UR20 ;  /* 0x00000014ff057e24 */ /* 0x000fe2000f8e00ff */
[----:B------:R-:W-:Y:S01]  /*0100*/  BSSY.RECONVERGENT B1, `(.L_x_948) ;  /* 0x000000a000017945 */ /* 0x000fe20003800200 */
[----:B0-----:R-:W-:-:S04]  /*0110*/  IMAD.WIDE.U32 R2, R0, 0x80, R2 ;  /* 0x0000008000027825 */ /* 0x001fc800078e0002 */
[----:B------:R-:W-:Y:S01]  /*0120*/  IMAD.WIDE R2, R5, 0x8, R2 ;  /* 0x0000000805027825 */ /* 0x000fe200078e0202 */
[----:B------:R-:W-:-:S07]  /*0130*/  MOV R5, R4 ;  /* 0x0000000400057202 */ /* 0x000fce0000000f00 */
.L_x_949:
[----:B------:R-:W-:Y:S01]  /*0140*/  VIADD R5, R5, 0x4000 ;  /* 0x0000400005057836 */ /* 0x000fe20000000000 */
[----:B------:R0:W-:Y:S04]  /*0150*/  CCTL.E.PF2 [R2] ;  /* 0x000000000200798f */ /* 0x0001e80000800100 */
[----:B------:R-:W-:Y:S02]  /*0160*/  ISETP.GE.AND P0, PT, R5, UR6, PT ;  /* 0x0000000605007c0c */ /* 0x000fe4000bf06270 */
[----:B0-----:R-:W-:-:S04]  /*0170*/  IADD3 R2, P1, PT, R2, 0x4000, RZ ;  /* 0x0000400002027810 */ /* 0x001fc80007f3e0ff */
[----:B------:R-:W-:-:S07]  /*0180*/  IADD3.X R3, PT, PT, RZ, R3, RZ, P1, !PT ;  /* 0x00000003ff037210 */ /* 0x000fce0000ffe4ff */
[----:B------:R-:W-:Y:S05]  /*0190*/  @!P0 BRA `(.L_x_949) ;  /* 0xfffffffc00e88947 */ /* 0x000fea000383ffff */
[----:B------:R-:W-:Y:S05]  /*01a0*/  BSYNC.RECONVERGENT B1 ;  /* 0x0000000000017941 */ /* 0x000fea0003800200 */
.L_x_948:
[----:B------:R-:W0:Y:S01]  /*01b0*/  LDC.64 R2, c[0x0][0x3a8] ;  /* 0x0000ea00ff027b82 */ /* 0x000e220000000a00 */
[----:B------:R-:W-:Y:S02]  /*01c0*/  IMAD.U32 R5, RZ, RZ, UR20 ;  /* 0x00000014ff057e24 */ /* 0x000fe4000f8e00ff */
[----:B0-----:R-:W-:-:S04]  /*01d0*/  IMAD.WIDE.U32 R2, R0, 0x80, R2 ;  /* 0x0000008000027825 */ /* 0x001fc800078e0002 */
[----:B------:R-:W-:-:S07]  /*01e0*/  IMAD.WIDE R2, R5, 0x8, R2 ;  /* 0x0000000805027825 */ /* 0x000fce00078e0202 */
.L_x_950:
[----:B------:R-:W-:Y:S01]  /*01f0*/  IADD3 R4, PT, PT, R4, 0x4000, RZ ;  /* 0x0000400004047810 */ /* 0x000fe20007ffe0ff */
[----:B------:R0:W-:Y:S03]  /*0200*/  CCTL.E.PF2 [R2] ;  /* 0x000000000200798f */ /* 0x0001e60000800100 */
[----:B------:R-:W-:Y:S02]  /*0210*/  ISETP.GE.AND P0, PT, R4, UR6, PT ;  /* 0x0000000604007c0c */ /* 0x000fe4000bf06270 */
[----:B0-----:R-:W-:-:S05]  /*0220*/  IADD3 R2, P1, PT, R2, 0x4000, RZ ;  /* 0x0000400002027810 */ /* 0x001fca0007f3e0ff */
[----:B------:R-:W-:-:S06]  /*0230*/  IMAD.X R3, RZ, RZ, R3, P1 ;  /* 0x000000ffff037224 */ /* 0x000fcc00008e0603 */
[----:B------:R-:W-:Y:S05]  /*0240*/  @!P0 BRA `(.L_x_950) ;  /* 0xfffffffc00e88947 */ /* 0x000fea000383ffff */
.L_x_947:
[----:B------:R-:W-:Y:S05]  /*0250*/  BSYNC.RECONVERGENT B0 ;  /* 0x0000000000007941 */ /* 0x000fea0003800200 */
.L_x_946:
[----:B------:R-:W0:Y:S01]  /*0260*/  LDCU.64 UR12, c[0x0][0x390] ;  /* 0x00007200ff0c77ac */ /* 0x000e220008000a00 */
[----:B------:R-:W-:Y:S01]  /*0270*/  UIMAD.WIDE UR6, UR20, 0x8, URZ ;  /* 0x00000008140678a5 */ /* 0x000fe2000f8e02ff */
[----:B------:R-:W1:Y:S01]  /*0280*/  LDCU.64 UR14, c[0x0][0x358] ;  /* 0x00006b00ff0e77ac */ /* 0x000e620008000a00 */
[----:B------:R-:W2:Y:S02]  /*0290*/  LDCU.64 UR10, c[0x0][0x3a8] ;  /* 0x00007500ff0a77ac */ /* 0x000ea40008000a00 */
[----:B0-----:R-:W-:-:S04]  /*02a0*/  UIADD3 UR9, UP0, UPT, UR6, UR12, URZ ;  /* 0x0000000c06097290 */ /* 0x001fc8000ff1e0ff */
[----:B------:R-:W-:Y:S02]  /*02b0*/  UIADD3.X UR17, UPT, UPT, UR7, UR13, URZ, UP0, !UPT ;  /* 0x0000000d07117290 */ /* 0x000fe400087fe4ff */
[----:B------:R-:W-:Y:S01]  /*02c0*/  UISETP.GT.AND UP0, UPT, UR8, UR4, UPT ;  /* 0x000000040800728c */ /* 0x000fe2000bf04270 */
[----:B------:R-:W-:-:S03]  /*02d0*/  MOV R2, UR9 ;  /* 0x0000000900027c02 */ /* 0x000fc60008000f00 */
[----:B------:R-:W-:-:S05]  /*02e0*/  IMAD.U32 R3, RZ, RZ, UR17 ;  /* 0x00000011ff037e24 */ /* 0x000fca000f8e00ff */
[----:B-12---:R-:W-:Y:S05]  /*02f0*/  BRA.U UP0, `(.L_x_951) ;  /* 0x0000000d007c7547 */ /* 0x006fea000b800000 */
        /* <DEDUP_REMOVED lines=10> */
[----:B------:R-:W-:Y:S01]  /*03a0*/  UMOV UR8, UR6 ;  /* 0x0000000600087c82 */ /* 0x000fe20008000000 */
[----:B------:R-:W-:Y:S01]  /*03b0*/  IADD3 R8, PT, PT, R0, 0x480, RZ ;  /* 0x0000048000087810 */ /* 0x000fe20007ffe0ff */
[----:B------:R-:W-:Y:S01]  /*03c0*/  UIADD3 UR4, UP0, UPT, UR8, 0xc00, URZ ;  /* 0x00000c0008047890 */ /* 0x000fe2000ff1e0ff */
[----:B------:R-:W1:Y:S04]  /*03d0*/  LDCU.128 UR16, c[0x0][0x390] ;  /* 0x00007200ff1077ac */ /* 0x000e680008000c00 */
[----:B------:R-:W2:Y:S01]  /*03e0*/  LDC.64 R4, c[0x0][0x3a8] ;  /* 0x0000ea00ff047b82 */ /* 0x000ea20000000a00 */
[----:B------:R-:W-:Y:S02]  /*03f0*/  UIADD3.X UR6, UPT, UPT, URZ, UR7, URZ, UP0, !UPT ;  /* 0x00000007ff067290 */ /* 0x000fe400087fe4ff */
[----:B------:R-:W-:-:S02]  /*0400*/  UIADD3 UR10, UP0, UPT, UR4, UR10, URZ ;  /* 0x0000000a040a7290 */ /* 0x000fc4000ff1e0ff */
[----:B------:R-:W-:Y:S02]  /*0410*/  UIADD3 UR12, UP1, UPT, UR4, UR12, URZ ;  /* 0x0000000c040c7290 */ /* 0x000fe4000ff3e0ff */
[----:B------:R-:W-:Y:S02]  /*0420*/  ULOP3.LUT UR4, UR5, 0x7ffffff0, URZ, 0xc0, !UPT ;  /* 0x7ffffff005047892 */ /* 0x000fe4000f8ec0ff */
[----:B------:R-:W-:Y:S02]  /*0430*/  UIADD3.X UR11, UPT, UPT, UR6, UR11, URZ, UP0, !UPT ;  /* 0x0000000b060b7290 */ /* 0x000fe400087fe4ff */
[----:B------:R-:W-:Y:S02]  /*0440*/  UIADD3.X UR6, UPT, UPT, UR6, UR13, URZ, UP1, !UPT ;  /* 0x0000000d06067290 */ /* 0x000fe40008ffe4ff */
[----:B------:R-:W-:Y:S01]  /*0450*/  UIADD3 UR13, UPT, UPT, -UR4, URZ, URZ ;  /* 0x000000ff040d7290 */ /* 0x000fe2000fffe1ff */
[----:B0-----:R-:W-:-:S04]  /*0460*/  IMAD.WIDE.U32 R6, R0, 0x8, R6 ;  /* 0x0000000800067825 */ /* 0x001fc800078e0006 */
[----:B-12---:R-:W-:-:S07]  /*0470*/  IMAD.WIDE.U32 R4, R0, 0x8, R4 ;  /* 0x0000000800047825 */ /* 0x006fce00078e0004 */
.L_x_953:
[----:B---3--:R-:W-:Y:S02]  /*0480*/  IADD3 R14, P1, PT, R6, UR8, RZ ;  /* 0x00000008060e7c10 */ /* 0x008fe4000ff3e0ff */
[----:B------:R-:W-:Y:S02]  /*0490*/  IADD3 R12, P2, PT, R4, UR8, RZ ;  /* 0x00000008040c7c10 */ /* 0x000fe4000ff5e0ff */
[----:B------:R-:W-:Y:S02]  /*04a0*/  IADD3.X R15, PT, PT, R7, UR7, RZ, P1, !PT ;  /* 0x00000007070f7c10 */ /* 0x000fe40008ffe4ff */
[----:B------:R-:W-:-:S03]  /*04b0*/  IADD3.X R13, PT, PT, R5, UR7, RZ, P2, !PT ;  /* 0x00000007050d7c10 */ /* 0x000fc600097fe4ff */
[----:B------:R-:W2:Y:S04]  /*04c0*/  LDG.E.64 R16, desc[UR14][R14.64] ;  /* 0x0000000e0e107981 */ /* 0x000ea8000c1e1b00 */
[----:B------:R-:W2:Y:S01]  /*04d0*/  LDG.E.64 R18, desc[UR14][R12.64] ;  /* 0x0000000e0c127981 */ /* 0x000ea2000c1e1b00 */
[----:B------:R-:W-:-:S04]  /*04e0*/  IMAD.MOV.U32 R11, RZ, RZ, 0x8 ;  /* 0x00000008ff0b7424 */ /* 0x000fc800078e00ff */
[----:B------:R-:W-:-:S03]  /*04f0*/  IMAD.WIDE.U32 R10, R0, R11, UR16 ;  /* 0x00000010000a7e25 */ /* 0x000fc6000f8e000b */
        /* <DEDUP_REMOVED lines=34> */
[----:B------:R-:W-:Y:S01]  /*0720*/  UIMAD.WIDE UR22, UR20, 0x8, UR18 ;  /* 0x00000008141678a5 */ /* 0x000fe2000f8e0212 */
[----:B------:R-:W-:Y:S01]  /*0730*/  MOV R26, UR10 ;  /* 0x0000000a001a7c02 */ /* 0x000fe20008000f00 */
[----:B------:R-:W-:-:S04]  /*0740*/  IMAD.U32 R27, RZ, RZ, UR11 ;  /* 0x0000000bff1b7e24 */ /* 0x000fc8000f8e00ff */
        /* <DEDUP_REMOVED lines=36> */
[----:B------:R-:W-:Y:S01]  /*0990*/  IADD3 R8, PT, PT, R8, 0x800, RZ ;  /* 0x0000080008087810 */ /* 0x000fe20007ffe0ff */
[----:B------:R-:W-:-:S02]  /*09a0*/  UIADD3 UR13, UPT, UPT, UR13, 0x10, URZ ;  /* 0x000000100d0d7890 */ /* 0x000fc4000fffe0ff */
[----:B------:R-:W-:Y:S02]  /*09b0*/  UIADD3.X UR7, UPT, UPT, URZ, UR7, URZ, UP0, !UPT ;  /* 0x00000007ff077290 */ /* 0x000fe400087fe4ff */
[----:B------:R-:W-:Y:S01]  /*09c0*/  UISETP.NE.AND UP0, UPT, UR13, URZ, UPT ;  /* 0x000000ff0d00728c */ /* 0x000fe2000bf05270 */
[----:B--2---:R-:W-:-:S07]  /*09d0*/  DMUL R10, R10, R24 ;  /* 0x000000180a0a7228 */ /* 0x004fce0000000000 */
[----:B------:R3:W-:Y:S01]  /*09e0*/  STG.E.64 desc[UR14][R12.64+0xc00], R10 ;  /* 0x000c000a0c007986 */ /* 0x0007e2000c101b0e */
[----:B------:R-:W-:Y:S05]  /*09f0*/  BRA.U UP0, `(.L_x_953) ;  /* 0xfffffff900a07547 */ /* 0x000fea000b83ffff */
.L_x_952:
[----:B------:R-:W-:Y:S05]  /*0a00*/  @!P0 EXIT ;  /* 0x000000000000894d */ /* 0x000fea0003800000 */
[----:B------:R-:W0:Y:S01]  /*0a10*/  LDCU.64 UR10, c[0x0][0x3a8] ;  /* 0x00007500ff0a77ac */ /* 0x000e220008000a00 */
[----:B------:R-:W1:Y:S01]  /*0a20*/  LDCU.64 UR12, c[0x0][0x398] ;  /* 0x00007300ff0c77ac */ /* 0x000e620008000a00 */
[----:B------:R-:W-:Y:S01]  /*0a30*/  USHF.L.U32 UR9, UR9, 0x7, URZ ;  /* 0x0000000709097899 */ /* 0x000fe200080006ff */
[----:B------:R-:W2:Y:S03]  /*0a40*/  LDCU UR5, c[0x0][0x384] ;  /* 0x00007080ff0577ac */ /* 0x000ea60008000800 */
[----:B------:R-:W-:-:S04]  /*0a50*/  UIMAD UR6, UR9, UR21, URZ ;  /* 0x00000015090672a4 */ /* 0x000fc8000f8e02ff */
[----:B------:R-:W-:-:S04]  /*0a60*/  UIMAD.WIDE UR6, UR6, 0x8, URZ ;  /* 0x00000008060678a5 */ /* 0x000fc8000f8e02ff */
[----:B0-----:R-:W-:Y:S02]  /*0a70*/  UIADD3 UR10, UP0, UPT, UR6, UR10, URZ ;  /* 0x0000000a060a7290 */ /* 0x001fe4000ff1e0ff */
[----:B-1----:R-:W-:Y:S02]  /*0a80*/  UIADD3 UR12, UP1, UPT, UR6, UR12, URZ ;  /* 0x0000000c060c7290 */ /* 0x002fe4000ff3e0ff */
[----:B------:R-:W-:Y:S02]  /*0a90*/  UIADD3.X UR11, UPT, UPT, UR7, UR11, URZ, UP0, !UPT ;  /* 0x0000000b070b7290 */ /* 0x000fe400087fe4ff */
[----:B------:R-:W-:Y:S01]  /*0aa0*/  UISETP.GE.U32.AND UP0, UPT, UR24, 0x8, UPT ;  /* 0x000000081800788c */ /* 0x000fe2000bf06070 */
[----:B------:R-:W-:Y:S01]  /*0ab0*/  IMAD.U32 R4, RZ, RZ, UR10 ;  /* 0x0000000aff047e24 */ /* 0x000fe2000f8e00ff */
[----:B--2---:R-:W-:Y:S01]  /*0ac0*/  ULOP3.LUT UR8, UR5, 0x7, URZ, 0xc0, !UPT ;  /* 0x0000000705087892 */ /* 0x004fe2000f8ec0ff */
[----:B------:R-:W-:Y:S01]  /*0ad0*/  MOV R6, UR12 ;  /* 0x0000000c00067c02 */ /* 0x000fe20008000f00 */
[----:B------:R-:W-:Y:S01]  /*0ae0*/  UIADD3.X UR13, UPT, UPT, UR7, UR13, URZ, UP1, !UPT ;  /* 0x0000000d070d7290 */ /* 0x000fe20008ffe4ff */
[----:B------:R-:W-:-:S03]  /*0af0*/  IMAD.U32 R5, RZ, RZ, UR11 ;  /* 0x0000000bff057e24 */ /* 0x000fc6000f8e00ff */
[----:B------:R-:W-:Y:S02]  /*0b00*/  ISETP.NE.AND P0, PT, RZ, UR8, PT ;  /* 0x00000008ff007c0c */ /* 0x000fe4000bf05270 */
[----:B------:R-:W-:Y:S01]  /*0b10*/  MOV R7, UR13 ;  /* 0x0000000d00077c02 */ /* 0x000fe20008000f00 */
[----:B------:R-:W-:Y:S10]  /*0b20*/  BRA.U !UP0, `(.L_x_954) ;  /* 0x0000000108987547 */ /* 0x000ff4000b800000 */
[----:B------:R-:W-:-:S05]  /*0b30*/  IMAD.U32 R17, RZ, RZ, UR4 ;  /* 0x00000004ff117e24 */ /* 0x000fca000f8e00ff */
[----:B------:R-:W-:-:S05]  /*0b40*/  LEA R17, R17, R0, 0x7 ;  /* 0x0000000011117211 */ /* 0x000fca00078e38ff */
[----:B---3--:R-:W-:-:S04]  /*0b50*/  IMAD.WIDE R10, R17, 0x8, R6 ;  /* 0x00000008110a7825 */ /* 0x008fc800078e0206 */
[C---:B------:R-:W-:Y:S01]  /*0b60*/  IMAD.WIDE R8, R17.reuse, 0x8, R4 ;  /* 0x0000000811087825 */ /* 0x040fe200078e0204 */
        /* <DEDUP_REMOVED lines=34> */
.L_x_954:
[----:B------:R-:W-:Y:S05]  /*0d90*/  @!P0 EXIT ;  /* 0x000000000000894d */ /* 0x000fea0003800000 */
[----:B------:R-:W-:Y:S02]  /*0da0*/  UISETP.GE.U32.AND UP0, UPT, UR8, 0x4, UPT ;  /* 0x000000040800788c */ /* 0x000fe4000bf06070 */
[----:B------:R-:W-:-:S06]  /*0db0*/  ULOP3.LUT UR5, UR5, 0x3, URZ, 0xc0, !UPT ;  /* 0x0000000305057892 */ /* 0x000fcc000f8ec0ff */
[----:B------:R-:W-:Y:S01]  /*0dc0*/  ISETP.NE.AND P0, PT, RZ, UR5, PT ;  /* 0x00000005ff007c0c */ /* 0x000fe2000bf05270 */
[----:B------:R-:W-:-:S12]  /*0dd0*/  BRA.U !UP0, `(.L_x_955) ;  /* 0x0000000108587547 */ /* 0x000fd8000b800000 */
[----:B0-----:R-:W-:-:S05]  /*0de0*/  IMAD.U32 R17, RZ, RZ, UR4 ;  /* 0x00000004ff117e24 */ /* 0x001fca000f8e00ff */
[----:B------:R-:W-:-:S05]  /*0df0*/  LEA R17, R17, R0, 0x7 ;  /* 0x0000000011117211 */ /* 0x000fca00078e38ff */
[----:B------:R-:W-:-:S04]  /*0e00*/  IMAD.WIDE R6, R17, 0x8, R6 ;  /* 0x0000000811067825 */ /* 0x000fc800078e0206 */
[C---:B------:R-:W-:Y:S01]  /*0e10*/  IMAD.WIDE R4, R17.reuse, 0x8, R4 ;  /* 0x0000000811047825 */ /* 0x040fe200078e0204 */
[----:B------:R-:W2:Y:S04]  /*0e20*/  LDG.E.64 R8, desc[UR14][R6.64] ;  /* 0x0000000e06087981 */ /* 0x000ea8000c1e1b00 */
[----:B---3--:R-:W2:Y:S01]  /*0e30*/  LDG.E.64 R10, desc[UR14][R4.64] ;  /* 0x0000000e040a7981 */ /* 0x008ea2000c1e1b00 */
        /* <DEDUP_REMOVED lines=16> */
.L_x_955:
[----:B------:R-:W-:Y:S05]  /*0f40*/  @!P0 EXIT ;  /* 0x000000000000894d */ /* 0x000fea0003800000 */
[----:B------:R-:W2:Y:S01]  /*0f50*/  LDCU.128 UR8, c[0x0][0x390] ;  /* 0x00007200ff0877ac */ /* 0x000ea20008000c00 */
[----:B-1-3--:R-:W-:Y:S01]  /*0f60*/  IMAD.U32 R11, RZ, RZ, UR4 ;  /* 0x00000004ff0b7e24 */ /* 0x00afe2000f8e00ff */
[----:B------:R-:W1:Y:S04]  /*0f70*/  LDCU.64 UR12, c[0x0][0x3a8] ;  /* 0x00007500ff0c77ac */ /* 0x000e680008000a00 */
[----:B------:R-:W-:Y:S01]  /*0f80*/  LEA R11, R11, R0, 0x7 ;  /* 0x000000000b0b7211 */ /* 0x000fe200078e38ff */
[----:B--2---:R-:W-:Y:S02]  /*0f90*/  UIMAD.WIDE UR6, UR20, 0x8, UR8 ;  /* 0x00000008140678a5 */ /* 0x004fe4000f8e0208 */
[----:B------:R-:W-:Y:S02]  /*0fa0*/  UIADD3 UR8, UPT, UPT, -UR5, URZ, URZ ;  /* 0x000000ff05087290 */ /* 0x000fe4000fffe1ff */
[----:B------:R-:W-:-:S02]  /*0fb0*/  UIMAD.WIDE UR10, UR20, 0x8, UR10 ;  /* 0x00000008140a78a5 */ /* 0x000fc4000f8e020a */
[----:B-1----:R-:W-:-:S12]  /*0fc0*/  UIMAD.WIDE UR4, UR20, 0x8, UR12 ;  /* 0x00000008140478a5 */ /* 0x002fd8000f8e020c */
.L_x_956:
[----:B------:R-:W-:Y:S01]  /*0fd0*/  MOV R5, UR5 ;  /* 0x0000000500057c02 */ /* 0x000fe20008000f00 */
[----:B------:R-:W-:Y:S01]  /*0fe0*/  IMAD.U32 R4, RZ, RZ, UR4 ;  /* 0x00000004ff047e24 */ /* 0x000fe2000f8e00ff */
[----:B------:R-:W-:Y:S01]  /*0ff0*/  MOV R7, UR11 ;  /* 0x0000000b00077c02 */ /* 0x000fe20008000f00 */
[----:B------:R-:W-:Y:S02]  /*1000*/  IMAD.U32 R6, RZ, RZ, UR10 ;  /* 0x0000000aff067e24 */ /* 0x000fe4000f8e00ff */
[----:B------:R-:W-:-:S04]  /*1010*/  IMAD.WIDE R4, R11, 0x8, R4 ;  /* 0x000000080b047825 */ /* 0x000fc800078e0204 */
[----:B------:R-:W-:Y:S02]  /*1020*/  IMAD.WIDE R6, R11, 0x8, R6 ;  /* 0x000000080b067825 */ /* 0x000fe400078e0206 */
[----:B------:R-:W2:Y:S04]  /*1030*/  LDG.E.64 R4, desc[UR14][R4.64] ;  /* 0x0000000e04047981 */ /* 0x000ea8000c1e1b00 */
[----:B------:R-:W2:Y:S01]  /*1040*/  LDG.E.64 R6, desc[UR14][R6.64] ;  /* 0x0000000e06067981 */ /* 0x000ea2000c1e1b00 */
[----:B-1----:R-:W-:Y:S01]  /*1050*/  MOV R3, UR7 ;  /* 0x0000000700037c02 */ /* 0x002fe20008000f00 */
[----:B------:R-:W-:Y:S01]  /*1060*/  IMAD.U32 R2, RZ, RZ, UR6 ;  /* 0x00000006ff027e24 */ /* 0x000fe2000f8e00ff */
[----:B------:R-:W-:-:S03]  /*1070*/  UIADD3 UR8, UPT, UPT, UR8, 0x1, URZ ;  /* 0x0000000108087890 */ /* 0x000fc6000fffe0ff */
[----:B------:R-:W-:Y:S01]  /*1080*/  IMAD.WIDE R2, R11, 0x8, R2 ;  /* 0x000000080b027825 */ /* 0x000fe200078e0202 */
[----:B------:R-:W-:-:S03]  /*1090*/  UISETP.NE.AND UP0, UPT, UR8, URZ, UPT ;  /* 0x000000ff0800728c */ /* 0x000fc6000bf05270 */
[----:B------:R-:W-:Y:S01]  /*10a0*/  VIADD R11, R11, 0x80 ;  /* 0x000000800b0b7836 */ /* 0x000fe20000000000 */
[----:B--2---:R-:W-:-:S07]  /*10b0*/  DMUL R8, R6, R4 ;  /* 0x0000000406087228 */ /* 0x004fce0000000000 */
[----:B------:R1:W-:Y:S01]  /*10c0*/  STG.E.64 desc[UR14][R2.64], R8 ;  /* 0x0000000802007986 */ /* 0x0003e2000c101b0e */
[----:B------:R-:W-:Y:S05]  /*10d0*/  BRA.U UP0, `(.L_x_956) ;  /* 0xfffffffd00bc7547 */ /* 0x000fea000b83ffff */
[----:B------:R-:W-:Y:S05]  /*10e0*/  EXIT ;  /* 0x000000000000794d */ /* 0x000fea0003800000 */
.L_x_951:
[----:B------:R-:W-:-:S06]  /*10f0*/  UISETP.GE.AND UP0, UPT, UR5, 0x1, UPT ;  /* 0x000000010500788c */ /* 0x000fcc000bf06270 */
[----:B------:R-:W-:-:S13]  /*1100*/  PLOP3.LUT P0, PT, PT, PT, UP0, 0x80, 0x8 ;  /* 0x000000000008781c */ /* 0x000fda0003f0f008 */
[----:B------:R-:W-:Y:S05]  /*1110*/  @!P0 EXIT ;  /* 0x000000000000894d */ /* 0x000fea0003800000 */
[----:B------:R-:W0:Y:S01]  /*1120*/  LDCU UR4, c[0x0][0x384] ;  /* 0x00007080ff0477ac */ /* 0x000e220008000800 */
[----:B------:R-:W-:Y:S01]  /*1130*/  IMAD.MOV.U32 R9, RZ, RZ, RZ ;  /* 0x000000ffff097224 */ /* 0x000fe200078e00ff */
[----:B------:R-:W1:Y:S01]  /*1140*/  LDCU.64 UR8, c[0x0][0x3a8] ;  /* 0x00007500ff0877ac */ /* 0x000e620008000a00 */
[----:B------:R-:W2:Y:S01]  /*1150*/  LDCU.64 UR10, c[0x0][0x398] ;  /* 0x00007300ff0a77ac */ /* 0x000ea20008000a00 */
[----:B0-----:R-:W-:-:S04]  /*1160*/  USHF.L.U32 UR4, UR4, 0x7, URZ ;  /* 0x0000000704047899 */ /* 0x001fc800080006ff */
[----:B------:R-:W-:-:S04]  /*1170*/  UIMAD UR4, UR4, UR21, URZ ;  /* 0x00000015040472a4 */ /* 0x000fc8000f8e02ff */
[----:B------:R-:W-:-:S04]  /*1180*/  UIMAD.WIDE UR6, UR4, 0x8, URZ ;  /* 0x00000008040678a5 */ /* 0x000fc8000f8e02ff */
[----:B-1----:R-:W-:Y:S02]  /*1190*/  UIADD3 UR8, UP0, UPT, UR6, UR8, URZ ;  /* 0x0000000806087290 */ /* 0x002fe4000ff1e0ff */
[----:B--2---:R-:W-:Y:S02]  /*11a0*/  UIADD3 UR10, UP1, UPT, UR6, UR10, URZ ;  /* 0x0000000a060a7290 */ /* 0x004fe4000ff3e0ff */
[----:B------:R-:W-:Y:S02]  /*11b0*/  UIADD3.X UR9, UPT, UPT, UR7, UR9, URZ, UP0, !UPT ;  /* 0x0000000907097290 */ /* 0x000fe400087fe4ff */
[----:B------:R-:W-:Y:S01]  /*11c0*/  UISETP.GE.U32.AND UP0, UPT, UR5, 0x8, UPT ;  /* 0x000000080500788c */ /* 0x000fe2000bf06070 */
[----:B------:R-:W-:Y:S01]  /*11d0*/  MOV R4, UR8 ;  /* 0x0000000800047c02 */ /* 0x000fe20008000f00 */
[----:B------:R-:W-:Y:S01]  /*11e0*/  UIADD3.X UR11, UPT, UPT, UR7, UR11, URZ, UP1, !UPT ;  /* 0x0000000b070b7290 */ /* 0x000fe20008ffe4ff */
[----:B------:R-:W-:Y:S01]  /*11f0*/  IMAD.U32 R6, RZ, RZ, UR10 ;  /* 0x0000000aff067e24 */ /* 0x000fe2000f8e00ff */
[----:B------:R-:W-:Y:S01]  /*1200*/  MOV R5, UR9 ;  /* 0x0000000900057c02 */ /* 0x000fe20008000f00 */
[----:B------:R-:W-:-:S03]  /*1210*/  ULOP3.LUT UR6, UR5, 0x7, URZ, 0xc0, !UPT ;  /* 0x0000000705067892 */ /* 0x000fc6000f8ec0ff */
[----:B------:R-:W-:Y:S01]  /*1220*/  MOV R7, UR11 ;  /* 0x0000000b00077c02 */ /* 0x000fe20008000f00 */
[----:B------:R-:W-:Y:S08]  /*1230*/  BRA.U !UP0, `(.L_x_957) ;  /* 0x0000000108fc7547 */ /* 0x000ff0000b800000 */
[----:B------:R-:W-:Y:S01]  /*1240*/  ULOP3.LUT UR4, UR5, 0x7ffffff8, URZ, 0xc0, !UPT ;  /* 0x7ffffff805047892 */ /* 0x000fe2000f8ec0ff */
[----:B------:R-:W-:-:S05]  /*1250*/  MOV R8, RZ ;  /* 0x000000ff00087202 */ /* 0x000fca0000000f00 */
[----:B------:R-:W-:-:S07]  /*1260*/  MOV R9, UR4 ;  /* 0x0000000400097c02 */ /* 0x000fce0008000f00 */
.L_x_960:
[----:B0-----:R-:W-:-:S05]  /*1270*/  IMAD R11, R8, 0x80, R0 ;  /* 0x00000080080b7824 */ /* 0x001fca00078e0200 */
[----:B------:R-:W-:-:S13]  /*1280*/  ISETP.GE.AND P0, PT, R11, UR16, PT ;  /* 0x000000100b007c0c */ /* 0x000fda000bf06270 */
[----:B------:R-:W-:-:S04]  /*1290*/  @!P0 IMAD.WIDE.U32 R18, R11, 0x8, R6 ;  /* 0x000000080b128825 */ /* 0x000fc800078e0006 */
[C---:B------:R-:W-:Y:S02]  /*12a0*/  @!P0 IMAD.WIDE.U32 R20, R11.reuse, 0x8, R4 ;  /* 0x000000080b148825 */ /* 0x040fe400078e0004 */
[----:B------:R-:W2:Y:S04]  /*12b0*/  @!P0 LDG.E.64 R18, desc[UR14][R18.64] ;  /* 0x0000000e12128981 */ /* 0x000ea8000c1e1b00 */
[----:B------:R-:W2:Y:S01]  /*12c0*/  @!P0 LDG.E.64 R20, desc[UR14][R20.64] ;  /* 0x0000000e14148981 */ /* 0x000ea2000c1e1b00 */
[C---:B------:R-:W-:Y:S01]  /*12d0*/  IADD3 R17, PT, PT, R11.reuse, 0x80, RZ ;  /* 0x000000800b117810 */ /* 0x040fe20007ffe0ff */
        /* <DEDUP_REMOVED lines=8> */
[----:B------:R-:W-:Y:S01]  /*1360*/  IADD3 R10, PT, PT, R11, 0x100, RZ ;  /* 0x000001000b0a7810 */ /* 0x000fe20007ffe0ff */
[----:B------:R-:W-:-:S03]  /*1370*/  IMAD.WIDE R16, R17, 0x8, R2 ;  /* 0x0000000811107825 */ /* 0x000fc600078e0202 */
[----:B------:R-:W-:Y:S01]  /*1380*/  ISETP.GE.AND P0, PT, R10, UR16, PT ;  /* 0x000000100a007c0c */ /* 0x000fe2000bf06270 */
[----:B--2---:R-:W-:-:S07]  /*1390*/  @!P1 DMUL R26, R26, R28 ;  /* 0x0000001c1a1a9228 */ /* 0x004fce0000000000 */
[----:B------:R-:W-:Y:S05]  /*13a0*/  @!P1 STG.E.64 desc[UR14][R16.64], R26 ;  /* 0x0000001a10009986 */ /* 0x000fea000c101b0e */
[----:B------:R-:W2:Y:S04]  /*13b0*/  @!P0 LDG.E.64 R18, desc[UR14][R12.64+0x400] ;  /* 0x0004000e0c128981 */ /* 0x000ea8000c1e1b00 */
[----:B------:R-:W2:Y:S01]  /*13c0*/  @!P0 LDG.E.64 R20, desc[UR14][R14.64+0x400] ;  /* 0x0004000e0e148981 */ /* 0x000ea2000c1e1b00 */
[----:B------:R-:W-:-:S05]  /*13d0*/  VIADD R10, R11, 0x180 ;  /* 0x000001800b0a7836 */ /* 0x000fca0000000000 */
[----:B------:R-:W-:Y:S01]  /*13e0*/  ISETP.GE.AND P1, PT, R10, UR16, PT ;  /* 0x000000100a007c0c */ /* 0x000fe2000bf26270 */
[----:B--2---:R-:W-:-:S07]  /*13f0*/  @!P0 DMUL R18, R18, R20 ;  /* 0x0000001412128228 */ /* 0x004fce0000000000 */
[----:B------:R1:W-:Y:S05]  /*1400*/  @!P0 STG.E.64 desc[UR14][R16.64+0x400], R18 ;  /* 0x0004001210008986 */ /* 0x0003ea000c101b0e */
[----:B------:R-:W2:Y:S04]  /*1410*/  @!P1 LDG.E.64 R20, desc[UR14][R12.64+0x800] ;  /* 0x0008000e0c149981 */ /* 0x000ea8000c1e1b00 */
[----:B0-----:R-:W2:Y:S01]  /*1420*/  @!P1 LDG.E.64 R22, desc[UR14][R14.64+0x800] ;  /* 0x0008000e0e169981 */ /* 0x001ea2000c1e1b00 */
[----:B------:R-:W-:-:S04]  /*1430*/  IADD3 R10, PT, PT, R11, 0x200, RZ ;  /* 0x000002000b0a7810 */ /* 0x000fc80007ffe0ff */
[----:B------:R-:W-:Y:S01]  /*1440*/  ISETP.GE.AND P0, PT, R10, UR16, PT ;  /* 0x000000100a007c0c */ /* 0x000fe2000bf06270 */
[----:B--2---:R-:W-:-:S07]  /*1450*/  @!P1 DMUL R20, R20, R22 ;  /* 0x0000001614149228 */ /* 0x004fce0000000000 */
[----:B------:R0:W-:Y:S05]  /*1460*/  @!P1 STG.E.64 desc[UR14][R16.64+0x800], R20 ;  /* 0x0008001410009986 */ /* 0x0001ea000c101b0e */
[----:B------:R-:W2:Y:S04]  /*1470*/  @!P0 LDG.E.64 R22, desc[UR14][R12.64+0xc00] ;  /* 0x000c000e0c168981 */ /* 0x000ea8000c1e1b00 */
[----:B------:R-:W2:Y:S01]  /*1480*/  @!P0 LDG.E.64 R24, desc[UR14][R14.64+0xc00] ;  /* 0x000c000e0e188981 */ /* 0x000ea2000c1e1b00 */
[----:B------:R-:W-:-:S04]  /*1490*/  IADD3 R10, PT, PT, R11, 0x280, RZ ;  /* 0x000002800b0a7810 */ /* 0x000fc80007ffe0ff */
[----:B------:R-:W-:Y:S01]  /*14a0*/  ISETP.GE.AND P1, PT, R10, UR16, PT ;  /* 0x000000100a007c0c */ /* 0x000fe2000bf26270 */
[----:B--2---:R-:W-:-:S07]  /*14b0*/  @!P0 DMUL R22, R22, R24 ;  /* 0x0000001816168228 */ /* 0x004fce0000000000 */
[----:B------:R2:W-:Y:S05]  /*14c0*/  @!P0 STG.E.64 desc[UR14][R16.64+0xc00], R22 ;  /* 0x000c001610008986 */ /* 0x0005ea000c101b0e */
[----:B-1----:R-:W3:Y:S04]  /*14d0*/  @!P1 LDG.E.64 R18, desc[UR14][R12.64+0x1000] ;  /* 0x0010000e0c129981 */ /* 0x002ee8000c1e1b00 */
[----:B------:R-:W3:Y:S01]  /*14e0*/  @!P1 LDG.E.64 R24, desc[UR14][R14.64+0x1000] ;  /* 0x0010000e0e189981 */ /* 0x000ee2000c1e1b00 */
[----:B------:R-:W-:-:S05]  /*14f0*/  VIADD R10, R11, 0x300 ;  /* 0x000003000b0a7836 */ /* 0x000fca0000000000 */
[----:B------:R-:W-:Y:S01]  /*1500*/  ISETP.GE.AND P0, PT, R10, UR16, PT ;  /* 0x000000100a007c0c */ /* 0x000fe2000bf06270 */
[----:B---3--:R-:W-:-:S07]  /*1510*/  @!P1 DMUL R18, R18, R24 ;  /* 0x0000001812129228 */ /* 0x008fce0000000000 */
[----:B------:R2:W-:Y:S05]  /*1520*/  @!P1 STG.E.64 desc[UR14][R16.64+0x1000], R18 ;  /* 0x0010001210009986 */ /* 0x0005ea000c101b0e */
[----:B0-----:R-:W3:Y:S04]  /*1530*/  @!P0 LDG.E.64 R20, desc[UR14][R12.64+0x1400] ;  /* 0x0014000e0c148981 */ /* 0x001ee8000c1e1b00 */
[----:B------:R-:W3:Y:S01]  /*1540*/  @!P0 LDG.E.64 R24, desc[UR14][R14.64+0x1400] ;  /* 0x0014000e0e188981 */ /* 0x000ee2000c1e1b00 */
[----:B------:R-:W-:Y:S01]  /*1550*/  IADD3 R11, PT, PT, R11, 0x380, RZ ;  /* 0x000003800b0b7810 */ /* 0x000fe20007ffe0ff */
[----:B------:R-:W-:Y:S01]  /*1560*/  BSSY.RECONVERGENT B0, `(.L_x_958) ;  /* 0x000000b000007945 */ /* 0x000fe20003800200 */
[----:B------:R-:W-:-:S04]  /*1570*/  IADD3 R8, PT, PT, R8, 0x8, RZ ;  /* 0x0000000808087810 */ /* 0x000fc80007ffe0ff */
[----:B------:R-:W-:Y:S01]  /*1580*/  ISETP.NE.AND P1, PT, R8, R9, PT ;  /* 0x000000090800720c */ /* 0x000fe20003f25270 */
[----:B---3--:R-:W-:-:S07]  /*1590*/  @!P0 DMUL R20, R20, R24 ;  /* 0x0000001814148228 */ /* 0x008fce0000000000 */
[----:B------:R2:W-:Y:S01]  /*15a0*/  @!P0 STG.E.64 desc[UR14][R16.64+0x1400], R20 ;  /* 0x0014001410008986 */ /* 0x0005e2000c101b0e */
[----:B------:R-:W-:-:S13]  /*15b0*/  ISETP.GE.AND P0, PT, R11, UR16, PT ;  /* 0x000000100b007c0c */ /* 0x000fda000bf06270 */
[----:B--2---:R-:W-:Y:S05]  /*15c0*/  @P0 BRA `(.L_x_959) ;  /* 0x0000000000100947 */ /* 0x004fea0003800000 */
[----:B------:R-:W2:Y:S04]  /*15d0*/  LDG.E.64 R12, desc[UR14][R12.64+0x1800] ;  /* 0x0018000e0c0c7981 */ /* 0x000ea8000c1e1b00 */
[----:B------:R-:W2:Y:S02]  /*15e0*/  LDG.E.64 R14, desc[UR14][R14.64+0x1800] ;  /* 0x0018000e0e0e7981 */ /* 0x000ea4000c1e1b00 */
[----:B--2---:R-:W-:-:S07]  /*15f0*/  DMUL R10, R12, R14 ;  /* 0x0000000e0c0a7228 */ /* 0x004fce0000000000 */
[----:B------:R0:W-:Y:S04]  /*1600*/  STG.E.64 desc[UR14][R16.64+0x1800], R10 ;  /* 0x0018000a10007986 */ /* 0x0001e8000c101b0e */
.L_x_959:
[----:B------:R-:W-:Y:S05]  /*1610*/  BSYNC.RECONVERGENT B0 ;  /* 0x0000000000007941 */ /* 0x000fea0003800200 */
.L_x_958:
[----:B------:R-:W-:Y:S05]  /*1620*/  @P1 BRA `(.L_x_960) ;  /* 0xfffffffc00101947 */ /* 0x000fea000383ffff */
.L_x_957:
        /* <DEDUP_REMOVED lines=9> */
[----:B------:R-:W-:-:S04]  /*16c0*/  @!P2 IMAD.WIDE R14, R11, 0x8, R6 ;  /* 0x000000080b0ea825 */ /* 0x000fc800078e0206 */
        /* <DEDUP_REMOVED lines=30> */
[----:B-1----:R-:W-:Y:S01]  /*18b0*/  @!P1 IMAD.WIDE R16, R11, 0x8, R2 ;  /* 0x000000080b109825 */ /* 0x002fe200078e0202 */
[----:B------:R-:W-:Y:S01]  /*18c0*/  IADD3 R9, PT, PT, R9, 0x4, RZ ;  /* 0x0000000409097810 */ /* 0x000fe20007ffe0ff */
[----:B--2---:R-:W-:-:S07]  /*18d0*/  @!P1 DMUL R12, R20, R22 ;  /* 0x00000016140c9228 */ /* 0x004fce0000000000 */
[----:B------:R0:W-:Y:S04]  /*18e0*/  @!P1 STG.E.64 desc[UR14][R16.64], R12 ;  /* 0x0000000c10009986 */ /* 0x0001e8000c101b0e */
.L_x_961:
[----:B------:R-:W-:Y:S05]  /*18f0*/  @!P0 EXIT ;  /* 0x000000000000894d */ /* 0x000fea0003800000 */
[----:B------:R-:W-:Y:S02]  /*1900*/  ISETP.NE.AND P1, PT, R10, 0x1, PT ;  /* 0x000000010a00780c */ /* 0x000fe40003f25270 */
[----:B------:R-:W-:-:S04]  /*1910*/  LOP3.LUT R8, R8, 0x1, RZ, 0xc0, !PT ;  /* 0x0000000108087812 */ /* 0x000fc800078ec0ff */
[----:B------:R-:W-:-:S07]  /*1920*/  ISETP.NE.U32.AND P0, PT, R8, 0x1, PT ;  /* 0x000000010800780c */ /* 0x000fce0003f05070 */
[----:B------:R-:W-:Y:S06]  /*1930*/  @!P1 BRA `(.L_x_962) ;  /* 0x00000000004c9947 */ /* 0x000fec0003800000 */
[----:B0-----:R-:W-:-:S04]  /*1940*/  LEA R17, R9, R0, 0x7 ;  /* 0x0000000009117211 */ /* 0x001fc800078e38ff */
        /* <DEDUP_REMOVED lines=18> */
.L_x_962:
[----:B------:R-:W-:Y:S05]  /*1a70*/  @P0 EXIT ;  /* 0x000000000000094d */ /* 0x000fea0003800000 */
[----:B-1----:R-:W-:-:S04]  /*1a80*/  LEA R11, R9, R0, 0x7 ;  /* 0x00000000090b7211 */ /* 0x002fc800078e38ff */
[----:B------:R-:W-:-:S13]  /*1a90*/  ISETP.GE.AND P0, PT, R11, UR16, PT ;  /* 0x000000100b007c0c */ /* 0x000fda000bf06270 */
[----:B------:R-:W-:Y:S05]  /*1aa0*/  @P0 EXIT ;  /* 0x000000000000094d */ /* 0x000fea0003800000 */
[----:B------:R-:W-:-:S04]  /*1ab0*/  IMAD.WIDE R6, R11, 0x8, R6 ;  /* 0x000000080b067825 */ /* 0x000fc800078e0206 */
[C---:B------:R-:W-:Y:S02]  /*1ac0*/  IMAD.WIDE R4, R11.reuse, 0x8, R4 ;  /* 0x000000080b047825 */ /* 0x040fe400078e0204 */
[----:B------:R-:W2:Y:S04]  /*1ad0*/  LDG.E.64 R6, desc[UR14][R6.64] ;  /* 0x0000000e06067981 */ /* 0x000ea8000c1e1b00 */
[----:B------:R-:W2:Y:S01]  /*1ae0*/  LDG.E.64 R4, desc[UR14][R4.64] ;  /* 0x0000000e04047981 */ /* 0x000ea2000c1e1b00 */
[----:B------:R-:W-:Y:S01]  /*1af0*/  IMAD.WIDE R2, R11, 0x8, R2 ;  /* 0x000000080b027825 */ /* 0x000fe200078e0202 */
[----:B--2---:R-:W-:-:S07]  /*1b00*/  DMUL R8, R6, R4 ;  /* 0x0000000406087228 */ /* 0x004fce0000000000 */
[----:B------:R-:W-:Y:S01]  /*1b10*/  STG.E.64 desc[UR14][R2.64], R8 ;  /* 0x0000000802007986 */ /* 0x000fe2000c101b0e */
[----:B------:R-:W-:Y:S05]  /*1b20*/  EXIT ;  /* 0x000000000000794d */ /* 0x000fea0003800000 */
.L_x_963:
        /* <DEDUP_REMOVED lines=13> */
.L_x_1092:


//--------------------- .text._ZN3cub18CUB_300001_SM_10006detail9transform16transform_kernelINS2_10policy_hubILb1EN4cuda3std3__45tupleIJN6thrust24THRUST_300001_SM_1000_NS6detail15normal_iteratorINSA_10device_ptrIdEEEEEEEE10policy1000El14square_functorIdESF_JPdEEEvT0_iT1_T2_DpNS2_10kernel_argIT3_EE --------------------------
	.section	.text._ZN3cub18CUB_300001_SM_10006detail9transform16transform_kernelINS2_10policy_hubILb1EN4cuda3std3__45tupleIJN6thrust24THRUST_300001_SM_1000_NS6detail15normal_iteratorINSA_10device_ptrIdEEEEEEEE10policy1000El14square_functorIdESF_JPdEEEvT0_iT1_T2_DpNS2_10kernel_argIT3_EE,"ax",@progbits
	.align	128
        .global         _ZN3cub18CUB_300001_SM_10006detail9transform16transform_kernelINS2_10policy_hubILb1EN4cuda3std3__45tupleIJN6thrust24THRUST_300001_SM_1000_NS6detail15normal_iteratorINSA_10device_ptrIdEEEEEEEE10policy1000El14square_functorIdESF_JPdEEEvT0_iT1_T2_DpNS2_10kernel_argIT3_EE
        .type           _ZN3cub18CUB_300001_SM_10006detail9transform16transform_kernelINS2_10policy_hubILb1EN4cuda3std3__45tupleIJN6thrust24THRUST_300001_SM_1000_NS6detail15normal_iteratorINSA_10device_ptrIdEEEEEEEE10policy1000El14square_functorIdESF_JPdEEEvT0_iT1_T2_DpNS2_10kernel_argIT3_EE,@function
        .size           _ZN3cub18CUB_300001_SM_10006detail9transform16transform_kernelINS2_10policy_hubILb1EN4cuda3std3__45tupleIJN6thrust24THRUST_300001_SM_1000_NS6detail15normal_iteratorINSA_10device_ptrIdEEEEEEEE10policy1000El14square_functorIdESF_JPdEEEvT0_iT1_T2_DpNS2_10kernel_argIT3_EE,(.L_x_1093 - _ZN3cub18CUB_300001_SM_10006detail9transform16transform_kernelINS2_10policy_hubILb1EN4cuda3std3__45tupleIJN6thrust24THRUST_300001_SM_1000_NS6detail15normal_iteratorINSA_10device_ptrIdEEEEEEEE10policy1000El14square_functorIdESF_JPdEEEvT0_iT1_T2_DpNS2_10kernel_argIT3_EE)
        .other          _ZN3cub18CUB_300001_SM_10006detail9transform16transform_kernelINS2_10policy_hubILb1EN4cuda3std3__45tupleIJN6thrust24THRUST_300001_SM_1000_NS6detail15normal_iteratorINSA_10device_ptrIdEEEEEEEE10policy1000El14square_functorIdESF_JPdEEEvT0_iT1_T2_DpNS2_10kernel_argIT3_EE,@"STO_CUDA_ENTRY STV_DEFAULT"
_ZN3cub18CUB_300001_SM_10006detail9transform16transform_kernelINS2_10policy_hubILb1EN4cuda3std3__45tupleIJN6thrust24THRUST_300001_SM_1000_NS6detail15normal_iteratorINSA_10device_ptrIdEEEEEEEE10policy1000El14square_functorIdESF_JPdEEEvT0_iT1_T2_DpNS2_10kernel_argIT3_EE:
.text._ZN3cub18CUB_300001_SM_10006detail9transform16transform_kernelINS2_10policy_hubILb1EN4cuda3std3__45tupleIJN6thrust24THRUST_300001_SM_1000_NS6detail15normal_iteratorINSA_10device_ptrIdEEEEEEEE10policy1000El14square_functorIdESF_JPdEEEvT0_iT1_T2_DpNS2_10kernel_argIT3_EE:
        /* <DEDUP_REMOVED lines=24> */
.L_x_966:
[----:B------:R-:W-:Y:S01]  /*0180*/  VIADD R11, R11, 0x4000 ;  /* 0x000040000b0b7836 */ /* 0x000fe20000000000 */
[----:B------:R0:W-:Y:S04]  /*0190*/  CCTL.E.PF2 [R8] ;  /* 0x000000000800798f */ /* 0x0001e80000800100 */
[----:B------:R-:W-:Y:S02]  /*01a0*/  ISETP.GE.AND P0, PT, R11, R4, PT ;  /* 0x000000040b00720c */ /* 0x000fe40003f06270 */
[----:B0-----:R-:W-:-:S05]  /*01b0*/  IADD3 R8, P1, PT, R8, 0x4000, RZ ;  /* 0x0000400008087810 */ /* 0x001fca0007f3e0ff */
[----:B------:R-:W-:-:S06]  /*01c0*/  IMAD.X R9, RZ, RZ, R9, P1 ;  /* 0x000000ffff097224 */ /* 0x000fcc00008e0609 */
[----:B------:R-:W-:Y:S05]  /*01d0*/  @!P0 BRA `(.L_x_966) ;  /* 0xfffffffc00e88947 */ /* 0x000fea000383ffff */
.L_x_965:
[----:B------:R-:W-:Y:S05]  /*01e0*/  BSYNC.RECONVERGENT B0 ;  /* 0x0000000000007941 */ /* 0x000fea0003800200 */
.L_x_964:
[----:B------:R-:W0:Y:S01]  /*01f0*/  LDCU.128 UR8, c[0x0][0x390] ;  /* 0x00007200ff0877ac */ /* 0x000e220008000c00 */
[----:B------:R-:W-:Y:S02]  /*0200*/  ISETP.NE.AND P0, PT, R5, R6, PT ;  /* 0x000000060500720c */ /* 0x000fe40003f05270 */
[C---:B------:R-:W-:Y:S01]  /*0210*/  SHF.L.U32 R3, R2.reuse, 0x3, RZ ;  /* 0x0000000302037819 */ /* 0x040fe200000006ff */
[----:B------:R-:W1:Y:S01]  /*0220*/  LDCU.64 UR4, c[0x0][0x358] ;  /* 0x00006b00ff0477ac */ /* 0x000e620008000a00 */
[----:B------:R-:W-:Y:S02]  /*0230*/  SHF.L.U64.HI R8, R2, 0x3, R13 ;  /* 0x0000000302087819 */ /* 0x000fe4000001020d */
        /* <DEDUP_REMOVED lines=16> */
[C---:B------:R-:W-:Y:S01]  /*0340*/  ISETP.GE.AND P0, PT, R17.reuse, R6, PT ;  /* 0x000000061100720c */ /* 0x040fe20003f06270 */
[----:B------:R-:W-:Y:S01]  /*0350*/  IMAD.WIDE R8, R17, 0x8, R4 ;  /* 0x0000000811087825 */ /* 0x000fe200078e0204 */
[----:B--2---:R-:W-:-:S07]  /*0360*/  @!P1 DMUL R12, R10, R10 ;  /* 0x0000000a0a0c9228 */ /* 0x004fce0000000000 */
[----:B------:R0:W-:Y:S04]  /*0370*/  @!P1 STG.E.64 desc[UR4][R14.64], R12 ;  /* 0x0000000c0e009986 */ /* 0x0001e8000c101b04 */
[----:B------:R-:W2:Y:S01]  /*0380*/  @!P0 LDG.E.64 R18, desc[UR4][R8.64] ;  /* 0x0000000408128981 */ /* 0x000ea2000c1e1b00 */
[C---:B------:R-:W-:Y:S01]  /*0390*/  VIADD R21, R7.reuse, 0x100 ;  /* 0x0000010007157836 */ /* 0x040fe20000000000 */
[C---:B------:R-:W-:Y:S01]  /*03a0*/  IADD3 R11, PT, PT, R7.reuse, 0x280, RZ ;  /* 0x00000280070b7810 */ /* 0x040fe20007ffe0ff */
[C---:B------:R-:W-:Y:S01]  /*03b0*/  VIADD R23, R7.reuse, 0x180 ;  /* 0x0000018007177836 */ /* 0x040fe20000000000 */
[----:B------:R-:W-:Y:S01]  /*03c0*/  LOP3.LUT R10, R0, 0x7ffffff8, RZ, 0xc0, !PT ;  /* 0x7ffffff8000a7812 */ /* 0x000fe200078ec0ff */
[----:B------:R-:W-:Y:S01]  /*03d0*/  VIADD R25, R7, 0x200 ;  /* 0x0000020007197836 */ /* 0x000fe20000000000 */
[-C--:B------:R-:W-:Y:S01]  /*03e0*/  ISETP.GE.AND P6, PT, R21, R6.reuse, PT ;  /* 0x000000061500720c */ /* 0x080fe20003fc6270 */
[----:B------:R-:W-:Y:S01]  /*03f0*/  VIADD R21, R7, 0x300 ;  /* 0x0000030007157836 */ /* 0x000fe20000000000 */
[----:B------:R-:W-:Y:S01]  /*0400*/  BSSY.RECONVERGENT B0, `(.L_x_969) ;  /* 0x000000f000007945 */ /* 0x000fe20003800200 */
[-C--:B------:R-:W-:Y:S01]  /*0410*/  ISETP.GE.AND P5, PT, R23, R6.reuse, PT ;  /* 0x000000061700720c */ /* 0x080fe20003fa6270 */
[----:B0-----:R-:W-:Y:S01]  /*0420*/  IMAD.WIDE R12, R17, 0x8, R2 ;  /* 0x00000008110c7825 */ /* 0x001fe200078e0202 */
[----:B------:R-:W-:-:S02]  /*0430*/  ISETP.GE.AND P4, PT, R25, R6, PT ;  /* 0x000000061900720c */ /* 0x000fc40003f86270 */
[-C--:B------:R-:W-:Y:S01]  /*0440*/  ISETP.GE.AND P3, PT, R11, R6.reuse, PT ;  /* 0x000000060b00720c */ /* 0x080fe20003f66270 */
[----:B------:R-:W-:Y:S01]  /*0450*/  VIADD R15, R7, 0x380 ;  /* 0x00000380070f7836 */ /* 0x000fe20000000000 */
[----:B------:R-:W-:-:S04]  /*0460*/  ISETP.GE.AND P2, PT, R21, R6, PT ;  /* 0x000000061500720c */ /* 0x000fc80003f46270 */
[----:B------:R-:W-:Y:S01]  /*0470*/  ISETP.GE.AND P1, PT, R15, R6, PT ;  /* 0x000000060f00720c */ /* 0x000fe20003f26270 */
[----:B--2---:R-:W-:-:S07]  /*0480*/  @!P0 DMUL R18, R18, R18 ;  /* 0x0000001212128228 */ /* 0x004fce0000000000 */
[----:B------:R0:W-:Y:S01]  /*0490*/  @!P0 STG.E.64 desc[UR4][R12.64], R18 ;  /* 0x000000120c008986 */ /* 0x0001e2000c101b04 */
[----:B------:R-:W-:Y:S01]  /*04a0*/  ISETP.NE.AND P0, PT, R10, 0x8, PT ;  /* 0x000000080a00780c */ /* 0x000fe20003f05270 */
[----:B------:R-:W-:-:S12]  /*04b0*/  @P6 BRA `(.L_x_970) ;  /* 0x00000000000c6947 */ /* 0x000fd80003800000 */
[----:B------:R-:W2:Y:S02]  /*04c0*/  LDG.E.64 R14, desc[UR4][R8.64+0x400] ;  /* 0x00040004080e7981 */ /* 0x000ea4000c1e1b00 */
[----:B--2---:R-:W-:-:S07]  /*04d0*/  DMUL R14, R14, R14 ;  /* 0x0000000e0e0e7228 */ /* 0x004fce0000000000 */
[----:B------:R1:W-:Y:S04]  /*04e0*/  STG.E.64 desc[UR4][R12.64+0x400], R14 ;  /* 0x0004000e0c007986 */ /* 0x0003e8000c101b04 */
.L_x_970:
[----:B------:R-:W-:Y:S05]  /*04f0*/  BSYNC.RECONVERGENT B0 ;  /* 0x0000000000007941 */ /* 0x000fea0003800200 */
.L_x_969:
[----:B------:R-:W-:Y:S04]  /*0500*/  BSSY.RECONVERGENT B0, `(.L_x_971) ;  /* 0x0000005000007945 */ /* 0x000fe80003800200 */
[----:B------:R-:W-:Y:S05]  /*0510*/  @P5 BRA `(.L_x_972) ;  /* 0x00000000000c5947 */ /* 0x000fea0003800000 */
[----:B-1----:R-:W2:Y:S02]  /*0520*/  LDG.E.64 R14, desc[UR4][R8.64+0x800] ;  /* 0x00080004080e7981 */ /* 0x002ea4000c1e1b00 */
[----:B--2---:R-:W-:-:S07]  /*0530*/  DMUL R14, R14, R14 ;  /* 0x0000000e0e0e7228 */ /* 0x004fce0000000000 */
[----:B------:R2:W-:Y:S04]  /*0540*/  STG.E.64 desc[UR4][R12.64+0x800], R14 ;  /* 0x0008000e0c007986 */ /* 0x0005e8000c101b04 */
.L_x_972:
[----:B------:R-:W-:Y:S05]  /*0550*/  BSYNC.RECONVERGENT B0 ;  /* 0x0000000000007941 */ /* 0x000fea0003800200 */
.L_x_971:
[----:B------:R-:W-:Y:S04]  /*0560*/  BSSY.RECONVERGENT B0, `(.L_x_973) ;  /* 0x0000005000007945 */ /* 0x000fe80003800200 */
[----:B------:R-:W-:Y:S05]  /*0570*/  @P4 BRA `(.L_x_974) ;  /* 0x00000000000c4947 */ /* 0x000fea0003800000 */
[----:B-12---:R-:W2:Y:S02]  /*0580*/  LDG.E.64 R14, desc[UR4][R8.64+0xc00] ;  /* 0x000c0004080e7981 */ /* 0x006ea4000c1e1b00 */
[----:B--2---:R-:W-:-:S07]  /*0590*/  DMUL R14, R14, R14 ;  /* 0x0000000e0e0e7228 */ /* 0x004fce0000000000 */
[----:B------:R3:W-:Y:S04]  /*05a0*/  STG.E.64 desc[UR4][R12.64+0xc00], R14 ;  /* 0x000c000e0c007986 */ /* 0x0007e8000c101b04 */
.L_x_974:
[----:B------:R-:W-:Y:S05]  /*05b0*/  BSYNC.RECONVERGENT B0 ;  /* 0x0000000000007941 */ /* 0x000fea0003800200 */
.L_x_973:
[----:B------:R-:W-:Y:S04]  /*05c0*/  BSSY.RECONVERGENT B0, `(.L_x_975) ;  /* 0x0000005000007945 */ /* 0x000fe80003800200 */
[----:B------:R-:W-:Y:S05]  /*05d0*/  @P3 BRA `(.L_x_976) ;  /* 0x00000000000c3947 */ /* 0x000fea0003800000 */
[----:B-123--:R-:W2:Y:S02]  /*05e0*/  LDG.E.64 R14, desc[UR4][R8.64+0x1000] ;  /* 0x00100004080e7981 */ /* 0x00eea4000c1e1b00 */
[----:B--2---:R-:W-:-:S07]  /*05f0*/  DMUL R14, R14, R14 ;  /* 0x0000000e0e0e7228 */ /* 0x004fce0000000000 */
[----:B------:R4:W-:Y:S04]  /*0600*/  STG.E.64 desc[UR4][R12.64+0x1000], R14 ;  /* 0x0010000e0c007986 */ /* 0x0009e8000c101b04 */
.L_x_976:
[----:B------:R-:W-:Y:S05]  /*0610*/  BSYNC.RECONVERGENT B0 ;  /* 0x0000000000007941 */ /* 0x000fea0003800200 */
.L_x_975:
[----:B------:R-:W-:Y:S04]  /*0620*/  BSSY.RECONVERGENT B0, `(.L_x_977) ;  /* 0x0000005000007945 */ /* 0x000fe80003800200 */
[----:B------:R-:W-:Y:S05]  /*0630*/  @P2 BRA `(.L_x_978) ;  /* 0x00000000000c2947 */ /* 0x000fea0003800000 */
[----:B-1234-:R-:W2:Y:S02]  /*0640*/  LDG.E.64 R14, desc[UR4][R8.64+0x1400] ;  /* 0x00140004080e7981 */ /* 0x01eea4000c1e1b00 */
[----:B--2---:R-:W-:-:S07]  /*0650*/  DMUL R14, R14, R14 ;  /* 0x0000000e0e0e7228 */ /* 0x004fce0000000000 */
[----:B------:R1:W-:Y:S04]  /*0660*/  STG.E.64 desc[UR4][R12.64+0x1400], R14 ;  /* 0x0014000e0c007986 */ /* 0x0003e8000c101b04 */
.L_x_978:
[----:B------:R-:W-:Y:S05]  /*0670*/  BSYNC.RECONVERGENT B0 ;  /* 0x0000000000007941 */ /* 0x000fea0003800200 */
.L_x_977:
[----:B------:R-:W-:Y:S04]  /*0680*/  BSSY.RECONVERGENT B0, `(.L_x_979) ;  /* 0x0000005000007945 */ /* 0x000fe80003800200 */
[----:B------:R-:W-:Y:S05]  /*0690*/  @P1 BRA `(.L_x_980) ;  /* 0x00000000000c1947 */ /* 0x000fea0003800000 */
[----:B------:R-:W1:Y:S02]  /*06a0*/  LDG.E.64 R8, desc[UR4][R8.64+0x1800] ;  /* 0x0018000408087981 */ /* 0x000e64000c1e1b00 */
[----:B-1234-:R-:W-:-:S07]  /*06b0*/  DMUL R14, R8, R8 ;  /* 0x00000008080e7228 */ /* 0x01efce0000000000 */
[----:B------:R1:W-:Y:S04]  /*06c0*/  STG.E.64 desc[UR4][R12.64+0x1800], R14 ;  /* 0x0018000e0c007986 */ /* 0x0003e8000c101b04 */
.L_x_980:
[----:B------:R-:W-:Y:S05]  /*06d0*/  BSYNC.RECONVERGENT B0 ;  /* 0x0000000000007941 */ /* 0x000fea0003800200 */
.L_x_979:
[----:B------:R-:W-:Y:S05]  /*06e0*/  @!P0 BRA `(.L_x_968) ;  /* 0x0000000000cc8947 */ /* 0x000fea0003800000 */
[----:B------:R-:W-:-:S07]  /*06f0*/  IMAD.MOV.U32 R0, RZ, RZ, 0x8 ;  /* 0x00000008ff007424 */ /* 0x000fce00078e00ff */
.L_x_983:
[----:B------:R-:W-:-:S05]  /*0700*/  IMAD R11, R0, 0x80, R7 ;  /* 0x00000080000b7824 */ /* 0x000fca00078e0207 */
[----:B------:R-:W-:-:S13]  /*0710*/  ISETP.GE.AND P0, PT, R11, R6, PT ;  /* 0x000000060b00720c */ /* 0x000fda0003f06270 */
[----:B01234-:R-:W-:-:S06]  /*0720*/  @!P0 IMAD.WIDE.U32 R14, R11, 0x8, R4 ;  /* 0x000000080b0e8825 */ /* 0x01ffcc00078e0004 */
[----:B------:R-:W2:Y:S01]  /*0730*/  @!P0 LDG.E.64 R14, desc[UR4][R14.64] ;  /* 0x000000040e0e8981 */ /* 0x000ea2000c1e1b00 */
[C---:B0-----:R-:W-:Y:S02]  /*0740*/  VIADD R19, R11.reuse, 0x80 ;  /* 0x000000800b137836 */ /* 0x041fe40000000000 */
[----:B------:R-:W-:-:S03]  /*0750*/  @!P0 IMAD.WIDE.U32 R24, R11, 0x8, R2 ;  /* 0x000000080b188825 */ /* 0x000fc600078e0002 */
[C---:B------:R-:W-:Y:S01]  /*0760*/  ISETP.GE.AND P1, PT, R19.reuse, R6, PT ;  /* 0x000000061300720c */ /* 0x040fe20003f26270 */
[----:B------:R-:W-:Y:S01]  /*0770*/  IMAD.WIDE R12, R19, 0x8, R4 ;  /* 0x00000008130c7825 */ /* 0x000fe200078e0204 */
[----:B--2---:R-:W-:-:S07]  /*0780*/  @!P0 DMUL R22, R14, R14 ;  /* 0x0000000e0e168228 */ /* 0x004fce0000000000 */
[----:B------:R0:W-:Y:S04]  /*0790*/  @!P0 STG.E.64 desc[UR4][R24.64], R22 ;  /* 0x0000001618008986 */ /* 0x0001e8000c101b04 */
[----:B------:R-:W2:Y:S01]  /*07a0*/  @!P1 LDG.E.64 R8, desc[UR4][R12.64] ;  /* 0x000000040c089981 */ /* 0x000ea2000c1e1b00 */
[----:B------:R-:W-:-:S04]  /*07b0*/  IADD3 R17, PT, PT, R11, 0x100, RZ ;  /* 0x000001000b117810 */ /* 0x000fc80007ffe0ff */
[----:B------:R-:W-:Y:S01]  /*07c0*/  ISETP.GE.AND P0, PT, R17, R6, PT ;  /* 0x000000061100720c */ /* 0x000fe20003f06270 */
[----:B--2---:R-:W-:Y:S01]  /*07d0*/  @!P1 DMUL R20, R8, R8 ;  /* 0x0000000808149228 */ /* 0x004fe20000000000 */
[----:B------:R-:W-:-:S06]  /*07e0*/  IMAD.WIDE R8, R19, 0x8, R2 ;  /* 0x0000000813087825 */ /* 0x000fcc00078e0202 */
[----:B------:R1:W-:Y:S05]  /*07f0*/  @!P1 STG.E.64 desc[UR4][R8.64], R20 ;  /* 0x0000001408009986 */ /* 0x0003ea000c101b04 */
[----:B------:R-:W2:Y:S01]  /*0800*/  @!P0 LDG.E.64 R14, desc[UR4][R12.64+0x400] ;  /* 0x000400040c0e8981 */ /* 0x000ea2000c1e1b00 */
[----:B------:R-:W-:-:S05]  /*0810*/  VIADD R17, R11, 0x180 ;  /* 0x000001800b117836 */ /* 0x000fca0000000000 */
[----:B------:R-:W-:Y:S01]  /*0820*/  ISETP.GE.AND P1, PT, R17, R6, PT ;  /* 0x000000061100720c */ /* 0x000fe20003f26270 */
[----:B--2---:R-:W-:-:S07]  /*0830*/  @!P0 DMUL R18, R14, R14 ;  /* 0x0000000e0e128228 */ /* 0x004fce0000000000 */
[----:B------:R2:W-:Y:S05]  /*0840*/  @!P0 STG.E.64 desc[UR4][R8.64+0x400], R18 ;  /* 0x0004001208008986 */ /* 0x0005ea000c101b04 */
[----:B------:R-:W0:Y:S01]  /*0850*/  @!P1 LDG.E.64 R14, desc[UR4][R12.64+0x800] ;  /* 0x000800040c0e9981 */ /* 0x000e22000c1e1b00 */
[----:B------:R-:W-:-:S05]  /*0860*/  VIADD R17, R11, 0x200 ;  /* 0x000002000b117836 */ /* 0x000fca0000000000 */
[----:B------:R-:W-:Y:S01]  /*0870*/  ISETP.GE.AND P0, PT, R17, R6, PT ;  /* 0x000000061100720c */ /* 0x000fe20003f06270 */
[----:B0-----:R-:W-:-:S07]  /*0880*/  @!P1 DMUL R22, R14, R14 ;  /* 0x0000000e0e169228 */ /* 0x001fce0000000000 */
[----:B------:R0:W-:Y:S05]  /*0890*/  @!P1 STG.E.64 desc[UR4][R8.64+0x800], R22 ;  /* 0x0008001608009986 */ /* 0x0001ea000c101b04 */
[----:B------:R-:W1:Y:S01]  /*08a0*/  @!P0 LDG.E.64 R14, desc[UR4][R12.64+0xc00] ;  /* 0x000c00040c0e8981 */ /* 0x000e62000c1e1b00 */
[----:B------:R-:W-:-:S05]  /*08b0*/  VIADD R17, R11, 0x280 ;  /* 0x000002800b117836 */ /* 0x000fca0000000000 */
[----:B------:R-:W-:Y:S01]  /*08c0*/  ISETP.GE.AND P1, PT, R17, R6, PT ;  /* 0x000000061100720c */ /* 0x000fe20003f26270 */
[----:B-1----:R-:W-:-:S07]  /*08d0*/  @!P0 DMUL R20, R14, R14 ;  /* 0x0000000e0e148228 */ /* 0x002fce0000000000 */
[----:B------:R0:W-:Y:S05]  /*08e0*/  @!P0 STG.E.64 desc[UR4][R8.64+0xc00], R20 ;  /* 0x000c001408008986 */ /* 0x0001ea000c101b04 */
[----:B------:R-:W2:Y:S01]  /*08f0*/  @!P1 LDG.E.64 R14, desc[UR4][R12.64+0x1000] ;  /* 0x001000040c0e9981 */ /* 0x000ea2000c1e1b00 */
[----:B------:R-:W-:-:S05]  /*0900*/  VIADD R17, R11, 0x300 ;  /* 0x000003000b117836 */ /* 0x000fca0000000000 */
[----:B------:R-:W-:Y:S01]  /*0910*/  ISETP.GE.AND P0, PT, R17, R6, PT ;  /* 0x000000061100720c */ /* 0x000fe20003f06270 */
[----:B--2---:R-:W-:-:S07]  /*0920*/  @!P1 DMUL R18, R14, R14 ;  /* 0x0000000e0e129228 */ /* 0x004fce0000000000 */
[----:B------:R0:W-:Y:S05]  /*0930*/  @!P1 STG.E.64 desc[UR4][R8.64+0x1000], R18 ;  /* 0x0010001208009986 */ /* 0x0001ea000c101b04 */
[----:B------:R-:W2:Y:S01]  /*0940*/  @!P0 LDG.E.64 R14, desc[UR4][R12.64+0x1400] ;  /* 0x001400040c0e8981 */ /* 0x000ea2000c1e1b00 */
[----:B------:R-:W-:Y:S01]  /*0950*/  VIADD R11, R11, 0x380 ;  /* 0x000003800b0b7836 */ /* 0x000fe20000000000 */
[----:B------:R-:W-:Y:S01]  /*0960*/  IADD3 R0, PT, PT, R0, 0x8, RZ ;  /* 0x0000000800007810 */ /* 0x000fe20007ffe0ff */
[----:B------:R-:W-:Y:S03]  /*0970*/  BSSY.RECONVERGENT B0, `(.L_x_981) ;  /* 0x0000009000007945 */ /* 0x000fe60003800200 */
[----:B------:R-:W-:Y:S01]  /*0980*/  ISETP.NE.AND P1, PT, R0, R10, PT ;  /* 0x0000000a0000720c */ /* 0x000fe20003f25270 */
[----:B--2---:R-:W-:-:S07]  /*0990*/  @!P0 DMUL R14, R14, R14 ;  /* 0x0000000e0e0e8228 */ /* 0x004fce0000000000 */
[----:B------:R0:W-:Y:S01]  /*09a0*/  @!P0 STG.E.64 desc[UR4][R8.64+0x1400], R14 ;  /* 0x0014000e08008986 */ /* 0x0001e2000c101b04 */
[----:B------:R-:W-:-:S13]  /*09b0*/  ISETP.GE.AND P0, PT, R11, R6, PT ;  /* 0x000000060b00720c */ /* 0x000fda0003f06270 */
[----:B0-----:R-:W-:Y:S05]  /*09c0*/  @P0 BRA `(.L_x_982) ;  /* 0x00000000000c0947 */ /* 0x001fea0003800000 */
[----:B------:R-:W2:Y:S02]  /*09d0*/  LDG.E.64 R12, desc[UR4][R12.64+0x1800] ;  /* 0x001800040c0c7981 */ /* 0x000ea4000c1e1b00 */
[----:B--2---:R-:W-:-:S07]  /*09e0*/  DMUL R14, R12, R12 ;  /* 0x0000000c0c0e7228 */ /* 0x004fce0000000000 */
[----:B------:R0:W-:Y:S04]  /*09f0*/  STG.E.64 desc[UR4][R8.64+0x1800], R14 ;  /* 0x0018000e08007986 */ /* 0x0001e8000c101b04 */
.L_x_982:
[----:B------:R-:W-:Y:S05]  /*0a00*/  BSYNC.RECONVERGENT B0 ;  /* 0x0000000000007941 */ /* 0x000fea0003800200 */
.L_x_981:
[----:B------:R-:W-:Y:S05]  /*0a10*/  @P1 BRA `(.L_x_983) ;  /* 0xfffffffc00381947 */ /* 0x000fea000383ffff */
.L_x_968:
[----:B------:R-:W-:-:S13]  /*0a20*/  ISETP.NE.AND P0, PT, R16, RZ, PT ;  /* 0x000000ff1000720c */ /* 0x000fda0003f05270 */
[----:B------:R-:W-:Y:S05]  /*0a30*/  @!P0 EXIT ;  /* 0x000000000000894d */ /* 0x000fea0003800000 */
[----:B------:R-:W0:Y:S01]  /*0a40*/  LDC R0, c[0x0][0x388] ;  /* 0x0000e200ff007b82 */ /* 0x000e220000000800 */
[----:B------:R-:W-:Y:S02]  /*0a50*/  ISETP.GE.U32.AND P0, PT, R16, 0x4, PT ;  /* 0x000000041000780c */ /* 0x000fe40003f06070 */
[----:B0-----:R-:W-:-:S04]  /*0a60*/  LOP3.LUT R8, R0, 0x3, RZ, 0xc0, !PT ;  /* 0x0000000300087812 */ /* 0x001fc800078ec0ff */
[----:B------:R-:W-:-:S07]  /*0a70*/  ISETP.NE.AND P2, PT, R8, RZ, PT ;  /* 0x000000ff0800720c */ /* 0x000fce0003f45270 */
[----:B------:R-:W-:Y:S06]  /*0a80*/  @!P0 BRA `(.L_x_984) ;  /* 0x0000000000748947 */ /* 0x000fec0003800000 */
[----:B------:R-:W-:-:S05]  /*0a90*/  IMAD R9, R10, 0x80, R7 ;  /* 0x000000800a097824 */ /* 0x000fca00078e0207 */
[----:B------:R-:W-:-:S13]  /*0aa0*/  ISETP.GE.AND P0, PT, R9, R6, PT ;  /* 0x000000060900720c */ /* 0x000fda0003f06270 */
[----:B-1234-:R-:W-:-:S06]  /*0ab0*/  @!P0 IMAD.WIDE R12, R9, 0x8, R4 ;  /* 0x00000008090c8825 */ /* 0x01efcc00078e0204 */
[----:B------:R-:W2:Y:S01]  /*0ac0*/  @!P0 LDG.E.64 R12, desc[UR4][R12.64] ;  /* 0x000000040c0c8981 */ /* 0x000ea2000c1e1b00 */
[C---:B------:R-:W-:Y:S02]  /*0ad0*/  VIADD R11, R9.reuse, 0x80 ;  /* 0x00000080090b7836 */ /* 0x040fe40000000000 */
[----:B------:R-:W-:-:S03]  /*0ae0*/  @!P0 IMAD.WIDE R16, R9, 0x8, R2 ;  /* 0x0000000809108825 */ /* 0x000fc600078e0202 */
[----:B------:R-:W-:-:S13]  /*0af0*/  ISETP.GE.AND P1, PT, R11, R6, PT ;  /* 0x000000060b00720c */ /* 0x000fda0003f26270 */
[----:B------:R-:W-:Y:S01]  /*0b00*/  @!P1 IMAD.WIDE R18, R11, 0x8, R4 ;  /* 0x000000080b129825 */ /* 0x000fe200078e0204 */
[----:B--2---:R-:W-:-:S07]  /*0b10*/  @!P0 DMUL R14, R12, R12 ;  /* 0x0000000c0c0e8228 */ /* 0x004fce0000000000 */
[----:B------:R0:W-:Y:S04]  /*0b20*/  @!P0 STG.E.64 desc[UR4][R16.64], R14 ;  /* 0x0000000e10008986 */ /* 0x0001e8000c101b04 */
[----:B------:R-:W2:Y:S01]  /*0b30*/  @!P1 LDG.E.64 R18, desc[UR4][R18.64] ;  /* 0x0000000412129981 */ /* 0x000ea2000c1e1b00 */
[----:B------:R-:W-:Y:S02]  /*0b40*/  VIADD R25, R9, 0x100 ;  /* 0x0000010009197836 */ /* 0x000fe40000000000 */
[----:B------:R-:W-:-:S03]  /*0b50*/  @!P1 IMAD.WIDE R12, R11, 0x8, R2 ;  /* 0x000000080b0c9825 */ /* 0x000fc600078e0202 */
[----:B------:R-:W-:-:S13]  /*0b60*/  ISETP.GE.AND P0, PT, R25, R6, PT ;  /* 0x000000061900720c */ /* 0x000fda0003f06270 */
[----:B------:R-:W-:Y:S01]  /*0b70*/  @!P0 IMAD.WIDE R22, R25, 0x8, R4 ;  /* 0x0000000819168825 */ /* 0x000fe200078e0204 */
[----:B--2---:R-:W-:-:S07]  /*0b80*/  @!P1 DMUL R20, R18, R18 ;  /* 0x0000001212149228 */ /* 0x004fce0000000000 */
[----:B------:R1:W-:Y:S04]  /*0b90*/  @!P1 STG.E.64 desc[UR4][R12.64], R20 ;  /* 0x000000140c009986 */ /* 0x0003e8000c101b04 */
[----:B------:R-:W2:Y:S01]  /*0ba0*/  @!P0 LDG.E.64 R22, desc[UR4][R22.64] ;  /* 0x0000000416168981 */ /* 0x000ea2000c1e1b00 */
[----:B------:R-:W-:Y:S02]  /*0bb0*/  VIADD R9, R9, 0x180 ;  /* 0x0000018009097836 */ /* 0x000fe40000000000 */
[----:B0-----:R-:W-:-:S03]  /*0bc0*/  @!P0 IMAD.WIDE R16, R25, 0x8, R2 ;  /* 0x0000000819108825 */ /* 0x001fc600078e0202 */
[----:B------:R-:W-:-:S13]  /*0bd0*/  ISETP.GE.AND P1, PT, R9, R6, PT ;  /* 0x000000060900720c */ /* 0x000fda0003f26270 */
[----:B------:R-:W-:Y:S01]  /*0be0*/  @!P1 IMAD.WIDE R18, R9, 0x8, R4 ;  /* 0x0000000809129825 */ /* 0x000fe200078e0204 */
[----:B--2---:R-:W-:-:S07]  /*0bf0*/  @!P0 DMUL R14, R22, R22 ;  /* 0x00000016160e8228 */ /* 0x004fce0000000000 */
[----:B------:R1:W-:Y:S04]  /*0c00*/  @!P0 STG.E.64 desc[UR4][R16.64], R14 ;  /* 0x0000000e10008986 */ /* 0x0003e8000c101b04 */
[----:B------:R-:W2:Y:S01]  /*0c10*/  @!P1 LDG.E.64 R18, desc[UR4][R18.64] ;  /* 0x0000000412129981 */ /* 0x000ea2000c1e1b00 */
[----:B------:R-:W-:-:S04]  /*0c20*/  @!P1 IMAD.WIDE R26, R9, 0x8, R2 ;  /* 0x00000008091a9825 */ /* 0x000fc800078e0202 */
[----:B------:R-:W-:Y:S01]  /*0c30*/  VIADD R10, R10, 0x4 ;  /* 0x000000040a0a7836 */ /* 0x000fe20000000000 */
[----:B--2---:R-:W-:-:S07]  /*0c40*/  @!P1 DMUL R24, R18, R18 ;  /* 0x0000001212189228 */ /* 0x004fce0000000000 */
[----:B------:R1:W-:Y:S04]  /*0c50*/  @!P1 STG.E.64 desc[UR4][R26.64], R24 ;  /* 0x000000181a009986 */ /* 0x0003e8000c101b04 */
.L_x_984:
[----:B------:R-:W-:Y:S05]  /*0c60*/  @!P2 EXIT ;  /* 0x000000000000a94d */ /* 0x000fea0003800000 */
[----:B------:R-:W-:Y:S02]  /*0c70*/  ISETP.NE.AND P0, PT, R8, 0x1, PT ;  /* 0x000000010800780c */ /* 0x000fe40003f05270 */
[----:B------:R-:W-:-:S04]  /*0c80*/  LOP3.LUT R0, R0, 0x1, RZ, 0xc0, !PT ;  /* 0x0000000100007812 */ /* 0x000fc800078ec0ff */
[----:B------:R-:W-:-:S07]  /*0c90*/  ISETP.NE.U32.AND P2, PT, R0, 0x1, PT ;  /* 0x000000010000780c */ /* 0x000fce0003f45070 */
[----:B------:R-:W-:Y:S06]  /*0ca0*/  @!P0 BRA `(.L_x_985) ;  /* 0x00000000003c8947 */ /* 0x000fec0003800000 */
[----:B-1234-:R-:W-:-:S04]  /*0cb0*/  LEA R15, R10, R7, 0x7 ;  /* 0x000000070a0f7211 */ /* 0x01efc800078e38ff */
[----:B------:R-:W-:-:S13]  /*0cc0*/  ISETP.GE.AND P0, PT, R15, R6, PT ;  /* 0x000000060f00720c */ /* 0x000fda0003f06270 */
[----:B------:R-:W-:-:S06]  /*0cd0*/  @!P0 IMAD.WIDE R8, R15, 0x8, R4 ;  /* 0x000000080f088825 */ /* 0x000fcc00078e0204 */
        /* <DEDUP_REMOVED lines=12> */
.L_x_985:
[----:B------:R-:W-:Y:S05]  /*0da0*/  @P2 EXIT ;  /* 0x000000000000294d */ /* 0x000fea0003800000 */
[----:B------:R-:W-:-:S05]  /*0db0*/  IMAD R9, R10, 0x80, R7 ;  /* 0x000000800a097824 */ /* 0x000fca00078e0207 */
[----:B------:R-:W-:-:S13]  /*0dc0*/  ISETP.GE.AND P0, PT, R9, R6, PT ;  /* 0x000000060900720c */ /* 0x000fda0003f06270 */
[----:B------:R-:W-:Y:S05]  /*0dd0*/  @P0 EXIT ;  /* 0x000000000000094d */ /* 0x000fea0003800000 */
[----:B------:R-:W-:-:S06]  /*0de0*/  IMAD.WIDE R4, R9, 0x8, R4 ;  /* 0x0000000809047825 */ /* 0x000fcc00078e0204 */
[----:B------:R-:W5:Y:S01]  /*0df0*/  LDG.E.64 R4, desc[UR4][R4.64] ;  /* 0x0000000404047981 */ /* 0x000f62000c1e1b00 */
[----:B------:R-:W-:Y:S01]  /*0e00*/  IMAD.WIDE R2, R9, 0x8, R2 ;  /* 0x0000000809027825 */ /* 0x000fe200078e0202 */
[----:B-----5:R-:W-:-:S07]  /*0e10*/  DMUL R6, R4, R4 ;  /* 0x0000000404067228 */ /* 0x020fce0000000000 */
[----:B------:R-:W-:Y:S01]  /*0e20*/  STG.E.64 desc[UR4][R2.64], R6 ;  /* 0x0000000602007986 */ /* 0x000fe2000c101b04 */
[----:B------:R-:W-:Y:S05]  /*0e30*/  EXIT ;  /* 0x000000000000794d */ /* 0x000fea0003800000 */
.L_x_967:
[----:B------:R-:W-:-:S13]  /*0e40*/  ISETP.GE.AND P0, PT, R0, 0x1, PT ;  /* 0x000000010000780c */ /* 0x000fda0003f06270 */
[----:B------:R-:W-:Y:S05]  /*0e50*/  @!P0 EXIT ;  /* 0x000000000000894d */ /* 0x000fea0003800000 */
[C---:B------:R-:W-:Y:S01]  /*0e60*/  ISETP.GE.U32.AND P1, PT, R0.reuse, 0x10, PT ;  /* 0x000000100000780c */ /* 0x040fe20003f26070 */
[----:B------:R-:W-:Y:S01]  /*0e70*/  IMAD.MOV.U32 R6, RZ, RZ, RZ ;  /* 0x000000ffff067224 */ /* 0x000fe200078e00ff */
[----:B------:R-:W-:-:S04]  /*0e80*/  LOP3.LUT R22, R0, 0xf, RZ, 0xc0, !PT ;  /* 0x0000000f00167812 */ /* 0x000fc800078ec0ff */
[----:B------:R-:W-:-:S07]  /*0e90*/  ISETP.NE.AND P0, PT, R22, RZ, PT ;  /* 0x000000ff1600720c */ /* 0x000fce0003f05270 */
[----:B------:R-:W-:Y:S06]  /*0ea0*/  @!P1 BRA `(.L_x_986) ;  /* 0x0000000400189947 */ /* 0x000fec0003800000 */
[C---:B------:R-:W-:Y:S01]  /*0eb0*/  IMAD.WIDE.U32 R14, R7.reuse, 0x8, RZ ;  /* 0x00000008070e7825 */ /* 0x040fe200078e00ff */
[----:B------:R-:W-:Y:S02]  /*0ec0*/  LOP3.LUT R6, R0, 0x7ffffff0, RZ, 0xc0, !PT ;  /* 0x7ffffff000067812 */ /* 0x000fe400078ec0ff */
[----:B------:R-:W-:Y:S02]  /*0ed0*/  IADD3 R12, PT, PT, R7, 0x480, RZ ;  /* 0x00000480070c7810 */ /* 0x000fe40007ffe0ff */
[----:B------:R-:W-:Y:S01]  /*0ee0*/  LOP3.LUT R13, R14, 0x2000, RZ, 0xfc, !PT ;  /* 0x000020000e0d7812 */ /* 0x000fe200078efcff */
[----:B------:R-:W-:-:S07]  /*0ef0*/  IMAD.MOV R14, RZ, RZ, -R6 ;  /* 0x000000ffff0e7224 */ /* 0x000fce00078e0a06 */
.L_x_987:
[----:B-1----:R-:W-:-:S05]  /*0f00*/  IADD3 R16, P1, PT, R13, R4, RZ ;  /* 0x000000040d107210 */ /* 0x002fca0007f3e0ff */
[----:B------:R-:W-:-:S05]  /*0f10*/  IMAD.X R17, R15, 0x1, R5, P1 ;  /* 0x000000010f117824 */ /* 0x000fca00008e0605 */
[----:B------:R-:W2:Y:S01]  /*0f20*/  LDG.E.64 R10, desc[UR4][R16.64+-0x2000] ;  /* 0xffe00004100a7981 */ /* 0x000ea2000c1e1b00 */
[----:B------:R-:W-:-:S05]  /*0f30*/  IADD3 R8, P1, PT, R13, R2, RZ ;  /* 0x000000020d087210 */ /* 0x000fca0007f3e0ff */
[----:B------:R-:W-:Y:S01]  /*0f40*/  IMAD.X R9, R15, 0x1, R3, P1 ;  /* 0x000000010f097824 */ /* 0x000fe200008e0603 */
[----:B--2---:R-:W-:-:S07]  /*0f50*/  DMUL R10, R10, R10 ;  /* 0x0000000a0a0a7228 */ /* 0x004fce0000000000 */
[----:B------:R0:W-:Y:S04]  /*0f60*/  STG.E.64 desc[UR4][R8.64+-0x2000], R10 ;  /* 0xffe0000a08007986 */ /* 0x0001e8000c101b04 */
[----:B------:R-:W2:Y:S02]  /*0f70*/  LDG.E.64 R18, desc[UR4][R16.64+-0x1c00] ;  /* 0xffe4000410127981 */ /* 0x000ea4000c1e1b00 */
[----:B--2---:R-:W-:-:S07]  /*0f80*/  DMUL R18, R18, R18 ;  /* 0x0000001212127228 */ /* 0x004fce0000000000 */
[----:B------:R1:W-:Y:S04]  /*0f90*/  STG.E.64 desc[UR4][R8.64+-0x1c00], R18 ;  /* 0xffe4001208007986 */ /* 0x0003e8000c101b04 */
[----:B------:R-:W2:Y:S02]  /*0fa0*/  LDG.E.64 R20, desc[UR4][R16.64+-0x1800] ;  /* 0xffe8000410147981 */ /* 0x000ea4000c1e1b00 */
[----:B--2---:R-:W-:-:S07]  /*0fb0*/  DMUL R20, R20, R20 ;  /* 0x0000001414147228 */ /* 0x004fce0000000000 */
[----:B------:R-:W-:Y:S04]  /*0fc0*/  STG.E.64 desc[UR4][R8.64+-0x1800], R20 ;  /* 0xffe8001408007986 */ /* 0x000fe8000c101b04 */
[----:B------:R-:W2:Y:S02]  /*0fd0*/  LDG.E.64 R24, desc[UR4][R16.64+-0x1400] ;  /* 0xffec000410187981 */ /* 0x000ea4000c1e1b00 */
[----:B--2---:R-:W-:-:S07]  /*0fe0*/  DMUL R24, R24, R24 ;  /* 0x0000001818187228 */ /* 0x004fce0000000000 */
[----:B------:R2:W-:Y:S04]  /*0ff0*/  STG.E.64 desc[UR4][R8.64+-0x1400], R24 ;  /* 0xffec001808007986 */ /* 0x0005e8000c101b04 */
[----:B------:R-:W3:Y:S02]  /*1000*/  LDG.E.64 R26, desc[UR4][R16.64+-0x1000] ;  /* 0xfff00004101a7981 */ /* 0x000ee4000c1e1b00 */
[----:B---3--:R-:W-:-:S07]  /*1010*/  DMUL R26, R26, R26 ;  /* 0x0000001a1a1a7228 */ /* 0x008fce0000000000 */
[----:B------:R-:W-:Y:S04]  /*1020*/  STG.E.64 desc[UR4][R8.64+-0x1000], R26 ;  /* 0xfff0001a08007986 */ /* 0x000fe8000c101b04 */
[----:B0-----:R-:W3:Y:S02]  /*1030*/  LDG.E.64 R10, desc[UR4][R16.64+-0xc00] ;  /* 0xfff40004100a7981 */ /* 0x001ee4000c1e1b00 */
[----:B---3--:R-:W-:-:S07]  /*1040*/  DMUL R28, R10, R10 ;  /* 0x0000000a0a1c7228 */ /* 0x008fce0000000000 */
[----:B------:R-:W-:Y:S04]  /*1050*/  STG.E.64 desc[UR4][R8.64+-0xc00], R28 ;  /* 0xfff4001c08007986 */ /* 0x000fe8000c101b04 */
[----:B------:R-:W1:Y:S02]  /*1060*/  LDG.E.64 R10, desc[UR4][R16.64+-0x800] ;  /* 0xfff80004100a7981 */ /* 0x000e64000c1e1b00 */
[----:B-1----:R-:W-:-:S07]  /*1070*/  DMUL R18, R10, R10 ;  /* 0x0000000a0a127228 */ /* 0x002fce0000000000 */
[----:B------:R0:W-:Y:S04]  /*1080*/  STG.E.64 desc[UR4][R8.64+-0x800], R18 ;  /* 0xfff8001208007986 */ /* 0x0001e8000c101b04 */
[----:B------:R-:W2:Y:S02]  /*1090*/  LDG.E.64 R10, desc[UR4][R16.64+-0x400] ;  /* 0xfffc0004100a7981 */ /* 0x000ea4000c1e1b00 */
[----:B--2---:R-:W-:-:S07]  /*10a0*/  DMUL R24, R10, R10 ;  /* 0x0000000a0a187228 */ /* 0x004fce0000000000 */
[----:B------:R1:W-:Y:S04]  /*10b0*/  STG.E.64 desc[UR4][R8.64+-0x400], R24 ;  /* 0xfffc001808007986 */ /* 0x0003e8000c101b04 */
[----:B------:R-:W2:Y:S01]  /*10c0*/  LDG.E.64 R20, desc[UR4][R16.64] ;  /* 0x0000000410147981 */ /* 0x000ea2000c1e1b00 */
[----:B------:R-:W-:Y:S01]  /*10d0*/  MOV R11, 0x0 ;  /* 0x00000000000b7802 */ /* 0x000fe20000000f00 */
[----:B------:R-:W-:-:S04]  /*10e0*/  IMAD.MOV.U32 R10, RZ, RZ, 0xc00 ;  /* 0x00000c00ff0a7424 */ /* 0x000fc800078e00ff */
[----:B0-----:R-:W-:-:S03]  /*10f0*/  IMAD.WIDE R18, R12, 0x8, R10 ;  /* 0x000000080c127825 */ /* 0x001fc600078e020a */
[----:B------:R-:W-:-:S05]  /*1100*/  IADD3 R10, P1, PT, R18, R4, RZ ;  /* 0x00000004120a7210 */ /* 0x000fca0007f3e0ff */
[----:B------:R-:W-:Y:S01]  /*1110*/  IMAD.X R11, R19, 0x1, R5, P1 ;  /* 0x00000001130b7824 */ /* 0x000fe200008e0605 */
[----:B--2---:R-:W-:-:S07]  /*1120*/  DMUL R20, R20, R20 ;  /* 0x0000001414147228 */ /* 0x004fce0000000000 */
[----:B------:R0:W-:Y:S04]  /*1130*/  STG.E.64 desc[UR4][R8.64], R20 ;  /* 0x0000001408007986 */ /* 0x0001e8000c101b04 */
[----:B------:R-:W2:Y:S01]  /*1140*/  LDG.E.64 R26, desc[UR4][R10.64+-0xc00] ;  /* 0xfff400040a1a7981 */ /* 0x000ea2000c1e1b00 */
[----:B------:R-:W-:-:S05]  /*1150*/  IADD3 R18, P1, PT, R18, R2, RZ ;  /* 0x0000000212127210 */ /* 0x000fca0007f3e0ff */
[----:B------:R-:W-:Y:S01]  /*1160*/  IMAD.X R19, R19, 0x1, R3, P1 ;  /* 0x0000000113137824 */ /* 0x000fe200008e0603 */
[----:B--2---:R-:W-:-:S07]  /*1170*/  DMUL R26, R26, R26 ;  /* 0x0000001a1a1a7228 */ /* 0x004fce0000000000 */
[----:B------:R2:W-:Y:S04]  /*1180*/  STG.E.64 desc[UR4][R18.64+-0xc00], R26 ;  /* 0xfff4001a12007986 */ /* 0x0005e8000c101b04 */
[----:B------:R-:W3:Y:S02]  /*1190*/  LDG.E.64 R16, desc[UR4][R10.64+-0x800] ;  /* 0xfff800040a107981 */ /* 0x000ee4000c1e1b00 */
[----:B---3--:R-:W-:-:S07]  /*11a0*/  DMUL R16, R16, R16 ;  /* 0x0000001010107228 */ /* 0x008fce0000000000 */
[----:B------:R3:W-:Y:S04]  /*11b0*/  STG.E.64 desc[UR4][R18.64+-0x800], R16 ;  /* 0xfff8001012007986 */ /* 0x0007e8000c101b04 */
[----:B-1----:R-:W4:Y:S02]  /*11c0*/  LDG.E.64 R24, desc[UR4][R10.64+-0x400] ;  /* 0xfffc00040a187981 */ /* 0x002f24000c1e1b00 */
[----:B----4-:R-:W-:-:S07]  /*11d0*/  DMUL R24, R24, R24 ;  /* 0x0000001818187228 */ /* 0x010fce0000000000 */
[----:B------:R1:W-:Y:S04]  /*11e0*/  STG.E.64 desc[UR4][R18.64+-0x400], R24 ;  /* 0xfffc001812007986 */ /* 0x0003e8000c101b04 */
[----:B0-----:R-:W4:Y:S02]  /*11f0*/  LDG.E.64 R8, desc[UR4][R10.64] ;  /* 0x000000040a087981 */ /* 0x001f24000c1e1b00 */
[----:B----4-:R-:W-:-:S07]  /*1200*/  DMUL R8, R8, R8 ;  /* 0x0000000808087228 */ /* 0x010fce0000000000 */
[----:B------:R1:W-:Y:S04]  /*1210*/  STG.E.64 desc[UR4][R18.64], R8 ;  /* 0x0000000812007986 */ /* 0x0003e8000c101b04 */
[----:B------:R-:W4:Y:S02]  /*1220*/  LDG.E.64 R20, desc[UR4][R10.64+0x400] ;  /* 0x000400040a147981 */ /* 0x000f24000c1e1b00 */
[----:B----4-:R-:W-:-:S07]  /*1230*/  DMUL R20, R20, R20 ;  /* 0x0000001414147228 */ /* 0x010fce0000000000 */
[----:B------:R1:W-:Y:S04]  /*1240*/  STG.E.64 desc[UR4][R18.64+0x400], R20 ;  /* 0x0004001412007986 */ /* 0x0003e8000c101b04 */
[----:B--2---:R-:W2:Y:S02]  /*1250*/  LDG.E.64 R26, desc[UR4][R10.64+0x800] ;  /* 0x000800040a1a7981 */ /* 0x004ea4000c1e1b00 */
[----:B--2---:R-:W-:-:S07]  /*1260*/  DMUL R26, R26, R26 ;  /* 0x0000001a1a1a7228 */ /* 0x004fce0000000000 */
[----:B------:R1:W-:Y:S04]  /*1270*/  STG.E.64 desc[UR4][R18.64+0x800], R26 ;  /* 0x0008001a12007986 */ /* 0x0003e8000c101b04 */
[----:B---3--:R-:W2:Y:S01]  /*1280*/  LDG.E.64 R16, desc[UR4][R10.64+0xc00] ;  /* 0x000c00040a107981 */ /* 0x008ea2000c1e1b00 */
[----:B------:R-:W-:Y:S01]  /*1290*/  VIADD R14, R14, 0x10 ;  /* 0x000000100e0e7836 */ /* 0x000fe20000000000 */
[----:B------:R-:W-:Y:S02]  /*12a0*/  IADD3 R13, P2, PT, R13, 0x4000, RZ ;  /* 0x000040000d0d7810 */ /* 0x000fe40007f5e0ff */
[----:B------:R-:W-:Y:S02]  /*12b0*/  IADD3 R12, PT, PT, R12, 0x800, RZ ;  /* 0x000008000c0c7810 */ /* 0x000fe40007ffe0ff */
[----:B------:R-:W-:Y:S01]  /*12c0*/  ISETP.NE.AND P1, PT, R14, RZ, PT ;  /* 0x000000ff0e00720c */ /* 0x000fe20003f25270 */
[----:B------:R-:W-:Y:S01]  /*12d0*/  IMAD.X R15, RZ, RZ, R15, P2 ;  /* 0x000000ffff0f7224 */ /* 0x000fe200010e060f */
[----:B--2---:R-:W-:-:S07]  /*12e0*/  DMUL R16, R16, R16 ;  /* 0x0000001010107228 */ /* 0x004fce0000000000 */
[----:B------:R1:W-:Y:S04]  /*12f0*/  STG.E.64 desc[UR4][R18.64+0xc00], R16 ;  /* 0x000c001012007986 */ /* 0x0003e8000c101b04 */
[----:B------:R-:W-:Y:S05]  /*1300*/  @P1 BRA `(.L_x_987) ;  /* 0xfffffff800fc1947 */ /* 0x000fea000383ffff */
.L_x_986:
[----:B------:R-:W-:Y:S05]  /*1310*/  @!P0 EXIT ;  /* 0x000000000000894d */ /* 0x000fea0003800000 */
[----:B------:R-:W-:Y:S02]  /*1320*/  ISETP.GE.U32.AND P0, PT, R22, 0x8, PT ;  /* 0x000000081600780c */ /* 0x000fe40003f06070 */
[----:B-1----:R-:W-:-:S04]  /*1330*/  LOP3.LUT R20, R0, 0x7, RZ, 0xc0, !PT ;  /* 0x0000000700147812 */ /* 0x002fc800078ec0ff */
[----:B------:R-:W-:-:S07]  /*1340*/  ISETP.NE.AND P1, PT, R20, RZ, PT ;  /* 0x000000ff1400720c */ /* 0x000fce0003f25270 */
[----:B------:R-:W-:Y:S06]  /*1350*/  @!P0 BRA `(.L_x_988) ;  /* 0x0000000000708947 */ /* 0x000fec0003800000 */
[----:B------:R-:W-:-:S04]  /*1360*/  IMAD R15, R6, 0x80, R7 ;  /* 0x00000080060f7824 */ /* 0x000fc800078e0207 */
[----:B------:R-:W-:-:S05]  /*1370*/  IMAD.WIDE R8, R15, 0x8, R4 ;  /* 0x000000080f087825 */ /* 0x000fca00078e0204 */
[----:B------:R-:W2:Y:S02]  /*1380*/  LDG.E.64 R10, desc[UR4][R8.64] ;  /* 0x00000004080a7981 */ /* 0x000ea4000c1e1b00 */
[----:B--2---:R-:W-:Y:S01]  /*1390*/  DMUL R12, R10, R10 ;  /* 0x0000000a0a0c7228 */ /* 0x004fe20000000000 */
[----:B------:R-:W-:-:S06]  /*13a0*/  IMAD.WIDE R10, R15, 0x8, R2 ;  /* 0x000000080f0a7825 */ /* 0x000fcc00078e0202 */
[----:B------:R0:W-:Y:S04]  /*13b0*/  STG.E.64 desc[UR4][R10.64], R12 ;  /* 0x0000000c0a007986 */ /* 0x0001e8000c101b04 */
[----:B------:R-:W2:Y:S02]  /*13c0*/  LDG.E.64 R14, desc[UR4][R8.64+0x400] ;  /* 0x00040004080e7981 */ /* 0x000ea4000c1e1b00 */
[----:B--2---:R-:W-:-:S07]  /*13d0*/  DMUL R14, R14, R14 ;  /* 0x0000000e0e0e7228 */ /* 0x004fce0000000000 */
[----:B------:R1:W-:Y:S04]  /*13e0*/  STG.E.64 desc[UR4][R10.64+0x400], R14 ;  /* 0x0004000e0a007986 */ /* 0x0003e8000c101b04 */
[----:B------:R-:W2:Y:S02]  /*13f0*/  LDG.E.64 R16, desc[UR4][R8.64+0x800] ;  /* 0x0008000408107981 */ /* 0x000ea4000c1e1b00 */
[----:B--2---:R-:W-:-:S07]  /*1400*/  DMUL R16, R16, R16 ;  /* 0x0000001010107228 */ /* 0x004fce0000000000 */
[----:B------:R2:W-:Y:S04]  /*1410*/  STG.E.64 desc[UR4][R10.64+0x800], R16 ;  /* 0x000800100a007986 */ /* 0x0005e8000c101b04 */
[----:B------:R-:W3:Y:S02]  /*1420*/  LDG.E.64 R18, desc[UR4][R8.64+0xc00] ;  /* 0x000c000408127981 */ /* 0x000ee4000c1e1b00 */
[----:B---3--:R-:W-:-:S07]  /*1430*/  DMUL R18, R18, R18 ;  /* 0x0000001212127228 */ /* 0x008fce0000000000 */
[----:B------:R3:W-:Y:S04]  /*1440*/  STG.E.64 desc[UR4][R10.64+0xc00], R18 ;  /* 0x000c00120a007986 */ /* 0x0007e8000c101b04 */
[----:B------:R-:W4:Y:S02]  /*1450*/  LDG.E.64 R22, desc[UR4][R8.64+0x1000] ;  /* 0x0010000408167981 */ /* 0x000f24000c1e1b00 */
[----:B----4-:R-:W-:-:S07]  /*1460*/  DMUL R22, R22, R22 ;  /* 0x0000001616167228 */ /* 0x010fce0000000000 */
[----:B------:R3:W-:Y:S04]  /*1470*/  STG.E.64 desc[UR4][R10.64+0x1000], R22 ;  /* 0x001000160a007986 */ /* 0x0007e8000c101b04 */
[----:B0-----:R-:W4:Y:S02]  /*1480*/  LDG.E.64 R12, desc[UR4][R8.64+0x1400] ;  /* 0x00140004080c7981 */ /* 0x001f24000c1e1b00 */
[----:B----4-:R-:W-:-:S07]  /*1490*/  DMUL R12, R12, R12 ;  /* 0x0000000c0c0c7228 */ /* 0x010fce0000000000 */
[----:B------:R3:W-:Y:S04]  /*14a0*/  STG.E.64 desc[UR4][R10.64+0x1400], R12 ;  /* 0x0014000c0a007986 */ /* 0x0007e8000c101b04 */
[----:B-1----:R-:W4:Y:S02]  /*14b0*/  LDG.E.64 R14, desc[UR4][R8.64+0x1800] ;  /* 0x00180004080e7981 */ /* 0x002f24000c1e1b00 */
[----:B----4-:R-:W-:-:S07]  /*14c0*/  DMUL R14, R14, R14 ;  /* 0x0000000e0e0e7228 */ /* 0x010fce0000000000 */
[----:B------:R3:W-:Y:S04]  /*14d0*/  STG.E.64 desc[UR4][R10.64+0x1800], R14 ;  /* 0x0018000e0a007986 */ /* 0x0007e8000c101b04 */
[----:B--2---:R-:W2:Y:S01]  /*14e0*/  LDG.E.64 R16, desc[UR4][R8.64+0x1c00] ;  /* 0x001c000408107981 */ /* 0x004ea2000c1e1b00 */
[----:B------:R-:W-:Y:S01]  /*14f0*/  VIADD R6, R6, 0x8 ;  /* 0x0000000806067836 */ /* 0x000fe20000000000 */
[----:B--2---:R-:W-:-:S07]  /*1500*/  DMUL R16, R16, R16 ;  /* 0x0000001010107228 */ /* 0x004fce0000000000 */
[----:B------:R3:W-:Y:S04]  /*1510*/  STG.E.64 desc[UR4][R10.64+0x1c00], R16 ;  /* 0x001c00100a007986 */ /* 0x0007e8000c101b04 */
.L_x_988:
[----:B------:R-:W-:Y:S05]  /*1520*/  @!P1 EXIT ;  /* 0x000000000000994d */ /* 0x000fea0003800000 */
[----:B------:R-:W-:Y:S02]  /*1530*/  ISETP.GE.U32.AND P0, PT, R20, 0x4, PT ;  /* 0x000000041400780c */ /* 0x000fe40003f06070 */
[----:B------:R-:W-:-:S04]  /*1540*/  LOP3.LUT R0, R0, 0x3, RZ, 0xc0, !PT ;  /* 0x0000000300007812 */ /* 0x000fc800078ec0ff */
[----:B------:R-:W-:-:S07]  /*1550*/  ISETP.NE.AND P1, PT, R0, RZ, PT ;  /* 0x000000ff0000720c */ /* 0x000fce0003f25270 */
[----:B------:R-:W-:Y:S06]  /*1560*/  @!P0 BRA `(.L_x_989) ;  /* 0x0000000000408947 */ /* 0x000fec0003800000 */
[----:B---3--:R-:W-:-:S04]  /*1570*/  IMAD R19, R6, 0x80, R7 ;  /* 0x0000008006137824 */ /* 0x008fc800078e0207 */
[----:B------:R-:W-:-:S05]  /*1580*/  IMAD.WIDE R16, R19, 0x8, R4 ;  /* 0x0000000813107825 */ /* 0x000fca00078e0204 */
[----:B------:R-:W2:Y:S01]  /*1590*/  LDG.E.64 R8, desc[UR4][R16.64] ;  /* 0x0000000410087981 */ /* 0x000ea2000c1e1b00 */
[----:B------:R-:W-:Y:S01]  /*15a0*/  IMAD.WIDE R18, R19, 0x8, R2 ;  /* 0x0000000813127825 */ /* 0x000fe200078e0202 */
[----:B--2---:R-:W-:-:S07]  /*15b0*/  DMUL R8, R8, R8 ;  /* 0x0000000808087228 */ /* 0x004fce0000000000 */
[----:B------:R0:W-:Y:S04]  /*15c0*/  STG.E.64 desc[UR4][R18.64], R8 ;  /* 0x0000000812007986 */ /* 0x0001e8000c101b04 */
[----:B------:R-:W2:Y:S02]  /*15d0*/  LDG.E.64 R10, desc[UR4][R16.64+0x400] ;  /* 0x00040004100a7981 */ /* 0x000ea4000c1e1b00 */
[----:B--2---:R-:W-:-:S07]  /*15e0*/  DMUL R10, R10, R10 ;  /* 0x0000000a0a0a7228 */ /* 0x004fce0000000000 */
[----:B------:R0:W-:Y:S04]  /*15f0*/  STG.E.64 desc[UR4][R18.64+0x400], R10 ;  /* 0x0004000a12007986 */ /* 0x0001e8000c101b04 */
[----:B------:R-:W2:Y:S02]  /*1600*/  LDG.E.64 R12, desc[UR4][R16.64+0x800] ;  /* 0x00080004100c7981 */ /* 0x000ea4000c1e1b00 */
[----:B--2---:R-:W-:-:S07]  /*1610*/  DMUL R12, R12, R12 ;  /* 0x0000000c0c0c7228 */ /* 0x004fce0000000000 */
[----:B------:R0:W-:Y:S04]  /*1620*/  STG.E.64 desc[UR4][R18.64+0x800], R12 ;  /* 0x0008000c12007986 */ /* 0x0001e8000c101b04 */
[----:B------:R-:W2:Y:S01]  /*1630*/  LDG.E.64 R14, desc[UR4][R16.64+0xc00] ;  /* 0x000c0004100e7981 */ /* 0x000ea2000c1e1b00 */
[----:B------:R-:W-:Y:S01]  /*1640*/  VIADD R6, R6, 0x4 ;  /* 0x0000000406067836 */ /* 0x000fe20000000000 */
[----:B--2---:R-:W-:-:S07]  /*1650*/  DMUL R14, R14, R14 ;  /* 0x0000000e0e0e7228 */ /* 0x004fce0000000000 */
[----:B------:R0:W-:Y:S04]  /*1660*/  STG.E.64 desc[UR4][R18.64+0xc00], R14 ;  /* 0x000c000e12007986 */ /* 0x0001e8000c101b04 */
.L_x_989:
[----:B------:R-:W-:Y:S05]  /*1670*/  @!P1 EXIT ;  /* 0x000000000000994d */ /* 0x000fea0003800000 */
[----:B0--3--:R-:W-:Y:S01]  /*1680*/  LEA R13, R6, R7, 0x7 ;  /* 0x00000007060d7211 */ /* 0x009fe200078e38ff */
[----:B------:R-:W-:-:S07]  /*1690*/  IMAD.MOV R0, RZ, RZ, -R0 ;  /* 0x000000ffff007224 */ /* 0x000fce00078e0a00 */
.L_x_990:
[----:B------:R-:W-:-:S06]  /*16a0*/  IMAD.WIDE R8, R13, 0x8, R4 ;  /* 0x000000080d087825 */ /* 0x000fcc00078e0204 */
[----:B------:R-:W2:Y:S01]  /*16b0*/  LDG.E.64 R8, desc[UR4][R8.64] ;  /* 0x0000000408087981 */ /* 0x000ea2000c1e1b00 */
[----:B------:R-:W-:Y:S02]  /*16c0*/  VIADD R0, R0, 0x1 ;  /* 0x0000000100007836 */ /* 0x000fe40000000000 */
[----:B0-----:R-:W-:-:S03]  /*16d0*/  IMAD.WIDE R6, R13, 0x8, R2 ;  /* 0x000000080d067825 */ /* 0x001fc600078e0202 */
[----:B------:R-:W-:Y:S01]  /*16e0*/  ISETP.NE.AND P0, PT, R0, RZ, PT ;  /* 0x000000ff0000720c */ /* 0x000fe20003f05270 */
[----:B--2---:R-:W-:-:S07]  /*16f0*/  DMUL R10, R8, R8 ;  /* 0x00000008080a7228 */ /* 0x004fce0000000000 */
[----:B------:R0:W-:Y:S05]  /*1700*/  STG.E.64 desc[UR4][R6.64], R10 ;  /* 0x0000000a06007986 */ /* 0x0001ea000c101b04 */
[----:B------:R-:W-:Y:S05]  /*1710*/  @!P0 EXIT ;  /* 0x000000000000894d */ /* 0x000fea0003800000 */
[----:B------:R-:W-:Y:S01]  /*1720*/  VIADD R13, R13, 0x80 ;  /* 0x000000800d0d7836 */ /* 0x000fe20000000000 */
[----:B------:R-:W-:Y:S06]  /*1730*/  BRA `(.L_x_990) ;  /* 0xfffffffc00d87947 */ /* 0x000fec000383ffff */
.L_x_991:
        /* <DEDUP_REMOVED lines=12> */
.L_x_1093:


//--------------------- .text._ZN3cub18CUB_300001_SM_10006detail9transform16transform_kernelINS2_10policy_hubILb1EN4cuda3std3__45tupleIJN6thrust24THRUST_300001_SM_1000_NS6detail15normal_iteratorINSA_10device_ptrIdEEEEEEEE10policy1000Ei14square_functorIdESF_JPdEEEvT0_iT1_T2_DpNS2_10kernel_argIT3_EE --------------------------
	.section	.text._ZN3cub18CUB_300001_SM_10006detail9transform16transform_kernelINS2_10policy_hubILb1EN4cuda3std3__45tupleIJN6thrust24THRUST_300001_SM_1000_NS6detail15normal_iteratorINSA_10device_ptrIdEEEEEEEE10policy1000Ei14square_functorIdESF_JPdEEEvT0_iT1_T2_DpNS2_10kernel_argIT3_EE,"ax",@progbits
	.align	128
        .global         _ZN3cub18CUB_300001_SM_10006detail9transform16transform_kernelINS2_10policy_hubILb1EN4cuda3std3__45tupleIJN6thrust24THRUST_300001_SM_1000_NS6detail15normal_iteratorINSA_10device_ptrIdEEEEEEEE10policy1000Ei14square_functorIdESF_JPdEEEvT0_iT1_T2_DpNS2_10kernel_argIT3_EE
        .type           _ZN3cub18CUB_300001_SM_10006detail9transform16transform_kernelINS2_10policy_hubILb1EN4cuda3std3__45tupleIJN6thrust24THRUST_300001_SM_1000_NS6detail15normal_iteratorINSA_10device_ptrIdEEEEEEEE10policy1000Ei14square_functorIdESF_JPdEEEvT0_iT1_T2_DpNS2_10kernel_argIT3_EE,@function
        .size           _ZN3cub18CUB_300001_SM_10006detail9transform16transform_kernelINS2_10policy_hubILb1EN4cuda3std3__45tupleIJN6thrust24THRUST_300001_SM_1000_NS6detail15normal_iteratorINSA_10device_ptrIdEEEEEEEE10policy1000Ei14square_functorIdESF_JPdEEEvT0_iT1_T2_DpNS2_10kernel_argIT3_EE,(.L_x_1094 - _ZN3cub18CUB_300001_SM_10006detail9transform16transform_kernelINS2_10policy_hubILb1EN4cuda3std3__45tupleIJN6thrust24THRUST_300001_SM_1000_NS6detail15normal_iteratorINSA_10device_ptrIdEEEEEEEE10policy1000Ei14square_functorIdESF_JPdEEEvT0_iT1_T2_DpNS2_10kernel_argIT3_EE)
        .other          _ZN3cub18CUB_300001_SM_10006detail9transform16transform_kernelINS2_10policy_hubILb1EN4cuda3std3__45tupleIJN6thrust24THRUST_300001_SM_1000_NS6detail15normal_iteratorINSA_10device_ptrIdEEEEEEEE10policy1000Ei14square_functorIdESF_JPdEEEvT0_iT1_T2_DpNS2_10kernel_argIT3_EE,@"STO_CUDA_ENTRY STV_DEFAULT"
_ZN3cub18CUB_300001_SM_10006detail9transform16transform_kernelINS2_10policy_hubILb1EN4cuda3std3__45tupleIJN6thrust24THRUST_300001_SM_1000_NS6detail15normal_iteratorINSA_10device_ptrIdEEEEEEEE10policy1000Ei14square_functorIdESF_JPdEEEvT0_iT1_T2_DpNS2_10kernel_argIT3_EE:
.text._ZN3cub18CUB_300001_SM_10006detail9transform16transform_kernelINS2_10policy_hubILb1EN4cuda3std3__45tupleIJN6thrust24THRUST_300001_SM_1000_NS6detail15normal_iteratorINSA_10device_ptrIdEEEEEEEE10policy1000Ei14square_functorIdESF_JPdEEEvT0_iT1_T2_DpNS2_10kernel_argIT3_EE:
        /* <DEDUP_REMOVED lines=9> */
[----:B---3--:R-:W-:Y:S01]  /*0090*/  IMAD R13, R7, UR4, RZ ;  /* 0x00000004070d7c24 */ /* 0x008fe2000f8e02ff */
[----:B-1----:R-:W-:-:S03]  /*00a0*/  SHF.L.U32 R15, R0, 0x7, RZ ;  /* 0x00000007000f7819 */ /* 0x002fc600000006ff */
        /* <DEDUP_REMOVED lines=9> */
.L_x_994:
[----:B------:R-:W-:Y:S01]  /*0140*/  VIADD R15, R15, 0x4000 ;  /* 0x000040000f0f7836 */ /* 0x000fe20000000000 */
[----:B------:R1:W-:Y:S04]  /*0150*/  CCTL.E.PF2 [R10] ;  /* 0x000000000a00798f */ /* 0x0003e80000800100 */
[----:B------:R-:W-:Y:S02]  /*0160*/  ISETP.GE.AND P1, PT, R15, R12, PT ;  /* 0x0000000c0f00720c */ /* 0x000fe40003f26270 */
[----:B-1----:R-:W-:-:S04]  /*0170*/  IADD3 R10, P2, PT, R10, 0x4000, RZ ;  /* 0x000040000a0a7810 */ /* 0x002fc80007f5e0ff */
[----:B------:R-:W-:-:S07]  /*0180*/  IADD3.X R11, PT, PT, RZ, R11, RZ, P2, !PT ;  /* 0x0000000bff0b7210 */ /* 0x000fce00017fe4ff */
[----:B------:R-:W-:Y:S05]  /*0190*/  @!P1 BRA `(.L_x_994) ;  /* 0xfffffffc00e89947 */ /* 0x000fea000383ffff */
.L_x_993:
[----:B------:R-:W-:Y:S05]  /*01a0*/  BSYNC.RECONVERGENT B0 ;  /* 0x0000000000007941 */ /* 0x000fea0003800200 */
.L_x_992:
        /* <DEDUP_REMOVED lines=12> */
[----:B------:R-:W-:Y:S01]  /*0270*/  VIADD R6, R0, 0x480 ;  /* 0x0000048000067836 */ /* 0x000fe20000000000 */
[----:B------:R-:W-:Y:S02]  /*0280*/  LOP3.LUT R11, R14, 0x2000, RZ, 0xfc, !PT ;  /* 0x000020000e0b7812 */ /* 0x000fe400078efcff */
[----:B------:R-:W-:-:S07]  /*0290*/  IADD3 R10, PT, PT, -R7, RZ, RZ ;  /* 0x000000ff070a7210 */ /* 0x000fce0007ffe1ff */
.L_x_997:
        /* <DEDUP_REMOVED lines=25> */
[----:B------:R-:W2:Y:S01]  /*0430*/  LDG.E.64 R16, desc[UR6][R12.64+-0x400] ;  /* 0xfffc00060c107981 */ /* 0x000ea2000c1e1b00 */
[----:B------:R-:W-:Y:S01]  /*0440*/  MOV R18, 0xc00 ;  /* 0x00000c0000127802 */ /* 0x000fe20000000f00 */
[----:B------:R-:W-:Y:S01]  /*0450*/  IMAD.MOV.U32 R19, RZ, RZ, 0x0 ;  /* 0x00000000ff137424 */ /* 0x000fe200078e00ff */
[----:B--2---:R-:W-:-:S07]  /*0460*/  DMUL R24, R16, R16 ;  /* 0x0000001010187228 */ /* 0x004fce0000000000 */
[----:B------:R1:W-:Y:S04]  /*0470*/  STG.E.64 desc[UR6][R8.64+-0x400], R24 ;  /* 0xfffc001808007986 */ /* 0x0003e8000c101b06 */
[----:B0-----:R-:W2:Y:S01]  /*0480*/  LDG.E.64 R22, desc[UR6][R12.64] ;  /* 0x000000060c167981 */ /* 0x001ea2000c1e1b00 */
[----:B------:R-:W-:-:S03]  /*0490*/  IMAD.WIDE R18, R6, 0x8, R18 ;  /* 0x0000000806127825 */ /* 0x000fc600078e0212 */
[----:B------:R-:W-:-:S05]  /*04a0*/  IADD3 R16, P1, PT, R2, R18, RZ ;  /* 0x0000001202107210 */ /* 0x000fca0007f3e0ff */
[----:B------:R-:W-:Y:S01]  /*04b0*/  IMAD.X R17, R3, 0x1, R19, P1 ;  /* 0x0000000103117824 */ /* 0x000fe200008e0613 */
[----:B--2---:R-:W-:-:S07]  /*04c0*/  DMUL R26, R22, R22 ;  /* 0x00000016161a7228 */ /* 0x004fce0000000000 */
[----:B------:R0:W-:Y:S04]  /*04d0*/  STG.E.64 desc[UR6][R8.64], R26 ;  /* 0x0000001a08007986 */ /* 0x0001e8000c101b06 */
[----:B------:R-:W2:Y:S01]  /*04e0*/  LDG.E.64 R22, desc[UR6][R16.64+-0xc00] ;  /* 0xfff4000610167981 */ /* 0x000ea2000c1e1b00 */
[----:B------:R-:W-:-:S04]  /*04f0*/  IADD3 R18, P1, PT, R4, R18, RZ ;  /* 0x0000001204127210 */ /* 0x000fc80007f3e0ff */
[----:B------:R-:W-:Y:S01]  /*0500*/  IADD3.X R19, PT, PT, R5, R19, RZ, P1, !PT ;  /* 0x0000001305137210 */ /* 0x000fe20000ffe4ff */
        /* <DEDUP_REMOVED lines=26> */
.L_x_996:
[----:B------:R-:W-:Y:S05]  /*06b0*/  @!P0 EXIT ;  /* 0x000000000000894d */ /* 0x000fea0003800000 */
[----:B------:R-:W0:Y:S01]  /*06c0*/  LDCU UR4, c[0x0][0x384] ;  /* 0x00007080ff0477ac */ /* 0x000e220008000800 */
[----:B------:R-:W-:Y:S01]  /*06d0*/  ISETP.GE.U32.AND P0, PT, R20, 0x8, PT ;  /* 0x000000081400780c */ /* 0x000fe20003f06070 */
[----:B0-----:R-:W-:-:S06]  /*06e0*/  ULOP3.LUT UR5, UR4, 0x7, URZ, 0xc0, !UPT ;  /* 0x0000000704057892 */ /* 0x001fcc000f8ec0ff */
[----:B------:R-:W-:-:S06]  /*06f0*/  ISETP.NE.AND P1, PT, RZ, UR5, PT ;  /* 0x00000005ff007c0c */ /* 0x000fcc000bf25270 */
[----:B------:R-:W-:Y:S07]  /*0700*/  @!P0 BRA `(.L_x_998) ;  /* 0x0000000000708947 */ /* 0x000fee0003800000 */
[----:B------:R-:W-:-:S04]  /*0710*/  IMAD R15, R7, 0x80, R0 ;  /* 0x00000080070f7824 */ /* 0x000fc800078e0200 */
[----:B-1----:R-:W-:-:S05]  /*0720*/  IMAD.WIDE R8, R15, 0x8, R2 ;  /* 0x000000080f087825 */ /* 0x002fca00078e0202 */
        /* <DEDUP_REMOVED lines=26> */
.L_x_998:
[----:B------:R-:W-:Y:S05]  /*08d0*/  @!P1 EXIT ;  /* 0x000000000000994d */ /* 0x000fea0003800000 */
[----:B------:R-:W-:Y:S02]  /*08e0*/  UISETP.GE.U32.AND UP0, UPT, UR5, 0x4, UPT ;  /* 0x000000040500788c */ /* 0x000fe4000bf06070 */
[----:B------:R-:W-:-:S06]  /*08f0*/  ULOP3.LUT UR4, UR4, 0x3, URZ, 0xc0, !UPT ;  /* 0x0000000304047892 */ /* 0x000fcc000f8ec0ff */
[----:B------:R-:W-:Y:S01]  /*0900*/  ISETP.NE.AND P0, PT, RZ, UR4, PT ;  /* 0x00000004ff007c0c */ /* 0x000fe2000bf05270 */
[----:B------:R-:W-:-:S12]  /*0910*/  BRA.U !UP0, `(.L_x_999) ;  /* 0x0000000108407547 */ /* 0x000fd8000b800000 */
[----:B-1-3--:R-:W-:-:S05]  /*0920*/  LEA R19, R7, R0, 0x7 ;  /* 0x0000000007137211 */ /* 0x00afca00078e38ff */
        /* <DEDUP_REMOVED lines=15> */
.L_x_999:
[----:B------:R-:W-:Y:S05]  /*0a20*/  @!P0 EXIT ;  /* 0x000000000000894d */ /* 0x000fea0003800000 */
[----:B01-3--:R-:W-:Y:S01]  /*0a30*/  IMAD R13, R7, 0x80, R0 ;  /* 0x00000080070d7824 */ /* 0x00bfe200078e0200 */
[----:B------:R-:W-:-:S12]  /*0a40*/  UIADD3 UR4, UPT, UPT, -UR4, URZ, URZ ;  /* 0x000000ff04047290 */ /* 0x000fd8000fffe1ff */
.L_x_1000:
[----:B------:R-:W-:-:S06]  /*0a50*/  IMAD.WIDE R8, R13, 0x8, R2 ;  /* 0x000000080d087825 */ /* 0x000fcc00078e0202 */
[----:B------:R-:W2:Y:S01]  /*0a60*/  LDG.E.64 R8, desc[UR6][R8.64] ;  /* 0x0000000608087981 */ /* 0x000ea2000c1e1b00 */
[C---:B0-----:R-:W-:Y:S01]  /*0a70*/  IMAD.WIDE R6, R13.reuse, 0x8, R4 ;  /* 0x000000080d067825 */ /* 0x041fe200078e0204 */
[----:B------:R-:W-:Y:S01]  /*0a80*/  UIADD3 UR4, UPT, UPT, UR4, 0x1, URZ ;  /* 0x0000000104047890 */ /* 0x000fe2000fffe0ff */
[----:B------:R-:W-:-:S03]  /*0a90*/  IADD3 R13, PT, PT, R13, 0x80, RZ ;  /* 0x000000800d0d7810 */ /* 0x000fc60007ffe0ff */
[----:B------:R-:W-:Y:S01]  /*0aa0*/  UISETP.NE.AND UP0, UPT, UR4, URZ, UPT ;  /* 0x000000ff0400728c */ /* 0x000fe2000bf05270 */
[----:B--2---:R-:W-:-:S07]  /*0ab0*/  DMUL R10, R8, R8 ;  /* 0x00000008080a7228 */ /* 0x004fce0000000000 */
[----:B------:R0:W-:Y:S01]  /*0ac0*/  STG.E.64 desc[UR6][R6.64], R10 ;  /* 0x0000000a06007986 */ /* 0x0001e2000c101b06 */
[----:B------:R-:W-:Y:S05]  /*0ad0*/  BRA.U UP0, `(.L_x_1000) ;  /* 0xfffffffd00dc7547 */ /* 0x000fea000b83ffff */
[----:B------:R-:W-:Y:S05]  /*0ae0*/  EXIT ;  /* 0x000000000000794d */ /* 0x000fea0003800000 */
.L_x_995:
        /* <DEDUP_REMOVED lines=8> */
.L_x_1004:
[----:B------:R-:W-:-:S04]  /*0b70*/  LEA R11, R10, R0, 0x7 ;  /* 0x000000000a0b7211 */ /* 0x000fc800078e38ff */
[----:B------:R-:W-:-:S13]  /*0b80*/  ISETP.GE.AND P0, PT, R11, R6, PT ;  /* 0x000000060b00720c */ /* 0x000fda0003f06270 */
[----:B0-----:R-:W-:-:S06]  /*0b90*/  @!P0 IMAD.WIDE.U32 R12, R11, 0x8, R2 ;  /* 0x000000080b0c8825 */ /* 0x001fcc00078e0002 */
        /* <DEDUP_REMOVED lines=8> */
[----:B------:R-:W-:Y:S02]  /*0c20*/  VIADD R23, R11, 0x100 ;  /* 0x000001000b177836 */ /* 0x000fe40000000000 */
[----:B------:R-:W-:-:S03]  /*0c30*/  IMAD.WIDE R12, R21, 0x8, R4 ;  /* 0x00000008150c7825 */ /* 0x000fc600078e0204 */
[----:B------:R-:W-:Y:S01]  /*0c40*/  ISETP.GE.AND P0, PT, R23, R6, PT ;  /* 0x000000061700720c */ /* 0x000fe20003f06270 */
[----:B--2---:R-:W-:-:S07]  /*0c50*/  @!P1 DMUL R18, R18, R18 ;  /* 0x0000001212129228 */ /* 0x004fce0000000000 */
[----:B------:R1:W-:Y:S05]  /*0c60*/  @!P1 STG.E.64 desc[UR6][R12.64], R18 ;  /* 0x000000120c009986 */ /* 0x0003ea000c101b06 */
[----:B------:R-:W2:Y:S01]  /*0c70*/  @!P0 LDG.E.64 R22, desc[UR6][R8.64+0x400] ;  /* 0x0004000608168981 */ /* 0x000ea2000c1e1b00 */
[----:B------:R-:W-:-:S04]  /*0c80*/  IADD3 R21, PT, PT, R11, 0x180, RZ ;  /* 0x000001800b157810 */ /* 0x000fc80007ffe0ff */
[----:B------:R-:W-:Y:S01]  /*0c90*/  ISETP.GE.AND P1, PT, R21, R6, PT ;  /* 0x000000061500720c */ /* 0x000fe20003f26270 */
[----:B--2---:R-:W-:-:S07]  /*0ca0*/  @!P0 DMUL R22, R22, R22 ;  /* 0x0000001616168228 */ /* 0x004fce0000000000 */
[----:B------:R-:W-:Y:S05]  /*0cb0*/  @!P0 STG.E.64 desc[UR6][R12.64+0x400], R22 ;  /* 0x000400160c008986 */ /* 0x000fea000c101b06 */
[----:B0-----:R-:W2:Y:S01]  /*0cc0*/  @!P1 LDG.E.64 R14, desc[UR6][R8.64+0x800] ;  /* 0x00080006080e9981 */ /* 0x001ea2000c1e1b00 */
[----:B------:R-:W-:-:S05]  /*0cd0*/  VIADD R17, R11, 0x200 ;  /* 0x000002000b117836 */ /* 0x000fca0000000000 */
[----:B------:R-:W-:Y:S01]  /*0ce0*/  ISETP.GE.AND P0, PT, R17, R6, PT ;  /* 0x000000061100720c */ /* 0x000fe20003f06270 */
[----:B--2---:R-:W-:-:S07]  /*0cf0*/  @!P1 DMUL R14, R14, R14 ;  /* 0x0000000e0e0e9228 */ /* 0x004fce0000000000 */
[----:B------:R0:W-:Y:S05]  /*0d00*/  @!P1 STG.E.64 desc[UR6][R12.64+0x800], R14 ;  /* 0x0008000e0c009986 */ /* 0x0001ea000c101b06 */
[----:B------:R-:W2:Y:S01]  /*0d10*/  @!P0 LDG.E.64 R16, desc[UR6][R8.64+0xc00] ;  /* 0x000c000608108981 */ /* 0x000ea2000c1e1b00 */
[----:B-1----:R-:W-:-:S05]  /*0d20*/  VIADD R19, R11, 0x280 ;  /* 0x000002800b137836 */ /* 0x002fca0000000000 */
[----:B------:R-:W-:Y:S01]  /*0d30*/  ISETP.GE.AND P1, PT, R19, R6, PT ;  /* 0x000000061300720c */ /* 0x000fe20003f26270 */
[----:B--2---:R-:W-:-:S07]  /*0d40*/  @!P0 DMUL R16, R16, R16 ;  /* 0x0000001010108228 */ /* 0x004fce0000000000 */
[----:B------:R1:W-:Y:S05]  /*0d50*/  @!P0 STG.E.64 desc[UR6][R12.64+0xc00], R16 ;  /* 0x000c00100c008986 */ /* 0x0003ea000c101b06 */
[----:B------:R-:W2:Y:S01]  /*0d60*/  @!P1 LDG.E.64 R18, desc[UR6][R8.64+0x1000] ;  /* 0x0010000608129981 */ /* 0x000ea2000c1e1b00 */
[----:B------:R-:W-:-:S04]  /*0d70*/  IADD3 R21, PT, PT, R11, 0x300, RZ ;  /* 0x000003000b157810 */ /* 0x000fc80007ffe0ff */
[----:B------:R-:W-:Y:S01]  /*0d80*/  ISETP.GE.AND P0, PT, R21, R6, PT ;  /* 0x000000061500720c */ /* 0x000fe20003f06270 */
[----:B--2---:R-:W-:-:S07]  /*0d90*/  @!P1 DMUL R18, R18, R18 ;  /* 0x0000001212129228 */ /* 0x004fce0000000000 */
[----:B------:R1:W-:Y:S05]  /*0da0*/  @!P1 STG.E.64 desc[UR6][R12.64+0x1000], R18 ;  /* 0x001000120c009986 */ /* 0x0003ea000c101b06 */
[----:B0-----:R-:W2:Y:S01]  /*0db0*/  @!P0 LDG.E.64 R14, desc[UR6][R8.64+0x1400] ;  /* 0x00140006080e8981 */ /* 0x001ea2000c1e1b00 */
[----:B------:R-:W-:Y:S01]  /*0dc0*/  VIADD R11, R11, 0x380 ;  /* 0x000003800b0b7836 */ /* 0x000fe20000000000 */
[----:B------:R-:W-:Y:S01]  /*0dd0*/  BSSY.RECONVERGENT B0, `(.L_x_1002) ;  /* 0x000000a000007945 */ /* 0x000fe20003800200 */
[----:B------:R-:W-:-:S05]  /*0de0*/  VIADD R10, R10, 0x8 ;  /* 0x000000080a0a7836 */ /* 0x000fca0000000000 */
[----:B------:R-:W-:Y:S01]  /*0df0*/  ISETP.NE.AND P1, PT, R10, R7, PT ;  /* 0x000000070a00720c */ /* 0x000fe20003f25270 */
[----:B--2---:R-:W-:-:S07]  /*0e00*/  @!P0 DMUL R14, R14, R14 ;  /* 0x0000000e0e0e8228 */ /* 0x004fce0000000000 */
[----:B------:R1:W-:Y:S01]  /*0e10*/  @!P0 STG.E.64 desc[UR6][R12.64+0x1400], R14 ;  /* 0x0014000e0c008986 */ /* 0x0003e2000c101b06 */
[----:B------:R-:W-:-:S13]  /*0e20*/  ISETP.GE.AND P0, PT, R11, R6, PT ;  /* 0x000000060b00720c */ /* 0x000fda0003f06270 */
[----:B-1----:R-:W-:Y:S05]  /*0e30*/  @P0 BRA `(.L_x_1003) ;  /* 0x00000000000c0947 */ /* 0x002fea0003800000 */
[----:B------:R-:W2:Y:S02]  /*0e40*/  LDG.E.64 R8, desc[UR6][R8.64+0x1800] ;  /* 0x0018000608087981 */ /* 0x000ea4000c1e1b00 */
[----:B--2---:R-:W-:-:S07]  /*0e50*/  DMUL R14, R8, R8 ;  /* 0x00000008080e7228 */ /* 0x004fce0000000000 */
[----:B------:R0:W-:Y:S04]  /*0e60*/  STG.E.64 desc[UR6][R12.64+0x1800], R14 ;  /* 0x0018000e0c007986 */ /* 0x0001e8000c101b06 */
.L_x_1003:
[----:B------:R-:W-:Y:S05]  /*0e70*/  BSYNC.RECONVERGENT B0 ;  /* 0x0000000000007941 */ /* 0x000fea0003800200 */
.L_x_1002:
[----:B------:R-:W-:Y:S05]  /*0e80*/  @P1 BRA `(.L_x_1004) ;  /* 0xfffffffc00381947 */ /* 0x000fea000383ffff */
.L_x_1001:
[----:B------:R-:W-:-:S13]  /*0e90*/  ISETP.NE.AND P0, PT, R20, RZ, PT ;  /* 0x000000ff1400720c */ /* 0x000fda0003f05270 */
[----:B------:R-:W-:Y:S05]  /*0ea0*/  @!P0 EXIT ;  /* 0x000000000000894d */ /* 0x000fea0003800000 */
[----:B------:R-:W1:Y:S01]  /*0eb0*/  LDC R8, c[0x0][0x384] ;  /* 0x0000e100ff087b82 */ /* 0x000e620000000800 */
[----:B------:R-:W-:Y:S02]  /*0ec0*/  ISETP.GE.U32.AND P1, PT, R20, 0x4, PT ;  /* 0x000000041400780c */ /* 0x000fe40003f26070 */
[----:B-1----:R-:W-:-:S04]  /*0ed0*/  LOP3.LUT R22, R8, 0x3, RZ, 0xc0, !PT ;  /* 0x0000000308167812 */ /* 0x002fc800078ec0ff */
[----:B------:R-:W-:-:S07]  /*0ee0*/  ISETP.NE.AND P0, PT, R22, RZ, PT ;  /* 0x000000ff1600720c */ /* 0x000fce0003f05270 */
[----:B------:R-:W-:Y:S06]  /*0ef0*/  @!P1 BRA `(.L_x_1005) ;  /* 0x0000000000749947 */ /* 0x000fec0003800000 */
[----:B------:R-:W-:-:S04]  /*0f00*/  LEA R9, R7, R0, 0x7 ;  /* 0x0000000007097211 */ /* 0x000fc800078e38ff */
[----:B------:R-:W-:-:S13]  /*0f10*/  ISETP.GE.AND P2, PT, R9, R6, PT ;  /* 0x000000060900720c */ /* 0x000fda0003f46270 */
[----:B------:R-:W-:-:S06]  /*0f20*/  @!P2 IMAD.WIDE R10, R9, 0x8, R2 ;  /* 0x00000008090aa825 */ /* 0x000fcc00078e0202 */
[----:B------:R-:W2:Y:S01]  /*0f30*/  @!P2 LDG.E.64 R10, desc[UR6][R10.64] ;  /* 0x000000060a0aa981 */ /* 0x000ea2000c1e1b00 */
[C---:B------:R-:W-:Y:S02]  /*0f40*/  VIADD R21, R9.reuse, 0x80 ;  /* 0x0000008009157836 */ /* 0x040fe40000000000 */
[----:B0-----:R-:W-:-:S03]  /*0f50*/  @!P2 IMAD.WIDE R14, R9, 0x8, R4 ;  /* 0x00000008090ea825 */ /* 0x001fc600078e0204 */
        /* <DEDUP_REMOVED lines=12> */
[----:B------:R-:W-:Y:S01]  /*1020*/  IADD3 R9, PT, PT, R9, 0x180, RZ ;  /* 0x0000018009097810 */ /* 0x000fe20007ffe0ff */
        /* <DEDUP_REMOVED lines=10> */
.L_x_1005:
[----:B------:R-:W-:Y:S05]  /*10d0*/  @!P0 EXIT ;  /* 0x000000000000894d */ /* 0x000fea0003800000 */
[----:B------:R-:W-:Y:S02]  /*10e0*/  ISETP.NE.AND P1, PT, R22, 0x1, PT ;  /* 0x000000011600780c */ /* 0x000fe40003f25270 */
[----:B------:R-:W-:-:S04]  /*10f0*/  LOP3.LUT R8, R8, 0x1, RZ, 0xc0, !PT ;  /* 0x0000000108087812 */ /* 0x000fc800078ec0ff */
[----:B------:R-:W-:-:S07]  /*1100*/  ISETP.NE.U32.AND P0, PT, R8, 0x1, PT ;  /* 0x000000010800780c */ /* 0x000fce0003f05070 */
[----:B------:R-:W-:Y:S06]  /*1110*/  @!P1 BRA `(.L_x_1006) ;  /* 0x00000000003c9947 */ /* 0x000fec0003800000 */
[----:B01----:R-:W-:-:S05]  /*1120*/  IMAD R13, R7, 0x80, R0 ;  /* 0x00000080070d7824 */ /* 0x003fca00078e0200 */
[----:B------:R-:W-:-:S13]  /*1130*/  ISETP.GE.AND P1, PT, R13, R6, PT ;  /* 0x000000060d00720c */ /* 0x000fda0003f26270 */
[----:B------:R-:W-:-:S06]  /*1140*/  @!P1 IMAD.WIDE R8, R13, 0x8, R2 ;  /* 0x000000080d089825 */ /* 0x000fcc00078e0202 */
[----:B------:R-:W2:Y:S01]  /*1150*/  @!P1 LDG.E.64 R8, desc[UR6][R8.64] ;  /* 0x0000000608089981 */ /* 0x000ea2000c1e1b00 */
[C---:B------:R-:W-:Y:S01]  /*1160*/  IADD3 R19, PT, PT, R13.reuse, 0x80, RZ ;  /* 0x000000800d137810 */ /* 0x040fe20007ffe0ff */
[----:B------:R-:W-:-:S03]  /*1170*/  @!P1 IMAD.WIDE R12, R13, 0x8, R4 ;  /* 0x000000080d0c9825 */ /* 0x000fc600078e0204 */
[----:B------:R-:W-:-:S13]  /*1180*/  ISETP.GE.AND P2, PT, R19, R6, PT ;  /* 0x000000061300720c */ /* 0x000fda0003f46270 */
[----:B------:R-:W-:Y:S01]  /*1190*/  @!P2 IMAD.WIDE R14, R19, 0x8, R2 ;  /* 0x00000008130ea825 */ /* 0x000fe200078e0202 */
[----:B--2---:R-:W-:-:S07]  /*11a0*/  @!P1 DMUL R10, R8, R8 ;  /* 0x00000008080a9228 */ /* 0x004fce0000000000 */
[----:B------:R2:W-:Y:S04]  /*11b0*/  @!P1 STG.E.64 desc[UR6][R12.64], R10 ;  /* 0x0000000a0c009986 */ /* 0x0005e8000c101b06 */
[----:B------:R-:W3:Y:S01]  /*11c0*/  @!P2 LDG.E.64 R14, desc[UR6][R14.64] ;  /* 0x000000060e0ea981 */ /* 0x000ee2000c1e1b00 */
[----:B------:R-:W-:-:S04]  /*11d0*/  @!P2 IMAD.WIDE R18, R19, 0x8, R4 ;  /* 0x000000081312a825 */ /* 0x000fc800078e0204 */
[----:B------:R-:W-:Y:S01]  /*11e0*/  VIADD R7, R7, 0x2 ;  /* 0x0000000207077836 */ /* 0x000fe20000000000 */
[----:B---3--:R-:W-:-:S07]  /*11f0*/  @!P2 DMUL R16, R14, R14 ;  /* 0x0000000e0e10a228 */ /* 0x008fce0000000000 */
[----:B------:R2:W-:Y:S04]  /*1200*/  @!P2 STG.E.64 desc[UR6][R18.64], R16 ;  /* 0x000000101200a986 */ /* 0x0005e8000c101b06 */
.L_x_1006:
[----:B------:R-:W-:Y:S05]  /*1210*/  @P0 EXIT ;  /* 0x000000000000094d */ /* 0x000fea0003800000 */
[----:B------:R-:W-:-:S04]  /*1220*/  LEA R9, R7, R0, 0x7 ;  /* 0x0000000007097211 */ /* 0x000fc800078e38ff */
[----:B------:R-:W-:-:S13]  /*1230*/  ISETP.GE.AND P0, PT, R9, R6, PT ;  /* 0x000000060900720c */ /* 0x000fda0003f06270 */
[----:B------:R-:W-:Y:S05]  /*1240*/  @P0 EXIT ;  /* 0x000000000000094d */ /* 0x000fea0003800000 */
[----:B------:R-:W-:-:S06]  /*1250*/  IMAD.WIDE R2, R9, 0x8, R2 ;  /* 0x0000000809027825 */ /* 0x000fcc00078e0202 */
[----:B------:R-:W3:Y:S01]  /*1260*/  LDG.E.64 R2, desc[UR6][R2.64] ;  /* 0x0000000602027981 */ /* 0x000ee2000c1e1b00 */
[----:B------:R-:W-:Y:S01]  /*1270*/  IMAD.WIDE R4, R9, 0x8, R4 ;  /* 0x0000000809047825 */ /* 0x000fe200078e0204 */
[----:B---3--:R-:W-:-:S07]  /*1280*/  DMUL R6, R2, R2 ;  /* 0x0000000202067228 */ /* 0x008fce0000000000 */
[----:B------:R-:W-:Y:S01]  /*1290*/  STG.E.64 desc[UR6][R4.64], R6 ;  /* 0x0000000604007986 */ /* 0x000fe2000c101b06 */
[----:B------:R-:W-:Y:S05]  /*12a0*/  EXIT ;  /* 0x000000000000794d */ /* 0x000fea0003800000 */
.L_x_1007:
        /* <DEDUP_REMOVED lines=13> */
.L_x_1094:


//--------------------- .text._ZN3cub18CUB_300001_SM_10006detail9transform16transform_kernelINS2_10policy_hubILb1EN4cuda3std3__45tupleIJN6thrust24THRUST_300001_SM_1000_NS6detail15normal_iteratorINSA_10device_ptrIdEEEESF_EEEE10policy1000El11sub_functorIdESF_JPdSL_EEEvT0_iT1_T2_DpNS2_10kernel_argIT3_EE --------------------------
	.section	.text._ZN3cub18CUB_300001_SM_10006detail9transform16transform_kernelINS2_10policy_hubILb1EN4cuda3std3__45tupleIJN6thrust24THRUST_300001_SM_1000_NS6detail15normal_iteratorINSA_10device_ptrIdEEEESF_EEEE10policy1000El11sub_functorIdESF_JPdSL_EEEvT0_iT1_T2_DpNS2_10kernel_argIT3_EE,"ax",@progbits
	.align	128
        .global         _ZN3cub18CUB_300001_SM_10006detail9transform16transform_kernelINS2_10policy_hubILb1EN4cuda3std3__45tupleIJN6thrust24THRUST_300001_SM_1000_NS6detail15normal_iteratorINSA_10device_ptrIdEEEESF_EEEE10policy1000El11sub_functorIdESF_JPdSL_EEEvT0_iT1_T2_DpNS2_10kernel_argIT3_EE
        .type           _ZN3cub18CUB_300001_SM_10006detail9transform16transform_kernelINS2_10policy_hubILb1EN4cuda3std3__45tupleIJN6thrust24THRUST_300001_SM_1000_NS6detail15normal_iteratorINSA_10device_ptrIdEEEESF_EEEE10policy1000El11sub_functorIdESF_JPdSL_EEEvT0_iT1_T2_DpNS2_10kernel_argIT3_EE,@function
        .size           _ZN3cub18CUB_300001_SM_10006detail9transform16transform_kernelINS2_10policy_hubILb1EN4cuda3std3__45tupleIJN6thrust24THRUST_300001_SM_1000_NS6detail15normal_iteratorINSA_10device_ptrIdEEEESF_EEEE10policy1000El11sub_functorIdESF_JPdSL_EEEvT0_iT1_T2_DpNS2_10kernel_argIT3_EE,(.L_x_1095 - _ZN3cub18CUB_300001_SM_10006detail9transform16transform_kernelINS2_10policy_hubILb1EN4cuda3std3__45tupleIJN6thrust24THRUST_300001_SM_1000_NS6detail15normal_iteratorINSA_10device_ptrIdEEEESF_EEEE10policy1000El11sub_functorIdESF_JPdSL_EEEvT0_iT1_T2_DpNS2_10kernel_argIT3_EE)
        .other          _ZN3cub18CUB_300001_SM_10006detail9transform16transform_kernelINS2_10policy_hubILb1EN4cuda3std3__45tupleIJN6thrust24THRUST_300001_SM_1000_NS6detail15normal_iteratorINSA_10device_ptrIdEEEESF_EEEE10policy1000El11sub_functorIdESF_JPdSL_EEEvT0_iT1_T2_DpNS2_10kernel_argIT3_EE,@"STO_CUDA_ENTRY STV_DEFAULT"
_ZN3cub18CUB_300001_SM_10006detail9transform16transform_kernelINS2_10policy_hubILb1EN4cuda3std3__45tupleIJN6thrust24THRUST_300001_SM_1000_NS6detail15normal_iteratorINSA_10device_ptrIdEEEESF_EEEE10policy1000El11sub_functorIdESF_JPdSL_EEEvT0_iT1_T2_DpNS2_10kernel_argIT3_EE:
.text._ZN3cub18CUB_300001_SM_10006detail9transform16transform_kernelINS2_10policy_hubILb1EN4cuda3std3__45tupleIJN6thrust24THRUST_300001_SM_1000_NS6detail15normal_iteratorINSA_10device_ptrIdEEEESF_EEEE10policy1000El11sub_functorIdESF_JPdSL_EEEvT0_iT1_T2_DpNS2_10kernel_argIT3_EE:
        /* <DEDUP_REMOVED lines=32> */
.L_x_1011:
[----:B------:R-:W-:Y:S01]  /*0200*/  VIADD R4, R4, 0x4000 ;  /* 0x0000400004047836 */ /* 0x000fe20000000000 */
[----:B------:R0:W-:Y:S04]  /*0210*/  CCTL.E.PF2 [R2] ;  /* 0x000000000200798f */ /* 0x0001e80000800100 */
[----:B------:R-:W-:Y:S02]  /*0220*/  ISETP.GE.AND P0, PT, R4, UR5, PT ;  /* 0x0000000504007c0c */ /* 0x000fe4000bf06270 */
[----:B0-----:R-:W-:-:S04]  /*0230*/  IADD3 R2, P1, PT, R2, 0x4000, RZ ;  /* 0x0000400002027810 */ /* 0x001fc80007f3e0ff */
[----:B------:R-:W-:-:S07]  /*0240*/  IADD3.X R3, PT, PT, RZ, R3, RZ, P1, !PT ;  /* 0x00000003ff037210 */ /* 0x000fce0000ffe4ff */
[----:B------:R-:W-:Y:S05]  /*0250*/  @!P0 BRA `(.L_x_1011) ;  /* 0xfffffffc00e88947 */ /* 0x000fea000383ffff */
[----:B------:R-:W-:Y:S05]  /*0260*/  BSYNC.RECONVERGENT B1 ;  /* 0x0000000000017941 */ /* 0x000fea0003800200 */
.L_x_1010:
[----:B------:R-:W0:Y:S02]  /*0270*/  LDCU.64 UR10, c[0x0][0x3a8] ;  /* 0x00007500ff0a77ac */ /* 0x000e240008000a00 */
[----:B0-----:R-:W-:-:S04]  /*0280*/  IADD3 R2, P0, PT, R5, UR10, RZ ;  /* 0x0000000a05027c10 */ /* 0x001fc8000ff1e0ff */
[----:B------:R-:W-:-:S03]  /*0290*/  IADD3.X R3, PT, PT, R6, UR11, RZ, P0, !PT ;  /* 0x0000000b06037c10 */ /* 0x000fc600087fe4ff */
[----:B------:R-:W-:-:S07]  /*02a0*/  IMAD.WIDE.U32 R2, R9, 0x80, R2 ;  /* 0x0000008009027825 */ /* 0x000fce00078e0002 */
.L_x_1012:
[----:B------:R-:W-:Y:S01]  /*02b0*/  VIADD R0, R0, 0x4000 ;  /* 0x0000400000007836 */ /* 0x000fe20000000000 */
[----:B------:R0:W-:Y:S04]  /*02c0*/  CCTL.E.PF2 [R2] ;  /* 0x000000000200798f */ /* 0x0001e80000800100 */
[----:B------:R-:W-:Y:S02]  /*02d0*/  ISETP.GE.AND P0, PT, R0, UR5, PT ;  /* 0x0000000500007c0c */ /* 0x000fe4000bf06270 */
[----:B0-----:R-:W-:-:S05]  /*02e0*/  IADD3 R2, P1, PT, R2, 0x4000, RZ ;  /* 0x0000400002027810 */ /* 0x001fca0007f3e0ff */
[----:B------:R-:W-:-:S06]  /*02f0*/  IMAD.X R3, RZ, RZ, R3, P1 ;  /* 0x000000ffff037224 */ /* 0x000fcc00008e0603 */
[----:B------:R-:W-:Y:S05]  /*0300*/  @!P0 BRA `(.L_x_1012) ;  /* 0xfffffffc00e88947 */ /* 0x000fea000383ffff */
.L_x_1009:
[----:B------:R-:W-:Y:S05]  /*0310*/  BSYNC.RECONVERGENT B0 ;  /* 0x0000000000007941 */ /* 0x000fea0003800200 */
.L_x_1008:
        /* <DEDUP_REMOVED lines=36> */
[----:B--2---:R-:W-:-:S07]  /*0560*/  @!P1 DADD R20, R16, -R18 ;  /* 0x0000000010149229 */ /* 0x004fce0000000812 */
        /* <DEDUP_REMOVED lines=19> */
[----:B--2---:R-:W-:-:S07]  /*06a0*/  @!P0 DADD R24, R24, -R26 ;  /* 0x0000000018188229 */ /* 0x004fce000000081a */
[----:B------:R0:W-:Y:S01]  /*06b0*/  @!P0 STG.E.64 desc[UR16][R14.64], R24 ;  /* 0x000000180e008986 */ /* 0x0001e2000c101b10 */
[----:B------:R-:W-:Y:S01]  /*06c0*/  ISETP.NE.AND P0, PT, R0, 0x8, PT ;  /* 0x000000080000780c */ /* 0x000fe20003f05270 */
[----:B------:R-:W-:-:S12]  /*06d0*/  @P6 BRA `(.L_x_1016) ;  /* 0x0000000000106947 */ /* 0x000fd80003800000 */
[----:B------:R-:W2:Y:S04]  /*06e0*/  LDG.E.64 R16, desc[UR16][R10.64+0x400] ;  /* 0x000400100a107981 */ /* 0x000ea8000c1e1b00 */
[----:B------:R-:W2:Y:S02]  /*06f0*/  LDG.E.64 R18, desc[UR16][R12.64+0x400] ;  /* 0x000400100c127981 */ /* 0x000ea4000c1e1b00 */
[----:B--2---:R-:W-:-:S07]  /*0700*/  DADD R16, R16, -R18 ;  /* 0x0000000010107229 */ /* 0x004fce0000000812 */
[----:B------:R1:W-:Y:S04]  /*0710*/  STG.E.64 desc[UR16][R14.64+0x400], R16 ;  /* 0x000400100e007986 */ /* 0x0003e8000c101b10 */
.L_x_1016:
[----:B------:R-:W-:Y:S05]  /*0720*/  BSYNC.RECONVERGENT B0 ;  /* 0x0000000000007941 */ /* 0x000fea0003800200 */
.L_x_1015:
[----:B------:R-:W-:Y:S04]  /*0730*/  BSSY.RECONVERGENT B0, `(.L_x_1017) ;  /* 0x0000006000007945 */ /* 0x000fe80003800200 */
[----:B------:R-:W-:Y:S05]  /*0740*/  @P5 BRA `(.L_x_1018) ;  /* 0x0000000000105947 */ /* 0x000fea0003800000 */
[----:B-1----:R-:W2:Y:S04]  /*0750*/  LDG.E.64 R16, desc[UR16][R10.64+0x800] ;  /* 0x000800100a107981 */ /* 0x002ea8000c1e1b00 */
[----:B------:R-:W2:Y:S02]  /*0760*/  LDG.E.64 R18, desc[UR16][R12.64+0x800] ;  /* 0x000800100c127981 */ /* 0x000ea4000c1e1b00 */
[----:B--2---:R-:W-:-:S07]  /*0770*/  DADD R16, R16, -R18 ;  /* 0x0000000010107229 */ /* 0x004fce0000000812 */
[----:B------:R2:W-:Y:S04]  /*0780*/  STG.E.64 desc[UR16][R14.64+0x800], R16 ;  /* 0x000800100e007986 */ /* 0x0005e8000c101b10 */
.L_x_1018:
[----:B------:R-:W-:Y:S05]  /*0790*/  BSYNC.RECONVERGENT B0 ;  /* 0x0000000000007941 */ /* 0x000fea0003800200 */
.L_x_1017:
[----:B------:R-:W-:Y:S04]  /*07a0*/  BSSY.RECONVERGENT B0, `(.L_x_1019) ;  /* 0x0000006000007945 */ /* 0x000fe80003800200 */
[----:B------:R-:W-:Y:S05]  /*07b0*/  @P4 BRA `(.L_x_1020) ;  /* 0x0000000000104947 */ /* 0x000fea0003800000 */
[----:B-12---:R-:W2:Y:S04]  /*07c0*/  LDG.E.64 R16, desc[UR16][R10.64+0xc00] ;  /* 0x000c00100a107981 */ /* 0x006ea8000c1e1b00 */
[----:B------:R-:W2:Y:S02]  /*07d0*/  LDG.E.64 R18, desc[UR16][R12.64+0xc00] ;  /* 0x000c00100c127981 */ /* 0x000ea4000c1e1b00 */
[----:B--2---:R-:W-:-:S07]  /*07e0*/  DADD R16, R16, -R18 ;  /* 0x0000000010107229 */ /* 0x004fce0000000812 */
[----:B------:R3:W-:Y:S04]  /*07f0*/  STG.E.64 desc[UR16][R14.64+0xc00], R16 ;  /* 0x000c00100e007986 */ /* 0x0007e8000c101b10 */
.L_x_1020:
[----:B------:R-:W-:Y:S05]  /*0800*/  BSYNC.RECONVERGENT B0 ;  /* 0x0000000000007941 */ /* 0x000fea0003800200 */
.L_x_1019:
[----:B------:R-:W-:Y:S04]  /*0810*/  BSSY.RECONVERGENT B0, `(.L_x_1021) ;  /* 0x0000006000007945 */ /* 0x000fe80003800200 */
[----:B------:R-:W-:Y:S05]  /*0820*/  @P3 BRA `(.L_x_1022) ;  /* 0x0000000000103947 */ /* 0x000fea0003800000 */
[----:B-123--:R-:W2:Y:S04]  /*0830*/  LDG.E.64 R16, desc[UR16][R10.64+0x1000] ;  /* 0x001000100a107981 */ /* 0x00eea8000c1e1b00 */
[----:B------:R-:W2:Y:S02]  /*0840*/  LDG.E.64 R18, desc[UR16][R12.64+0x1000] ;  /* 0x001000100c127981 */ /* 0x000ea4000c1e1b00 */
[----:B--2---:R-:W-:-:S07]  /*0850*/  DADD R16, R16, -R18 ;  /* 0x0000000010107229 */ /* 0x004fce0000000812 */
[----:B------:R4:W-:Y:S04]  /*0860*/  STG.E.64 desc[UR16][R14.64+0x1000], R16 ;  /* 0x001000100e007986 */ /* 0x0009e8000c101b10 */
.L_x_1022:
[----:B------:R-:W-:Y:S05]  /*0870*/  BSYNC.RECONVERGENT B0 ;  /* 0x0000000000007941 */ /* 0x000fea0003800200 */
.L_x_1021:
[----:B------:R-:W-:Y:S04]  /*0880*/  BSSY.RECONVERGENT B0, `(.L_x_1023) ;  /* 0x0000006000007945 */ /* 0x000fe80003800200 */
[----:B------:R-:W-:Y:S05]  /*0890*/  @P2 BRA `(.L_x_1024) ;  /* 0x0000000000102947 */ /* 0x000fea0003800000 */
[----:B-1234-:R-:W2:Y:S04]  /*08a0*/  LDG.E.64 R16, desc[UR16][R10.64+0x1400] ;  /* 0x001400100a107981 */ /* 0x01eea8000c1e1b00 */
[----:B------:R-:W2:Y:S02]  /*08b0*/  LDG.E.64 R18, desc[UR16][R12.64+0x1400] ;  /* 0x001400100c127981 */ /* 0x000ea4000c1e1b00 */
[----:B--2---:R-:W-:-:S07]  /*08c0*/  DADD R16, R16, -R18 ;  /* 0x0000000010107229 */ /* 0x004fce0000000812 */
[----:B------:R1:W-:Y:S04]  /*08d0*/  STG.E.64 desc[UR16][R14.64+0x1400], R16 ;  /* 0x001400100e007986 */ /* 0x0003e8000c101b10 */
.L_x_1024:
[----:B------:R-:W-:Y:S05]  /*08e0*/  BSYNC.RECONVERGENT B0 ;  /* 0x0000000000007941 */ /* 0x000fea0003800200 */
.L_x_1023:
[----:B------:R-:W-:Y:S04]  /*08f0*/  BSSY.RECONVERGENT B0, `(.L_x_1025) ;  /* 0x0000006000007945 */ /* 0x000fe80003800200 */
[----:B------:R-:W-:Y:S05]  /*0900*/  @P1 BRA `(.L_x_1026) ;  /* 0x0000000000101947 */ /* 0x000fea0003800000 */
[----:B------:R-:W1:Y:S04]  /*0910*/  LDG.E.64 R10, desc[UR16][R10.64+0x1800] ;  /* 0x001800100a0a7981 */ /* 0x000e68000c1e1b00 */
[----:B------:R-:W1:Y:S02]  /*0920*/  LDG.E.64 R12, desc[UR16][R12.64+0x1800] ;  /* 0x001800100c0c7981 */ /* 0x000e64000c1e1b00 */
[----:B-1234-:R-:W-:-:S07]  /*0930*/  DADD R16, R10, -R12 ;  /* 0x000000000a107229 */ /* 0x01efce000000080c */
[----:B------:R1:W-:Y:S04]  /*0940*/  STG.E.64 desc[UR16][R14.64+0x1800], R16 ;  /* 0x001800100e007986 */ /* 0x0003e8000c101b10 */
.L_x_1026:
[----:B------:R-:W-:Y:S05]  /*0950*/  BSYNC.RECONVERGENT B0 ;  /* 0x0000000000007941 */ /* 0x000fea0003800200 */
.L_x_1025:
[----:B------:R-:W-:Y:S05]  /*0960*/  @!P0 BRA `(.L_x_1014) ;  /* 0x0000000000f48947 */ /* 0x000fea0003800000 */
[----:B------:R-:W-:-:S07]  /*0970*/  IMAD.MOV.U32 R8, RZ, RZ, 0x8 ;  /* 0x00000008ff087424 */ /* 0x000fce00078e00ff */
.L_x_1029:
        /* <DEDUP_REMOVED lines=12> */
[----:B------:R-:W-:Y:S04]  /*0a40*/  @!P0 STG.E.64 desc[UR16][R28.64], R26 ;  /* 0x0000001a1c008986 */ /* 0x000fe8000c101b10 */
[----:B------:R-:W2:Y:S04]  /*0a50*/  @!P1 LDG.E.64 R18, desc[UR16][R14.64] ;  /* 0x000000100e129981 */ /* 0x000ea8000c1e1b00 */
[----:B------:R-:W2:Y:S01]  /*0a60*/  @!P1 LDG.E.64 R20, desc[UR16][R12.64] ;  /* 0x000000100c149981 */ /* 0x000ea2000c1e1b00 */
[----:B------:R-:W-:-:S04]  /*0a70*/  IADD3 R10, PT, PT, R17, 0x100, RZ ;  /* 0x00000100110a7810 */ /* 0x000fc80007ffe0ff */
[----:B------:R-:W-:Y:S01]  /*0a80*/  ISETP.GE.AND P0, PT, R10, UR4, PT ;  /* 0x000000040a007c0c */ /* 0x000fe2000bf06270 */
[----:B------:R-:W-:Y:S01]  /*0a90*/  IMAD.WIDE R10, R11, 0x8, R6 ;  /* 0x000000080b0a7825 */ /* 0x000fe200078e0206 */
[----:B--2---:R-:W-:-:S07]  /*0aa0*/  @!P1 DADD R22, R18, -R20 ;  /* 0x0000000012169229 */ /* 0x004fce0000000814 */
[----:B------:R0:W-:Y:S04]  /*0ab0*/  @!P1 STG.E.64 desc[UR16][R10.64], R22 ;  /* 0x000000160a009986 */ /* 0x0001e8000c101b10 */
[----:B------:R-:W2:Y:S04]  /*0ac0*/  @!P0 LDG.E.64 R18, desc[UR16][R14.64+0x400] ;  /* 0x000400100e128981 */ /* 0x000ea8000c1e1b00 */
[----:B------:R-:W2:Y:S01]  /*0ad0*/  @!P0 LDG.E.64 R20, desc[UR16][R12.64+0x400] ;  /* 0x000400100c148981 */ /* 0x000ea2000c1e1b00 */
[----:B------:R-:W-:-:S05]  /*0ae0*/  VIADD R16, R17, 0x180 ;  /* 0x0000018011107836 */ /* 0x000fca0000000000 */
[----:B------:R-:W-:Y:S01]  /*0af0*/  ISETP.GE.AND P1, PT, R16, UR4, PT ;  /* 0x0000000410007c0c */ /* 0x000fe2000bf26270 */
[----:B--2---:R-:W-:-:S07]  /*0b00*/  @!P0 DADD R24, R18, -R20 ;  /* 0x0000000012188229 */ /* 0x004fce0000000814 */
[----:B------:R1:W-:Y:S05]  /*0b10*/  @!P0 STG.E.64 desc[UR16][R10.64+0x400], R24 ;  /* 0x000400180a008986 */ /* 0x0003ea000c101b10 */
[----:B------:R-:W0:Y:S04]  /*0b20*/  @!P1 LDG.E.64 R18, desc[UR16][R14.64+0x800] ;  /* 0x000800100e129981 */ /* 0x000e28000c1e1b00 */
[----:B------:R-:W0:Y:S01]  /*0b30*/  @!P1 LDG.E.64 R20, desc[UR16][R12.64+0x800] ;  /* 0x000800100c149981 */ /* 0x000e22000c1e1b00 */
[----:B------:R-:W-:-:S04]  /*0b40*/  IADD3 R16, PT, PT, R17, 0x200, RZ ;  /* 0x0000020011107810 */ /* 0x000fc80007ffe0ff */
[----:B------:R-:W-:Y:S01]  /*0b50*/  ISETP.GE.AND P0, PT, R16, UR4, PT ;  /* 0x0000000410007c0c */ /* 0x000fe2000bf06270 */
[----:B0-----:R-:W-:-:S07]  /*0b60*/  @!P1 DADD R22, R18, -R20 ;  /* 0x0000000012169229 */ /* 0x001fce0000000814 */
[----:B------:R0:W-:Y:S05]  /*0b70*/  @!P1 STG.E.64 desc[UR16][R10.64+0x800], R22 ;  /* 0x000800160a009986 */ /* 0x0001ea000c101b10 */
[----:B------:R-:W1:Y:S04]  /*0b80*/  @!P0 LDG.E.64 R18, desc[UR16][R14.64+0xc00] ;  /* 0x000c00100e128981 */ /* 0x000e68000c1e1b00 */
[----:B------:R-:W1:Y:S01]  /*0b90*/  @!P0 LDG.E.64 R20, desc[UR16][R12.64+0xc00] ;  /* 0x000c00100c148981 */ /* 0x000e62000c1e1b00 */
[----:B------:R-:W-:-:S05]  /*0ba0*/  VIADD R16, R17, 0x280 ;  /* 0x0000028011107836 */ /* 0x000fca0000000000 */
[----:B------:R-:W-:Y:S01]  /*0bb0*/  ISETP.GE.AND P1, PT, R16, UR4, PT ;  /* 0x0000000410007c0c */ /* 0x000fe2000bf26270 */
[----:B-1----:R-:W-:-:S07]  /*0bc0*/  @!P0 DADD R24, R18, -R20 ;  /* 0x0000000012188229 */ /* 0x002fce0000000814 */
[----:B------:R1:W-:Y:S05]  /*0bd0*/  @!P0 STG.E.64 desc[UR16][R10.64+0xc00], R24 ;  /* 0x000c00180a008986 */ /* 0x0003ea000c101b10 */
[----:B------:R-:W0:Y:S04]  /*0be0*/  @!P1 LDG.E.64 R18, desc[UR16][R14.64+0x1000] ;  /* 0x001000100e129981 */ /* 0x000e28000c1e1b00 */
[----:B------:R-:W0:Y:S01]  /*0bf0*/  @!P1 LDG.E.64 R20, desc[UR16][R12.64+0x1000] ;  /* 0x001000100c149981 */ /* 0x000e22000c1e1b00 */
[----:B------:R-:W-:-:S04]  /*0c00*/  IADD3 R16, PT, PT, R17, 0x300, RZ ;  /* 0x0000030011107810 */ /* 0x000fc80007ffe0ff */
[----:B------:R-:W-:Y:S01]  /*0c10*/  ISETP.GE.AND P0, PT, R16, UR4, PT ;  /* 0x0000000410007c0c */ /* 0x000fe2000bf06270 */
[----:B0-----:R-:W-:-:S07]  /*0c20*/  @!P1 DADD R22, R18, -R20 ;  /* 0x0000000012169229 */ /* 0x001fce0000000814 */
[----:B------:R1:W-:Y:S05]  /*0c30*/  @!P1 STG.E.64 desc[UR16][R10.64+0x1000], R22 ;  /* 0x001000160a009986 */ /* 0x0003ea000c101b10 */
[----:B------:R-:W2:Y:S04]  /*0c40*/  @!P0 LDG.E.64 R18, desc[UR16][R14.64+0x1400] ;  /* 0x001400100e128981 */ /* 0x000ea8000c1e1b00 */
[----:B------:R-:W2:Y:S01]  /*0c50*/  @!P0 LDG.E.64 R20, desc[UR16][R12.64+0x1400] ;  /* 0x001400100c148981 */ /* 0x000ea2000c1e1b00 */
[----:B------:R-:W-:Y:S01]  /*0c60*/  VIADD R17, R17, 0x380 ;  /* 0x0000038011117836 */ /* 0x000fe20000000000 */
[----:B------:R-:W-:Y:S01]  /*0c70*/  IADD3 R8, PT, PT, R8, 0x8, RZ ;  /* 0x0000000808087810 */ /* 0x000fe20007ffe0ff */
[----:B------:R-:W-:Y:S03]  /*0c80*/  BSSY.RECONVERGENT B0, `(.L_x_1027) ;  /* 0x000000a000007945 */ /* 0x000fe60003800200 */
[----:B------:R-:W-:Y:S01]  /*0c90*/  ISETP.NE.AND P1, PT, R8, R0, PT ;  /* 0x000000000800720c */ /* 0x000fe20003f25270 */
[----:B--2---:R-:W-:-:S07]  /*0ca0*/  @!P0 DADD R18, R18, -R20 ;  /* 0x0000000012128229 */ /* 0x004fce0000000814 */
[----:B------:R1:W-:Y:S01]  /*0cb0*/  @!P0 STG.E.64 desc[UR16][R10.64+0x1400], R18 ;  /* 0x001400120a008986 */ /* 0x0003e2000c101b10 */
[----:B------:R-:W-:-:S13]  /*0cc0*/  ISETP.GE.AND P0, PT, R17, UR4, PT ;  /* 0x0000000411007c0c */ /* 0x000fda000bf06270 */
[----:B-1----:R-:W-:Y:S05]  /*0cd0*/  @P0 BRA `(.L_x_1028) ;  /* 0x0000000000100947 */ /* 0x002fea0003800000 */
[----:B------:R-:W2:Y:S04]  /*0ce0*/  LDG.E.64 R14, desc[UR16][R14.64+0x1800] ;  /* 0x001800100e0e7981 */ /* 0x000ea8000c1e1b00 */
[----:B------:R-:W2:Y:S02]  /*0cf0*/  LDG.E.64 R12, desc[UR16][R12.64+0x1800] ;  /* 0x001800100c0c7981 */ /* 0x000ea4000c1e1b00 */
[----:B--2---:R-:W-:-:S07]  /*0d00*/  DADD R16, R14, -R12 ;  /* 0x000000000e107229 */ /* 0x004fce000000080c */
[----:B------:R0:W-:Y:S04]  /*0d10*/  STG.E.64 desc[UR16][R10.64+0x1800], R16 ;  /* 0x001800100a007986 */ /* 0x0001e8000c101b10 */
.L_x_1028:
[----:B------:R-:W-:Y:S05]  /*0d20*/  BSYNC.RECONVERGENT B0 ;  /* 0x0000000000007941 */ /* 0x000fea0003800200 */
.L_x_1027:
[----:B------:R-:W-:Y:S05]  /*0d30*/  @P1 BRA `(.L_x_1029) ;  /* 0xfffffffc00101947 */ /* 0x000fea000383ffff */
.L_x_1014:
        /* <DEDUP_REMOVED lines=18> */
[----:B--2---:R-:W-:-:S07]  /*0e60*/  @!P0 DADD R18, R14, -R16 ;  /* 0x000000000e128229 */ /* 0x004fce0000000810 */
        /* <DEDUP_REMOVED lines=17> */
[----:B--2---:R-:W-:-:S07]  /*0f80*/  @!P0 DADD R18, R26, -R28 ;  /* 0x000000001a128229 */ /* 0x004fce000000081c */
[----:B------:R0:W-:Y:S04]  /*0f90*/  @!P0 STG.E.64 desc[UR16][R14.64], R18 ;  /* 0x000000120e008986 */ /* 0x0001e8000c101b10 */
[----:B------:R-:W2:Y:S04]  /*0fa0*/  @!P1 LDG.E.64 R20, desc[UR16][R20.64] ;  /* 0x0000001014149981 */ /* 0x000ea8000c1e1b00 */
[----:B------:R-:W2:Y:S01]  /*0fb0*/  @!P1 LDG.E.64 R22, desc[UR16][R22.64] ;  /* 0x0000001016169981 */ /* 0x000ea2000c1e1b00 */
[----:B-1----:R-:W-:-:S04]  /*0fc0*/  @!P1 IMAD.WIDE R16, R11, 0x8, R6 ;  /* 0x000000080b109825 */ /* 0x002fc800078e0206 */
[----:B------:R-:W-:Y:S01]  /*0fd0*/  VIADD R0, R0, 0x4 ;  /* 0x0000000400007836 */ /* 0x000fe20000000000 */
[----:B--2---:R-:W-:-:S07]  /*0fe0*/  @!P1 DADD R12, R20, -R22 ;  /* 0x00000000140c9229 */ /* 0x004fce0000000816 */
[----:B------:R0:W-:Y:S04]  /*0ff0*/  @!P1 STG.E.64 desc[UR16][R16.64], R12 ;  /* 0x0000000c10009986 */ /* 0x0001e8000c101b10 */
.L_x_1030:
        /* <DEDUP_REMOVED lines=20> */
[----:B------:R-:W-:Y:S01]  /*1140*/  @!P1 IMAD.WIDE R12, R23, 0x8, R6 ;  /* 0x00000008170c9825 */ /* 0x000fe200078e0206 */
[----:B------:R-:W-:Y:S01]  /*1150*/  IADD3 R0, PT, PT, R0, 0x2, RZ ;  /* 0x0000000200007810 */ /* 0x000fe20007ffe0ff */
[----:B--2---:R-:W-:-:S07]  /*1160*/  @!P1 DADD R10, R18, -R20 ;  /* 0x00000000120a9229 */ /* 0x004fce0000000814 */
[----:B------:R0:W-:Y:S04]  /*1170*/  @!P1 STG.E.64 desc[UR16][R12.64], R10 ;  /* 0x0000000a0c009986 */ /* 0x0001e8000c101b10 */
.L_x_1031:
        /* <DEDUP_REMOVED lines=9> */
[----:B-----5:R-:W-:-:S07]  /*1210*/  DADD R8, R2, -R4 ;  /* 0x0000000002087229 */ /* 0x020fce0000000804 */
[----:B------:R-:W-:Y:S01]  /*1220*/  STG.E.64 desc[UR16][R6.64], R8 ;  /* 0x0000000806007986 */ /* 0x000fe2000c101b10 */
[----:B------:R-:W-:Y:S05]  /*1230*/  EXIT ;  /* 0x000000000000794d */ /* 0x000fea0003800000 */
.L_x_1013:
        /* <DEDUP_REMOVED lines=29> */
.L_x_1033:
        /* <DEDUP_REMOVED lines=8> */
[----:B--2---:R-:W-:-:S07]  /*1490*/  DADD R16, R16, -R18 ;  /* 0x0000000010107229 */ /* 0x004fce0000000812 */
[----:B------:R0:W-:Y:S04]  /*14a0*/  STG.E.64 desc[UR16][R8.64+-0x1000], R16 ;  /* 0xfff0001008007986 */ /* 0x0001e8000c101b10 */
[----:B------:R-:W2:Y:S04]  /*14b0*/  LDG.E.64 R18, desc[UR16][R14.64+0x400] ;  /* 0x000400100e127981 */ /* 0x000ea8000c1e1b00 */
[----:B------:R-:W2:Y:S02]  /*14c0*/  LDG.E.64 R22, desc[UR16][R12.64+-0xc00] ;  /* 0xfff400100c167981 */ /* 0x000ea4000c1e1b00 */
[----:B--2---:R-:W-:-:S07]  /*14d0*/  DADD R18, R18, -R22 ;  /* 0x0000000012127229 */ /* 0x004fce0000000816 */
[----:B------:R1:W-:Y:S04]  /*14e0*/  STG.E.64 desc[UR16][R8.64+-0xc00], R18 ;  /* 0xfff4001208007986 */ /* 0x0003e8000c101b10 */
[----:B------:R-:W2:Y:S04]  /*14f0*/  LDG.E.64 R22, desc[UR16][R14.64+0x800] ;  /* 0x000800100e167981 */ /* 0x000ea8000c1e1b00 */
[----:B------:R-:W2:Y:S02]  /*1500*/  LDG.E.64 R24, desc[UR16][R12.64+-0x800] ;  /* 0xfff800100c187981 */ /* 0x000ea4000c1e1b00 */
[----:B--2---:R-:W-:-:S07]  /*1510*/  DADD R22, R22, -R24 ;  /* 0x0000000016167229 */ /* 0x004fce0000000818 */
[----:B------:R2:W-:Y:S04]  /*1520*/  STG.E.64 desc[UR16][R8.64+-0x800], R22 ;  /* 0xfff8001608007986 */ /* 0x0005e8000c101b10 */
[----:B------:R-:W3:Y:S04]  /*1530*/  LDG.E.64 R24, desc[UR16][R14.64+0xc00] ;  /* 0x000c00100e187981 */ /* 0x000ee8000c1e1b00 */
[----:B------:R-:W3:Y:S02]  /*1540*/  LDG.E.64 R26, desc[UR16][R12.64+-0x400] ;  /* 0xfffc00100c1a7981 */ /* 0x000ee4000c1e1b00 */
[----:B---3--:R-:W-:-:S07]  /*1550*/  DADD R24, R24, -R26 ;  /* 0x0000000018187229 */ /* 0x008fce000000081a */
[----:B------:R3:W-:Y:S04]  /*1560*/  STG.E.64 desc[UR16][R8.64+-0x400], R24 ;  /* 0xfffc001808007986 */ /* 0x0007e8000c101b10 */
[----:B0-----:R-:W4:Y:S04]  /*1570*/  LDG.E.64 R16, desc[UR16][R14.64+0x1000] ;  /* 0x001000100e107981 */ /* 0x001f28000c1e1b00 */
[----:B------:R-:W4:Y:S02]  /*1580*/  LDG.E.64 R26, desc[UR16][R12.64] ;  /* 0x000000100c1a7981 */ /* 0x000f24000c1e1b00 */
[----:B----4-:R-:W-:-:S07]  /*1590*/  DADD R16, R16, -R26 ;  /* 0x0000000010107229 */ /* 0x010fce000000081a */
[----:B------:R0:W-:Y:S04]  /*15a0*/  STG.E.64 desc[UR16][R8.64], R16 ;  /* 0x0000001008007986 */ /* 0x0001e8000c101b10 */
[----:B-1----:R-:W4:Y:S04]  /*15b0*/  LDG.E.64 R18, desc[UR16][R14.64+0x1400] ;  /* 0x001400100e127981 */ /* 0x002f28000c1e1b00 */
[----:B------:R-:W4:Y:S02]  /*15c0*/  LDG.E.64 R26, desc[UR16][R12.64+0x400] ;  /* 0x000400100c1a7981 */ /* 0x000f24000c1e1b00 */
[----:B----4-:R-:W-:-:S07]  /*15d0*/  DADD R18, R18, -R26 ;  /* 0x0000000012127229 */ /* 0x010fce000000081a */
[----:B------:R1:W-:Y:S04]  /*15e0*/  STG.E.64 desc[UR16][R8.64+0x400], R18 ;  /* 0x0004001208007986 */ /* 0x0003e8000c101b10 */
[----:B--2---:R-:W2:Y:S04]  /*15f0*/  LDG.E.64 R22, desc[UR16][R14.64+0x1800] ;  /* 0x001800100e167981 */ /* 0x004ea8000c1e1b00 */
[----:B------:R-:W2:Y:S02]  /*1600*/  LDG.E.64 R26, desc[UR16][R12.64+0x800] ;  /* 0x000800100c1a7981 */ /* 0x000ea4000c1e1b00 */
[----:B--2---:R-:W-:-:S07]  /*1610*/  DADD R22, R22, -R26 ;  /* 0x0000000016167229 */ /* 0x004fce000000081a */
[----:B------:R2:W-:Y:S04]  /*1620*/  STG.E.64 desc[UR16][R8.64+0x800], R22 ;  /* 0x0008001608007986 */ /* 0x0005e8000c101b10 */
[----:B---3--:R-:W3:Y:S04]  /*1630*/  LDG.E.64 R24, desc[UR16][R14.64+0x1c00] ;  /* 0x001c00100e187981 */ /* 0x008ee8000c1e1b00 */
[----:B------:R-:W3:Y:S02]  /*1640*/  LDG.E.64 R26, desc[UR16][R12.64+0xc00] ;  /* 0x000c00100c1a7981 */ /* 0x000ee4000c1e1b00 */
[----:B---3--:R-:W-:-:S07]  /*1650*/  DADD R24, R24, -R26 ;  /* 0x0000000018187229 */ /* 0x008fce000000081a */
        /* <DEDUP_REMOVED lines=8> */
[----:B----4-:R-:W-:-:S03]  /*16e0*/  DADD R26, R16, -R26 ;  /* 0x00000000101a7229 */ /* 0x010fc6000000081a */
[----:B------:R-:W-:-:S04]  /*16f0*/  IMAD.WIDE R16, R10, 0x8, R28 ;  /* 0x000000080a107825 */ /* 0x000fc800078e021c */
[----:B------:R0:W-:Y:S04]  /*1700*/  STG.E.64 desc[UR16][R8.64+0x1000], R26 ;  /* 0x0010001a08007986 */ /* 0x0001e8000c101b10 */
[----:B--2---:R-:W2:Y:S04]  /*1710*/  LDG.E.64 R22, desc[UR16][R16.64+-0xc00] ;  /* 0xfff4001010167981 */ /* 0x004ea8000c1e1b00 */
[----:B------:R-:W2:Y:S01]  /*1720*/  LDG.E.64 R14, desc[UR16][R18.64+-0xc00] ;  /* 0xfff40010120e7981 */ /* 0x000ea2000c1e1b00 */
[----:B------:R-:W-:Y:S01]  /*1730*/  MOV R13, UR14 ;  /* 0x0000000e000d7c02 */ /* 0x000fe20008000f00 */
[----:B------:R-:W-:-:S04]  /*1740*/  IMAD.U32 R12, RZ, RZ, UR26 ;  /* 0x0000001aff0c7e24 */ /* 0x000fc8000f8e00ff */
[----:B------:R-:W-:Y:S01]  /*1750*/  IMAD.WIDE R12, R10, 0x8, R12 ;  /* 0x000000080a0c7825 */ /* 0x000fe200078e020c */
[----:B--2---:R-:W-:-:S07]  /*1760*/  DADD R14, R22, -R14 ;  /* 0x00000000160e7229 */ /* 0x004fce000000080e */
[----:B------:R1:W-:Y:S04]  /*1770*/  STG.E.64 desc[UR16][R12.64], R14 ;  /* 0x0000000e0c007986 */ /* 0x0003e8000c101b10 */
[----:B------:R-:W2:Y:S04]  /*1780*/  LDG.E.64 R22, desc[UR16][R16.64+-0x800] ;  /* 0xfff8001010167981 */ /* 0x000ea8000c1e1b00 */
[----:B---3--:R-:W2:Y:S02]  /*1790*/  LDG.E.64 R24, desc[UR16][R18.64+-0x800] ;  /* 0xfff8001012187981 */ /* 0x008ea4000c1e1b00 */
[----:B--2---:R-:W-:-:S07]  /*17a0*/  DADD R22, R22, -R24 ;  /* 0x0000000016167229 */ /* 0x004fce0000000818 */
[----:B------:R2:W-:Y:S04]  /*17b0*/  STG.E.64 desc[UR16][R12.64+0x400], R22 ;  /* 0x000400160c007986 */ /* 0x0005e8000c101b10 */
[----:B0-----:R-:W3:Y:S04]  /*17c0*/  LDG.E.64 R8, desc[UR16][R16.64+-0x400] ;  /* 0xfffc001010087981 */ /* 0x001ee8000c1e1b00 */
[----:B------:R-:W3:Y:S02]  /*17d0*/  LDG.E.64 R24, desc[UR16][R18.64+-0x400] ;  /* 0xfffc001012187981 */ /* 0x000ee4000c1e1b00 */
[----:B---3--:R-:W-:-:S07]  /*17e0*/  DADD R8, R8, -R24 ;  /* 0x0000000008087229 */ /* 0x008fce0000000818 */
[----:B------:R0:W-:Y:S04]  /*17f0*/  STG.E.64 desc[UR16][R12.64+0x800], R8 ;  /* 0x000800080c007986 */ /* 0x0001e8000c101b10 */
[----:B------:R-:W3:Y:S04]  /*1800*/  LDG.E.64 R24, desc[UR16][R16.64] ;  /* 0x0000001010187981 */ /* 0x000ee8000c1e1b00 */
[----:B------:R-:W3:Y:S02]  /*1810*/  LDG.E.64 R26, desc[UR16][R18.64] ;  /* 0x00000010121a7981 */ /* 0x000ee4000c1e1b00 */
[----:B---3--:R-:W-:-:S07]  /*1820*/  DADD R24, R24, -R26 ;  /* 0x0000000018187229 */ /* 0x008fce000000081a */
        /* <DEDUP_REMOVED lines=16> */
[----:B--2---:R-:W-:-:S07]  /*1930*/  DADD R8, R8, -R26 ;  /* 0x0000000008087229 */ /* 0x004fce000000081a */
[----:B------:R3:W-:Y:S01]  /*1940*/  STG.E.64 desc[UR16][R12.64+0x1800], R8 ;  /* 0x001800080c007986 */ /* 0x0007e2000c101b10 */
[----:B------:R-:W-:Y:S05]  /*1950*/  BRA.U UP0, `(.L_x_1033) ;  /* 0xfffffff900ac7547 */ /* 0x000fea000b83ffff */
.L_x_1032:
        /* <DEDUP_REMOVED lines=24> */
[----:B--2---:R-:W-:Y:S01]  /*1ae0*/  DADD R14, R12, -R14 ;  /* 0x000000000c0e7229 */ /* 0x004fe2000000080e */
[----:B------:R-:W-:-:S06]  /*1af0*/  IMAD.WIDE R12, R17, 0x8, R6 ;  /* 0x00000008110c7825 */ /* 0x000fcc00078e0206 */
        /* <DEDUP_REMOVED lines=25> */
[----:B---3--:R-:W2:Y:S04]  /*1c90*/  LDG.E.64 R20, desc[UR16][R10.64+0x1c00] ;  /* 0x001c00100a147981 */ /* 0x008ea8000c1e1b00 */
[----:B------:R-:W2:Y:S01]  /*1ca0*/  LDG.E.64 R22, desc[UR16][R8.64+0x1c00] ;  /* 0x001c001008167981 */ /* 0x000ea2000c1e1b00 */
[----:B------:R-:W-:Y:S01]  /*1cb0*/  UIADD3 UR4, UPT, UPT, UR4, 0x8, URZ ;  /* 0x0000000804047890 */ /* 0x000fe2000fffe0ff */
[----:B--2---:R-:W-:-:S07]  /*1cc0*/  DADD R20, R20, -R22 ;  /* 0x0000000014147229 */ /* 0x004fce0000000816 */
[----:B------:R0:W-:Y:S04]  /*1cd0*/  STG.E.64 desc[UR16][R12.64+0x1c00], R20 ;  /* 0x001c00140c007986 */ /* 0x0001e8000c101b10 */
.L_x_1034:
        /* <DEDUP_REMOVED lines=22> */
[----:B------:R-:W2:Y:S04]  /*1e40*/  LDG.E.64 R12, desc[UR16][R2.64+0xc00] ;  /* 0x000c0010020c7981 */ /* 0x000ea8000c1e1b00 */
[----:B------:R-:W2:Y:S01]  /*1e50*/  LDG.E.64 R14, desc[UR16][R4.64+0xc00] ;  /* 0x000c0010040e7981 */ /* 0x000ea2000c1e1b00 */
[----:B------:R-:W-:Y:S01]  /*1e60*/  UIADD3 UR4, UPT, UPT, UR4, 0x4, URZ ;  /* 0x0000000404047890 */ /* 0x000fe2000fffe0ff */
[----:B--2---:R-:W-:-:S07]  /*1e70*/  DADD R12, R12, -R14 ;  /* 0x000000000c0c7229 */ /* 0x004fce000000080e */
[----:B------:R1:W-:Y:S04]  /*1e80*/  STG.E.64 desc[UR16][R16.64+0xc00], R12 ;  /* 0x000c000c10007986 */ /* 0x0003e8000c101b10 */
.L_x_1035:
[----:B------:R-:W-:Y:S05]  /*1e90*/  @!P0 EXIT ;  /* 0x000000000000894d */ /* 0x000fea0003800000 */
[----:B-1----:R-:W-:Y:S01]  /*1ea0*/  MOV R11, UR4 ;  /* 0x00000004000b7c02 */ /* 0x002fe20008000f00 */
[----:B------:R-:W-:-:S04]  /*1eb0*/  UIADD3 UR5, UPT, UPT, -UR5, URZ, URZ ;  /* 0x000000ff05057290 */ /* 0x000fc8000fffe1ff */
[----:B------:R-:W-:-:S08]  /*1ec0*/  IMAD R11, R11, 0x80, R0 ;  /* 0x000000800b0b7824 */ /* 0x000fd000078e0200 */
.L_x_1036:
        /* <DEDUP_REMOVED lines=13> */
[----:B---3--:R-:W-:-:S07]  /*1fa0*/  DADD R8, R6, -R4 ;  /* 0x0000000006087229 */ /* 0x008fce0000000804 */
[----:B------:R1:W-:Y:S04]  /*1fb0*/  STG.E.64 desc[UR16][R2.64], R8 ;  /* 0x0000000802007986 */ /* 0x0003e8000c101b10 */
[----:B------:R-:W-:Y:S05]  /*1fc0*/  @!P0 EXIT ;  /* 0x000000000000894d */ /* 0x000fea0003800000 */
[----:B------:R-:W-:Y:S01]  /*1fd0*/  IADD3 R11, PT, PT, R11, 0x80, RZ ;  /* 0x000000800b0b7810 */ /* 0x000fe20007ffe0ff */
[----:B------:R-:W-:Y:S06]  /*1fe0*/  BRA `(.L_x_1036) ;  /* 0xfffffffc00b87947 */ /* 0x000fec000383ffff */
.L_x_1037:
        /* <DEDUP_REMOVED lines=9> */
.L_x_1095:


//--------------------- .text._ZN3cub18CUB_300001_SM_10006detail9transform16transform_kernelINS2_10policy_hubILb1EN4cuda3std3__45tupleIJN6thrust24THRUST_300001_SM_1000_NS6detail15normal_iteratorINSA_10device_ptrIdEEEESF_EEEE10policy1000Ei11sub_functorIdESF_JPdSL_EEEvT0_iT1_T2_DpNS2_10kernel_argIT3_EE --------------------------
	.section	.text._ZN3cub18CUB_300001_SM_10006detail9transform16transform_kernelINS2_10policy_hubILb1EN4cuda3std3__45tupleIJN6thrust24THRUST_300001_SM_1000_NS6detail15normal_iteratorINSA_10device_ptrIdEEEESF_EEEE10policy1000Ei11sub_functorIdESF_JPdSL_EEEvT0_iT1_T2_DpNS2_10kernel_argIT3_EE,"ax",@progbits
	.align	128
        .global         _ZN3cub18CUB_300001_SM_10006detail9transform16transform_kernelINS2_10policy_hubILb1EN4cuda3std3__45tupleIJN6thrust24THRUST_300001_SM_1000_NS6detail15normal_iteratorINSA_10device_ptrIdEEEESF_EEEE10policy1000Ei11sub_functorIdESF_JPdSL_EEEvT0_iT1_T2_DpNS2_10kernel_argIT3_EE
        .type           _ZN3cub18CUB_300001_SM_10006detail9transform16transform_kernelINS2_10policy_hubILb1EN4cuda3std3__45tupleIJN6thrust24THRUST_300001_SM_1000_NS6detail15normal_iteratorINSA_10device_ptrIdEEEESF_EEEE10policy1000Ei11sub_functorIdESF_JPdSL_EEEvT0_iT1_T2_DpNS2_10kernel_argIT3_EE,@function
        .size           _ZN3cub18CUB_300001_SM_10006detail9transform16transform_kernelINS2_10policy_hubILb1EN4cuda3std3__45tupleIJN6thrust24THRUST_300001_SM_1000_NS6detail15normal_iteratorINSA_10device_ptrIdEEEESF_EEEE10policy1000Ei11sub_functorIdESF_JPdSL_EEEvT0_iT1_T2_DpNS2_10kernel_argIT3_EE,(.L_x_1096 - _ZN3cub18CUB_300001_SM_10006detail9transform16transform_kernelINS2_10policy_hubILb1EN4cuda3std3__45tupleIJN6thrust24THRUST_300001_SM_1000_NS6detail15normal_iteratorINSA_10device_ptrIdEEEESF_EEEE10policy1000Ei11sub_functorIdESF_JPdSL_EEEvT0_iT1_T2_DpNS2_10kernel_argIT3_EE)
        .other          _ZN3cub18CUB_300001_SM_10006detail9transform16transform_kernelINS2_10policy_hubILb1EN4cuda3std3__45tupleIJN6thrust24THRUST_300001_SM_1000_NS6detail15normal_iteratorINSA_10device_ptrIdEEEESF_EEEE10policy1000Ei11sub_functorIdESF_JPdSL_EEEvT0_iT1_T2_DpNS2_10kernel_argIT3_EE,@"STO_CUDA_ENTRY STV_DEFAULT"
_ZN3cub18CUB_300001_SM_10006detail9transform16transform_kernelINS2_10policy_hubILb1EN4cuda3std3__45tupleIJN6thrust24THRUST_300001_SM_1000_NS6detail15normal_iteratorINSA_10device_ptrIdEEEESF_EEEE10policy1000Ei11sub_functorIdESF_JPdSL_EEEvT0_iT1_T2_DpNS2_10kernel_argIT3_EE:
.text._ZN3cub18CUB_300001_SM_10006detail9transform16transform_kernelINS2_10policy_hubILb1EN4cuda3std3__45tupleIJN6thrust24THRUST_300001_SM_1000_NS6detail15normal_iteratorINSA_10device_ptrIdEEEESF_EEEE10policy1000Ei11sub_functorIdESF_JPdSL_EEEvT0_iT1_T2_DpNS2_10kernel_argIT3_EE:
        /* <DEDUP_REMOVED lines=20> */
.L_x_1041:
[----:B------:R-:W-:Y:S01]  /*0140*/  VIADD R5, R5, 0x4000 ;  /* 0x0000400005057836 */ /* 0x000fe20000000000 */
[----:B------:R0:W-:Y:S04]  /*0150*/  CCTL.E.PF2 [R2] ;  /* 0x000000000200798f */ /* 0x0001e80000800100 */
[----:B------:R-:W-:Y:S02]  /*0160*/  ISETP.GE.AND P0, PT, R5, UR6, PT ;  /* 0x0000000605007c0c */ /* 0x000fe4000bf06270 */
[----:B0-----:R-:W-:-:S04]  /*0170*/  IADD3 R2, P1, PT, R2, 0x4000, RZ ;  /* 0x0000400002027810 */ /* 0x001fc80007f3e0ff */
[----:B------:R-:W-:-:S07]  /*0180*/  IADD3.X R3, PT, PT, RZ, R3, RZ, P1, !PT ;  /* 0x00000003ff037210 */ /* 0x000fce0000ffe4ff */
[----:B------:R-:W-:Y:S05]  /*0190*/  @!P0 BRA `(.L_x_1041) ;  /* 0xfffffffc00e88947 */ /* 0x000fea000383ffff */
[----:B------:R-:W-:Y:S05]  /*01a0*/  BSYNC.RECONVERGENT B1 ;  /* 0x0000000000017941 */ /* 0x000fea0003800200 */
.L_x_1040:
[----:B------:R-:W0:Y:S01]  /*01b0*/  LDC.64 R2, c[0x0][0x3a8] ;  /* 0x0000ea00ff027b82 */ /* 0x000e220000000a00 */
[----:B------:R-:W-:Y:S02]  /*01c0*/  IMAD.U32 R5, RZ, RZ, UR20 ;  /* 0x00000014ff057e24 */ /* 0x000fe4000f8e00ff */
[----:B0-----:R-:W-:-:S04]  /*01d0*/  IMAD.WIDE.U32 R2, R0, 0x80, R2 ;  /* 0x0000008000027825 */ /* 0x001fc800078e0002 */
[----:B------:R-:W-:-:S07]  /*01e0*/  IMAD.WIDE R2, R5, 0x8, R2 ;  /* 0x0000000805027825 */ /* 0x000fce00078e0202 */
.L_x_1042:
[----:B------:R-:W-:Y:S01]  /*01f0*/  IADD3 R4, PT, PT, R4, 0x4000, RZ ;  /* 0x0000400004047810 */ /* 0x000fe20007ffe0ff */
[----:B------:R0:W-:Y:S03]  /*0200*/  CCTL.E.PF2 [R2] ;  /* 0x000000000200798f */ /* 0x0001e60000800100 */
[----:B------:R-:W-:Y:S02]  /*0210*/  ISETP.GE.AND P0, PT, R4, UR6, PT ;  /* 0x0000000604007c0c */ /* 0x000fe4000bf06270 */
[----:B0-----:R-:W-:-:S05]  /*0220*/  IADD3 R2, P1, PT, R2, 0x4000, RZ ;  /* 0x0000400002027810 */ /* 0x001fca0007f3e0ff */
[----:B------:R-:W-:-:S06]  /*0230*/  IMAD.X R3, RZ, RZ, R3, P1 ;  /* 0x000000ffff037224 */ /* 0x000fcc00008e0603 */
[----:B------:R-:W-:Y:S05]  /*0240*/  @!P0 BRA `(.L_x_1042) ;  /* 0xfffffffc00e88947 */ /* 0x000fea000383ffff */
.L_x_1039:
[----:B------:R-:W-:Y:S05]  /*0250*/  BSYNC.RECONVERGENT B0 ;  /* 0x0000000000007941 */ /* 0x000fea0003800200 */
.L_x_1038:
        /* <DEDUP_REMOVED lines=34> */
.L_x_1045:
        /* <DEDUP_REMOVED lines=85> */
[----:B--2---:R-:W-:-:S07]  /*09d0*/  DADD R10, R10, -R24 ;  /* 0x000000000a0a7229 */ /* 0x004fce0000000818 */
[----:B------:R3:W-:Y:S01]  /*09e0*/  STG.E.64 desc[UR14][R12.64+0xc00], R10 ;  /* 0x000c000a0c007986 */ /* 0x0007e2000c101b0e */
[----:B------:R-:W-:Y:S05]  /*09f0*/  BRA.U UP0, `(.L_x_1045) ;  /* 0xfffffff900a07547 */ /* 0x000fea000b83ffff */
.L_x_1044:
        /* <DEDUP_REMOVED lines=57> */
.L_x_1046:
        /* <DEDUP_REMOVED lines=27> */
.L_x_1047:
        /* <DEDUP_REMOVED lines=9> */
.L_x_1048:
        /* <DEDUP_REMOVED lines=14> */
[----:B--2---:R-:W-:-:S07]  /*10b0*/  DADD R8, R6, -R4 ;  /* 0x0000000006087229 */ /* 0x004fce0000000804 */
[----:B------:R1:W-:Y:S01]  /*10c0*/  STG.E.64 desc[UR14][R2.64], R8 ;  /* 0x0000000802007986 */ /* 0x0003e2000c101b0e */
[----:B------:R-:W-:Y:S05]  /*10d0*/  BRA.U UP0, `(.L_x_1048) ;  /* 0xfffffffd00bc7547 */ /* 0x000fea000b83ffff */
[----:B------:R-:W-:Y:S05]  /*10e0*/  EXIT ;  /* 0x000000000000794d */ /* 0x000fea0003800000 */
.L_x_1043:
        /* <DEDUP_REMOVED lines=24> */
.L_x_1052:
        /* <DEDUP_REMOVED lines=15> */
[----:B------:R-:W-:Y:S01]  /*1360*/  IADD3 R10, PT, PT, R11, 0x100, RZ ;  /* 0x000001000b0a7810 */ /* 0x000fe20007ffe0ff */
[----:B------:R-:W-:-:S03]  /*1370*/  IMAD.WIDE R16, R17, 0x8, R2 ;  /* 0x0000000811107825 */ /* 0x000fc600078e0202 */
[----:B------:R-:W-:Y:S01]  /*1380*/  ISETP.GE.AND P0, PT, R10, UR16, PT ;  /* 0x000000100a007c0c */ /* 0x000fe2000bf06270 */
[----:B--2---:R-:W-:-:S07]  /*1390*/  @!P1 DADD R26, R26, -R28 ;  /* 0x000000001a1a9229 */ /* 0x004fce000000081c */
[----:B------:R-:W-:Y:S05]  /*13a0*/  @!P1 STG.E.64 desc[UR14][R16.64], R26 ;  /* 0x0000001a10009986 */ /* 0x000fea000c101b0e */
[----:B------:R-:W2:Y:S04]  /*13b0*/  @!P0 LDG.E.64 R18, desc[UR14][R12.64+0x400] ;  /* 0x0004000e0c128981 */ /* 0x000ea8000c1e1b00 */
[----:B------:R-:W2:Y:S01]  /*13c0*/  @!P0 LDG.E.64 R20, desc[UR14][R14.64+0x400] ;  /* 0x0004000e0e148981 */ /* 0x000ea2000c1e1b00 */
[----:B------:R-:W-:-:S05]  /*13d0*/  VIADD R10, R11, 0x180 ;  /* 0x000001800b0a7836 */ /* 0x000fca0000000000 */
[----:B------:R-:W-:Y:S01]  /*13e0*/  ISETP.GE.AND P1, PT, R10, UR16, PT ;  /* 0x000000100a007c0c */ /* 0x000fe2000bf26270 */
[----:B--2---:R-:W-:-:S07]  /*13f0*/  @!P0 DADD R18, R18, -R20 ;  /* 0x0000000012128229 */ /* 0x004fce0000000814 */
[----:B------:R1:W-:Y:S05]  /*1400*/  @!P0 STG.E.64 desc[UR14][R16.64+0x400], R18 ;  /* 0x0004001210008986 */ /* 0x0003ea000c101b0e */
[----:B------:R-:W2:Y:S04]  /*1410*/  @!P1 LDG.E.64 R20, desc[UR14][R12.64+0x800] ;  /* 0x0008000e0c149981 */ /* 0x000ea8000c1e1b00 */
[----:B0-----:R-:W2:Y:S01]  /*1420*/  @!P1 LDG.E.64 R22, desc[UR14][R14.64+0x800] ;  /* 0x0008000e0e169981 */ /* 0x001ea2000c1e1b00 */
[----:B------:R-:W-:-:S04]  /*1430*/  IADD3 R10, PT, PT, R11, 0x200, RZ ;  /* 0x000002000b0a7810 */ /* 0x000fc80007ffe0ff */
[----:B------:R-:W-:Y:S01]  /*1440*/  ISETP.GE.AND P0, PT, R10, UR16, PT ;  /* 0x000000100a007c0c */ /* 0x000fe2000bf06270 */
[----:B--2---:R-:W-:-:S07]  /*1450*/  @!P1 DADD R20, R20, -R22 ;  /* 0x0000000014149229 */ /* 0x004fce0000000816 */
[----:B------:R0:W-:Y:S05]  /*1460*/  @!P1 STG.E.64 desc[UR14][R16.64+0x800], R20 ;  /* 0x0008001410009986 */ /* 0x0001ea000c101b0e */
[----:B------:R-:W2:Y:S04]  /*1470*/  @!P0 LDG.E.64 R22, desc[UR14][R12.64+0xc00] ;  /* 0x000c000e0c168981 */ /* 0x000ea8000c1e1b00 */
[----:B------:R-:W2:Y:S01]  /*1480*/  @!P0 LDG.E.64 R24, desc[UR14][R14.64+0xc00] ;  /* 0x000c000e0e188981 */ /* 0x000ea2000c1e1b00 */
[----:B------:R-:W-:-:S04]  /*1490*/  IADD3 R10, PT, PT, R11, 0x280, RZ ;  /* 0x000002800b0a7810 */ /* 0x000fc80007ffe0ff */
[----:B------:R-:W-:Y:S01]  /*14a0*/  ISETP.GE.AND P1, PT, R10, UR16, PT ;  /* 0x000000100a007c0c */ /* 0x000fe2000bf26270 */
[----:B--2---:R-:W-:-:S07]  /*14b0*/  @!P0 DADD R22, R22, -R24 ;  /* 0x0000000016168229 */ /* 0x004fce0000000818 */
[----:B------:R2:W-:Y:S05]  /*14c0*/  @!P0 STG.E.64 desc[UR14][R16.64+0xc00], R22 ;  /* 0x000c001610008986 */ /* 0x0005ea000c101b0e */
[----:B-1----:R-:W3:Y:S04]  /*14d0*/  @!P1 LDG.E.64 R18, desc[UR14][R12.64+0x1000] ;  /* 0x0010000e0c129981 */ /* 0x002ee8000c1e1b00 */
[----:B------:R-:W3:Y:S01]  /*14e0*/  @!P1 LDG.E.64 R24, desc[UR14][R14.64+0x1000] ;  /* 0x0010000e0e189981 */ /* 0x000ee2000c1e1b00 */
[----:B------:R-:W-:-:S05]  /*14f0*/  VIADD R10, R11, 0x300 ;  /* 0x000003000b0a7836 */ /* 0x000fca0000000000 */
[----:B------:R-:W-:Y:S01]  /*1500*/  ISETP.GE.AND P0, PT, R10, UR16, PT ;  /* 0x000000100a007c0c */ /* 0x000fe2000bf06270 */
[----:B---3--:R-:W-:-:S07]  /*1510*/  @!P1 DADD R18, R18, -R24 ;  /* 0x0000000012129229 */ /* 0x008fce0000000818 */
[----:B------:R2:W-:Y:S05]  /*1520*/  @!P1 STG.E.64 desc[UR14][R16.64+0x1000], R18 ;  /* 0x0010001210009986 */ /* 0x0005ea000c101b0e */
[----:B0-----:R-:W3:Y:S04]  /*1530*/  @!P0 LDG.E.64 R20, desc[UR14][R12.64+0x1400] ;  /* 0x0014000e0c148981 */ /* 0x001ee8000c1e1b00 */
[----:B------:R-:W3:Y:S01]  /*1540*/  @!P0 LDG.E.64 R24, desc[UR14][R14.64+0x1400] ;  /* 0x0014000e0e188981 */ /* 0x000ee2000c1e1b00 */
[----:B------:R-:W-:Y:S01]  /*1550*/  IADD3 R11, PT, PT, R11, 0x380, RZ ;  /* 0x000003800b0b7810 */ /* 0x000fe20007ffe0ff */
[----:B------:R-:W-:Y:S01]  /*1560*/  BSSY.RECONVERGENT B0, `(.L_x_1050) ;  /* 0x000000b000007945 */ /* 0x000fe20003800200 */
[----:B------:R-:W-:-:S04]  /*1570*/  IADD3 R8, PT, PT, R8, 0x8, RZ ;  /* 0x0000000808087810 */ /* 0x000fc80007ffe0ff */
[----:B------:R-:W-:Y:S01]  /*1580*/  ISETP.NE.AND P1, PT, R8, R9, PT ;  /* 0x000000090800720c */ /* 0x000fe20003f25270 */
[----:B---3--:R-:W-:-:S07]  /*1590*/  @!P0 DADD R20, R20, -R24 ;  /* 0x0000000014148229 */ /* 0x008fce0000000818 */
[----:B------:R2:W-:Y:S01]  /*15a0*/  @!P0 STG.E.64 desc[UR14][R16.64+0x1400], R20 ;  /* 0x0014001410008986 */ /* 0x0005e2000c101b0e */
[----:B------:R-:W-:-:S13]  /*15b0*/  ISETP.GE.AND P0, PT, R11, UR16, PT ;  /* 0x000000100b007c0c */ /* 0x000fda000bf06270 */
[----:B--2---:R-:W-:Y:S05]  /*15c0*/  @P0 BRA `(.L_x_1051) ;  /* 0x0000000000100947 */ /* 0x004fea0003800000 */
[----:B------:R-:W2:Y:S04]  /*15d0*/  LDG.E.64 R12, desc[UR14][R12.64+0x1800] ;  /* 0x0018000e0c0c7981 */ /* 0x000ea8000c1e1b00 */
[----:B------:R-:W2:Y:S02]  /*15e0*/  LDG.E.64 R14, desc[UR14][R14.64+0x1800] ;  /* 0x0018000e0e0e7981 */ /* 0x000ea4000c1e1b00 */
[----:B--2---:R-:W-:-:S07]  /*15f0*/  DADD R10, R12, -R14 ;  /* 0x000000000c0a7229 */ /* 0x004fce000000080e */
[----:B------:R0:W-:Y:S04]  /*1600*/  STG.E.64 desc[UR14][R16.64+0x1800], R10 ;  /* 0x0018000a10007986 */ /* 0x0001e8000c101b0e */
.L_x_1051:
[----:B------:R-:W-:Y:S05]  /*1610*/  BSYNC.RECONVERGENT B0 ;  /* 0x0000000000007941 */ /* 0x000fea0003800200 */
.L_x_1050:
[----:B------:R-:W-:Y:S05]  /*1620*/  @P1 BRA `(.L_x_1052) ;  /* 0xfffffffc00101947 */ /* 0x000fea000383ffff */
.L_x_1049:
        /* <DEDUP_REMOVED lines=40> */
[----:B-1----:R-:W-:Y:S01]  /*18b0*/  @!P1 IMAD.WIDE R16, R11, 0x8, R2 ;  /* 0x000000080b109825 */ /* 0x002fe200078e0202 */
[----:B------:R-:W-:Y:S01]  /*18c0*/  IADD3 R9, PT, PT, R9, 0x4, RZ ;  /* 0x0000000409097810 */ /* 0x000fe20007ffe0ff */
[----:B--2---:R-:W-:-:S07]  /*18d0*/  @!P1 DADD R12, R20, -R22 ;  /* 0x00000000140c9229 */ /* 0x004fce0000000816 */
[----:B------:R0:W-:Y:S04]  /*18e0*/  @!P1 STG.E.64 desc[UR14][R16.64], R12 ;  /* 0x0000000c10009986 */ /* 0x0001e8000c101b0e */
.L_x_1053:
        /* <DEDUP_REMOVED lines=24> */
.L_x_1054:
        /* <DEDUP_REMOVED lines=9> */
[----:B--2---:R-:W-:-:S07]  /*1b00*/  DADD R8, R6, -R4 ;  /* 0x0000000006087229 */ /* 0x004fce0000000804 */
[----:B------:R-:W-:Y:S01]  /*1b10*/  STG.E.64 desc[UR14][R2.64], R8 ;  /* 0x0000000802007986 */ /* 0x000fe2000c101b0e */
[----:B------:R-:W-:Y:S05]  /*1b20*/  EXIT ;  /* 0x000000000000794d */ /* 0x000fea0003800000 */
.L_x_1055:
        /* <DEDUP_REMOVED lines=13> */
.L_x_1096:


//--------------------- .text._ZN3cub18CUB_300001_SM_10006detail8for_each13static_kernelINS2_12policy_hub_t12policy_500_tEmN6thrust24THRUST_300001_SM_1000_NS8cuda_cub20__uninitialized_fill7functorINS7_10device_ptrIjEEjEEEEvT0_T1_ --------------------------
	.section	.text._ZN3cub18CUB_300001_SM_10006detail8for_each13static_kernelINS2_12policy_hub_t12policy_500_tEmN6thrust24THRUST_300001_SM_1000_NS8cuda_cub20__uninitialized_fill7functorINS7_10device_ptrIjEEjEEEEvT0_T1_,"ax",@progbits
	.align	128
        .global         _ZN3cub18CUB_300001_SM_10006detail8for_each13static_kernelINS2_12policy_hub_t12policy_500_tEmN6thrust24THRUST_300001_SM_1000_NS8cuda_cub20__uninitialized_fill7functorINS7_10device_ptrIjEEjEEEEvT0_T1_
        .type           _ZN3cub18CUB_300001_SM_10006detail8for_each13static_kernelINS2_12policy_hub_t12policy_500_tEmN6thrust24THRUST_300001_SM_1000_NS8cuda_cub20__uninitialized_fill7functorINS7_10device_ptrIjEEjEEEEvT0_T1_,@function
        .size           _ZN3cub18CUB_300001_SM_10006detail8for_each13static_kernelINS2_12policy_hub_t12policy_500_tEmN6thrust24THRUST_300001_SM_1000_NS8cuda_cub20__uninitialized_fill7functorINS7_10device_ptrIjEEjEEEEvT0_T1_,(.L_x_1097 - _ZN3cub18CUB_300001_SM_10006detail8for_each13static_kernelINS2_12policy_hub_t12policy_500_tEmN6thrust24THRUST_300001_SM_1000_NS8cuda_cub20__uninitialized_fill7functorINS7_10device_ptrIjEEjEEEEvT0_T1_)
        .other          _ZN3cub18CUB_300001_SM_10006detail8for_each13static_kernelINS2_12policy_hub_t12policy_500_tEmN6thrust24THRUST_300001_SM_1000_NS8cuda_cub20__uninitialized_fill7functorINS7_10device_ptrIjEEjEEEEvT0_T1_,@"STO_CUDA_ENTRY STV_DEFAULT"
_ZN3cub18CUB_300001_SM_10006detail8for_each13static_kernelINS2_12policy_hub_t12policy_500_tEmN6thrust24THRUST_300001_SM_1000_NS8cuda_cub20__uninitialized_fill7functorINS7_10device_ptrIjEEjEEEEvT0_T1_:
.text._ZN3cub18CUB_300001_SM_10006detail8for_each13static_kernelINS2_12policy_hub_t12policy_500_tEmN6thrust24THRUST_300001_SM_1000_NS8cuda_cub20__uninitialized_fill7functorINS7_10device_ptrIjEEjEEEEvT0_T1_:
[----:B------:R-:W-:Y:S08]  /*0000*/  LDC R1, c[0x0][0x37c] ;  /* 0x0000df00ff017b82 */ /* 0x000ff00000000800 */
[----:B------:R-:W0:Y:S01]  /*0010*/  S2UR UR4, SR_CTAID.X ;  /* 0x00000000000479c3 */ /* 0x000e220000002500 */
[----:B------:R-:W1:Y:S01]  /*0020*/  LDCU.64 UR6, c[0x0][0x380] ;  /* 0x00007000ff0677ac */ /* 0x000e620008000a00 */
[----:B------:R-:W2:Y:S01]  /*0030*/  LDCU.64 UR8, c[0x0][0x358] ;  /* 0x00006b00ff0877ac */ /* 0x000ea20008000a00 */
[----:B0-----:R-:W-:-:S04]  /*0040*/  UIMAD.WIDE.U32 UR4, UR4, 0x200, URZ ;  /* 0x00000200040478a5 */ /* 0x001fc8000f8e00ff */
[----:B-1----:R-:W-:-:S04]  /*0050*/  UIADD3 UR6, UP0, UPT, -UR4, UR6, URZ ;  /* 0x0000000604067290 */ /* 0x002fc8000ff1e1ff */
[----:B------:R-:W-:Y:S02]  /*0060*/  UIADD3.X UR7, UPT, UPT, ~UR5, UR7, URZ, UP0, !UPT ;  /* 0x0000000705077290 */ /* 0x000fe400087fe5ff */
[----:B------:R-:W-:-:S04]  /*0070*/  UISETP.GE.U32.AND UP0, UPT, UR6, 0x200, UPT ;  /* 0x000002000600788c */ /* 0x000fc8000bf06070 */
[----:B------:R-:W-:-:S09]  /*0080*/  UISETP.GE.U32.AND.EX UP0, UPT, UR7, URZ, UPT, UP0 ;  /* 0x000000ff0700728c */ /* 0x000fd2000bf06100 */
[----:B--2---:R-:W-:Y:S05]  /*0090*/  BRA.U !UP0, `(.L_x_1056) ;  /* 0x0000000108287547 */ /* 0x004fea000b800000 */
[----:B------:R-:W0:Y:S01]  /*00a0*/  S2R R0, SR_TID.X ;  /* 0x0000000000007919 */ /* 0x000e220000002100 */
[----:B------:R-:W1:Y:S01]  /*00b0*/  LDCU.64 UR6, c[0x0][0x388] ;  /* 0x00007100ff0677ac */ /* 0x000e620008000a00 */
[----:B------:R-:W2:Y:S01]  /*00c0*/  LDC R5, c[0x0][0x390] ;  /* 0x0000e400ff057b82 */ /* 0x000ea20000000800 */
[----:B0-----:R-:W-:-:S05]  /*00d0*/  IADD3 R0, P0, PT, R0, UR4, RZ ;  /* 0x0000000400007c10 */ /* 0x001fca000ff1e0ff */
[----:B------:R-:W-:Y:S01]  /*00e0*/  IMAD.X R3, RZ, RZ, UR5, P0 ;  /* 0x00000005ff037e24 */ /* 0x000fe200080e06ff */
[----:B-1----:R-:W-:-:S04]  /*00f0*/  LEA R2, P0, R0, UR6, 0x2 ;  /* 0x0000000600027c11 */ /* 0x002fc8000f8010ff */
[----:B------:R-:W-:-:S05]  /*0100*/  LEA.HI.X R3, R0, UR7, R3, 0x2, P0 ;  /* 0x0000000700037c11 */ /* 0x000fca00080f1403 */
[----:B--2---:R-:W-:Y:S04]  /*0110*/  STG.E desc[UR8][R2.64], R5 ;  /* 0x0000000502007986 */ /* 0x004fe8000c101908 */
[----:B------:R-:W-:Y:S01]  /*0120*/  STG.E desc[UR8][R2.64+0x400], R5 ;  /* 0x0004000502007986 */ /* 0x000fe2000c101908 */
[----:B------:R-:W-:Y:S05]  /*0130*/  EXIT ;  /* 0x000000000000794d */ /* 0x000fea0003800000 */
.L_x_1056:
[----:B------:R-:W0:Y:S01]  /*0140*/  S2R R0, SR_TID.X ;  /* 0x0000000000007919 */ /* 0x000e220000002100 */
[----:B------:R-:W-:Y:S01]  /*0150*/  IMAD.U32 R2, RZ, RZ, UR7 ;  /* 0x00000007ff027e24 */ /* 0x000fe2000f8e00ff */
[----:B------:R-:W1:Y:S01]  /*0160*/  LDCU.64 UR10, c[0x0][0x388] ;  /* 0x00007100ff0a77ac */ /* 0x000e620008000a00 */
[----:B------:R-:W-:Y:S01]  /*0170*/  IMAD.U32 R4, RZ, RZ, UR7 ;  /* 0x00000007ff047e24 */ /* 0x000fe2000f8e00ff */
[----:B0-----:R-:W-:-:S04]  /*0180*/  ISETP.LT.U32.AND P0, PT, R0, UR6, PT ;  /* 0x0000000600007c0c */ /* 0x001fc8000bf01070 */
[----:B------:R-:W-:Y:S01]  /*0190*/  ISETP.GT.U32.AND.EX P0, PT, R2, RZ, PT, P0 ;  /* 0x000000ff0200720c */ /* 0x000fe20003f04100 */
[C---:B------:R-:W-:Y:S01]  /*01a0*/  VIADD R2, R0.reuse, 0x100 ;  /* 0x0000010000027836 */ /* 0x040fe20000000000 */
[----:B------:R-:W-:-:S04]  /*01b0*/  IADD3 R0, P2, PT, R0, UR4, RZ ;  /* 0x0000000400007c10 */ /* 0x000fc8000ff5e0ff */
[----:B------:R-:W-:Y:S01]  /*01c0*/  ISETP.LT.U32.AND P1, PT, R2, UR6, PT ;  /* 0x0000000602007c0c */ /* 0x000fe2000bf21070 */
[----:B------:R-:W-:Y:S01]  /*01d0*/  IMAD.X R3, RZ, RZ, UR5, P2 ;  /* 0x00000005ff037e24 */ /* 0x000fe200090e06ff */
[----:B-1----:R-:W-:Y:S02]  /*01e0*/  LEA R2, P2, R0, UR10, 0x2 ;  /* 0x0000000a00027c11 */ /* 0x002fe4000f8410ff */
[----:B------:R-:W-:Y:S02]  /*01f0*/  ISETP.GT.U32.AND.EX P1, PT, R4, RZ, PT, P1 ;  /* 0x000000ff0400720c */ /* 0x000fe40003f24110 */
[----:B------:R-:W-:Y:S01]  /*0200*/  LEA.HI.X R3, R0, UR11, R3, 0x2, P2 ;  /* 0x0000000b00037c11 */ /* 0x000fe200090f1403 */
[----:B------:R-:W0:Y:S04]  /*0210*/  @P0 LDC R5, c[0x0][0x390] ;  /* 0x0000e400ff050b82 */ /* 0x000e280000000800 */
[----:B0-----:R0:W-:Y:S06]  /*0220*/  @P0 STG.E desc[UR8][R2.64], R5 ;  /* 0x0000000502000986 */ /* 0x0011ec000c101908 */
[----:B------:R-:W-:Y:S05]  /*0230*/  @!P1 EXIT ;  /* 0x000000000000994d */ /* 0x000fea0003800000 */
[----:B0-----:R-:W0:Y:S02]  /*0240*/  LDC R5, c[0x0][0x390] ;  /* 0x0000e400ff057b82 */ /* 0x001e240000000800 */
[----:B0-----:R-:W-:Y:S01]  /*0250*/  STG.E desc[UR8][R2.64+0x400], R5 ;  /* 0x0004000502007986 */ /* 0x001fe2000c101908 */
[----:B------:R-:W-:Y:S05]  /*0260*/  EXIT ;  /* 0x000000000000794d */ /* 0x000fea0003800000 */
.L_x_1057:
        /* <DEDUP_REMOVED lines=9> */
.L_x_1097:


//--------------------- .text._ZN3cub18CUB_300001_SM_10006detail8for_each13static_kernelINS2_12policy_hub_t12policy_500_tElN6thrust24THRUST_300001_SM_1000_NS8cuda_cub6__fill7functorINS7_6detail15normal_iteratorINS7_10device_ptrIdEEEEdEEEEvT0_T1_ --------------------------
	.section	.text._ZN3cub18CUB_300001_SM_10006detail8for_each13static_kernelINS2_12policy_hub_t12policy_500_tElN6thrust24THRUST_300001_SM_1000_NS8cuda_cub6__fill7functorINS7_6detail15normal_iteratorINS7_10device_ptrIdEEEEdEEEEvT0_T1_,"ax",@progbits
	.align	128
        .global         _ZN3cub18CUB_300001_SM_10006detail8for_each13static_kernelINS2_12policy_hub_t12policy_500_tElN6thrust24THRUST_300001_SM_1000_NS8cuda_cub6__fill7functorINS7_6detail15normal_iteratorINS7_10device_ptrIdEEEEdEEEEvT0_T1_
        .type           _ZN3cub18CUB_300001_SM_10006detail8for_each13static_kernelINS2_12policy_hub_t12policy_500_tElN6thrust24THRUST_300001_SM_1000_NS8cuda_cub6__fill7functorINS7_6detail15normal_iteratorINS7_10device_ptrIdEEEEdEEEEvT0_T1_,@function
        .size           _ZN3cub18CUB_300001_SM_10006detail8for_each13static_kernelINS2_12policy_hub_t12policy_500_tElN6thrust24THRUST_300001_SM_1000_NS8cuda_cub6__fill7functorINS7_6detail15normal_iteratorINS7_10device_ptrIdEEEEdEEEEvT0_T1_,(.L_x_1098 - _ZN3cub18CUB_300001_SM_10006detail8for_each13static_kernelINS2_12policy_hub_t12policy_500_tElN6thrust24THRUST_300001_SM_1000_NS8cuda_cub6__fill7functorINS7_6detail15normal_iteratorINS7_10device_ptrIdEEEEdEEEEvT0_T1_)
        .other          _ZN3cub18CUB_300001_SM_10006detail8for_each13static_kernelINS2_12policy_hub_t12policy_500_tElN6thrust24THRUST_300001_SM_1000_NS8cuda_cub6__fill7functorINS7_6detail15normal_iteratorINS7_10device_ptrIdEEEEdEEEEvT0_T1_,@"STO_CUDA_ENTRY STV_DEFAULT"
_ZN3cub18CUB_300001_SM_10006detail8for_each13static_kernelINS2_12policy_hub_t12policy_500_tElN6thrust24THRUST_300001_SM_1000_NS8cuda_cub6__fill7functorINS7_6detail15normal_iteratorINS7_10device_ptrIdEEEEdEEEEvT0_T1_:
.text._ZN3cub18CUB_300001_SM_10006detail8for_each13static_kernelINS2_12policy_hub_t12policy_500_tElN6thrust24THRUST_300001_SM_1000_NS8cuda_cub6__fill7functorINS7_6detail15normal_iteratorINS7_10device_ptrIdEEEEdEEEEvT0_T1_:
        /* <DEDUP_REMOVED lines=8> */
[----:B------:R-:W-:-:S09]  /*0080*/  UISETP.GE.AND.EX UP0, UPT, UR7, URZ, UPT, UP0 ;  /* 0x000000ff0700728c */ /* 0x000fd2000bf06300 */
[----:B--2---:R-:W-:Y:S05]  /*0090*/  BRA.U !UP0, `(.L_x_1058) ;  /* 0x0000000108287547 */ /* 0x004fea000b800000 */
[----:B------:R-:W0:Y:S01]  /*00a0*/  S2R R0, SR_TID.X ;  /* 0x0000000000007919 */ /* 0x000e220000002100 */
[----:B------:R-:W1:Y:S01]  /*00b0*/  LDCU.64 UR6, c[0x0][0x388] ;  /* 0x00007100ff0677ac */ /* 0x000e620008000a00 */
[----:B------:R-:W2:Y:S01]  /*00c0*/  LDC.64 R4, c[0x0][0x390] ;  /* 0x0000e400ff047b82 */ /* 0x000ea20000000a00 */
[----:B0-----:R-:W-:-:S05]  /*00d0*/  IADD3 R0, P0, PT, R0, UR4, RZ ;  /* 0x0000000400007c10 */ /* 0x001fca000ff1e0ff */
[----:B------:R-:W-:Y:S01]  /*00e0*/  IMAD.X R3, RZ, RZ, UR5, P0 ;  /* 0x00000005ff037e24 */ /* 0x000fe200080e06ff */
[----:B-1----:R-:W-:-:S04]  /*00f0*/  LEA R2, P0, R0, UR6, 0x3 ;  /* 0x0000000600027c11 */ /* 0x002fc8000f8018ff */
[----:B------:R-:W-:-:S05]  /*0100*/  LEA.HI.X R3, R0, UR7, R3, 0x3, P0 ;  /* 0x0000000700037c11 */ /* 0x000fca00080f1c03 */
[----:B--2---:R-:W-:Y:S04]  /*0110*/  STG.E.64 desc[UR8][R2.64], R4 ;  /* 0x0000000402007986 */ /* 0x004fe8000c101b08 */
[----:B------:R-:W-:Y:S01]  /*0120*/  STG.E.64 desc[UR8][R2.64+0x800], R4 ;  /* 0x0008000402007986 */ /* 0x000fe2000c101b08 */
[----:B------:R-:W-:Y:S05]  /*0130*/  EXIT ;  /* 0x000000000000794d */ /* 0x000fea0003800000 */
.L_x_1058:
[----:B------:R-:W0:Y:S01]  /*0140*/  S2R R0, SR_TID.X ;  /* 0x0000000000007919 */ /* 0x000e220000002100 */
[----:B------:R-:W-:Y:S01]  /*0150*/  USHF.R.S32.HI UR7, URZ, 0x1f, UR6 ;  /* 0x0000001fff077899 */ /* 0x000fe20008011406 */
[----:B------:R-:W1:Y:S05]  /*0160*/  LDCU.64 UR10, c[0x0][0x388] ;  /* 0x00007100ff0a77ac */ /* 0x000e6a0008000a00 */
[----:B------:R-:W-:Y:S02]  /*0170*/  IMAD.U32 R2, RZ, RZ, UR7 ;  /* 0x00000007ff027e24 */ /* 0x000fe4000f8e00ff */
[----:B------:R-:W-:Y:S01]  /*0180*/  IMAD.U32 R6, RZ, RZ, UR7 ;  /* 0x00000007ff067e24 */ /* 0x000fe2000f8e00ff */
[----:B0-----:R-:W-:-:S04]  /*0190*/  ISETP.LT.U32.AND P0, PT, R0, UR6, PT ;  /* 0x0000000600007c0c */ /* 0x001fc8000bf01070 */
[----:B------:R-:W-:Y:S01]  /*01a0*/  ISETP.GT.AND.EX P0, PT, R2, RZ, PT, P0 ;  /* 0x000000ff0200720c */ /* 0x000fe20003f04300 */
[C---:B------:R-:W-:Y:S01]  /*01b0*/  VIADD R2, R0.reuse, 0x100 ;  /* 0x0000010000027836 */ /* 0x040fe20000000000 */
[----:B------:R-:W-:-:S04]  /*01c0*/  IADD3 R0, P2, PT, R0, UR4, RZ ;  /* 0x0000000400007c10 */ /* 0x000fc8000ff5e0ff */
[----:B------:R-:W-:Y:S01]  /*01d0*/  ISETP.LT.U32.AND P1, PT, R2, UR6, PT ;  /* 0x0000000602007c0c */ /* 0x000fe2000bf21070 */
[----:B------:R-:W-:Y:S01]  /*01e0*/  IMAD.X R3, RZ, RZ, UR5, P2 ;  /* 0x00000005ff037e24 */ /* 0x000fe200090e06ff */
[----:B-1----:R-:W-:Y:S02]  /*01f0*/  LEA R2, P2, R0, UR10, 0x3 ;  /* 0x0000000a00027c11 */ /* 0x002fe4000f8418ff */
[----:B------:R-:W-:Y:S02]  /*0200*/  ISETP.GT.AND.EX P1, PT, R6, RZ, PT, P1 ;  /* 0x000000ff0600720c */ /* 0x000fe40003f24310 */
[----:B------:R-:W-:Y:S01]  /*0210*/  LEA.HI.X R3, R0, UR11, R3, 0x3, P2 ;  /* 0x0000000b00037c11 */ /* 0x000fe200090f1c03 */
[----:B------:R-:W0:Y:S04]  /*0220*/  @P0 LDC.64 R4, c[0x0][0x390] ;  /* 0x0000e400ff040b82 */ /* 0x000e280000000a00 */
[----:B0-----:R0:W-:Y:S06]  /*0230*/  @P0 STG.E.64 desc[UR8][R2.64], R4 ;  /* 0x0000000402000986 */ /* 0x0011ec000c101b08 */
[----:B------:R-:W-:Y:S05]  /*0240*/  @!P1 EXIT ;  /* 0x000000000000994d */ /* 0x000fea0003800000 */
[----:B0-----:R-:W0:Y:S02]  /*0250*/  LDC.64 R4, c[0x0][0x390] ;  /* 0x0000e400ff047b82 */ /* 0x001e240000000a00 */
[----:B0-----:R-:W-:Y:S01]  /*0260*/  STG.E.64 desc[UR8][R2.64+0x800], R4 ;  /* 0x0008000402007986 */ /* 0x001fe2000c101b08 */
[----:B------:R-:W-:Y:S05]  /*0270*/  EXIT ;  /* 0x000000000000794d */ /* 0x000fea0003800000 */
.L_x_1059:
        /* <DEDUP_REMOVED lines=16> */
.L_x_1098:


//--------------------- .text._ZN3cub18CUB_300001_SM_10006detail8for_each13static_kernelINS2_12policy_hub_t12policy_500_tEmN6thrust24THRUST_300001_SM_1000_NS8cuda_cub20__uninitialized_fill7functorINS7_10device_ptrIdEEdEEEEvT0_T1_ --------------------------
	.section	.text._ZN3cub18CUB_300001_SM_10006detail8for_each13static_kernelINS2_12policy_hub_t12policy_500_tEmN6thrust24THRUST_300001_SM_1000_NS8cuda_cub20__uninitialized_fill7functorINS7_10device_ptrIdEEdEEEEvT0_T1_,"ax",@progbits
	.align	128
        .global         _ZN3cub18CUB_300001_SM_10006detail8for_each13static_kernelINS2_12policy_hub_t12policy_500_tEmN6thrust24THRUST_300001_SM_1000_NS8cuda_cub20__uninitialized_fill7functorINS7_10device_ptrIdEEdEEEEvT0_T1_
        .type           _ZN3cub18CUB_300001_SM_10006detail8for_each13static_kernelINS2_12policy_hub_t12policy_500_tEmN6thrust24THRUST_300001_SM_1000_NS8cuda_cub20__uninitialized_fill7functorINS7_10device_ptrIdEEdEEEEvT0_T1_,@function
        .size           _ZN3cub18CUB_300001_SM_10006detail8for_each13static_kernelINS2_12policy_hub_t12policy_500_tEmN6thrust24THRUST_300001_SM_1000_NS8cuda_cub20__uninitialized_fill7functorINS7_10device_ptrIdEEdEEEEvT0_T1_,(.L_x_1099 - _ZN3cub18CUB_300001_SM_10006detail8for_each13static_kernelINS2_12policy_hub_t12policy_500_tEmN6thrust24THRUST_300001_SM_1000_NS8cuda_cub20__uninitialized_fill7functorINS7_10device_ptrIdEEdEEEEvT0_T1_)
        .other          _ZN3cub18CUB_300001_SM_10006detail8for_each13static_kernelINS2_12policy_hub_t12policy_500_tEmN6thrust24THRUST_300001_SM_1000_NS8cuda_cub20__uninitialized_fill7functorINS7_10device_ptrIdEEdEEEEvT0_T1_,@"STO_CUDA_ENTRY STV_DEFAULT"
_ZN3cub18CUB_300001_SM_10006detail8for_each13static_kernelINS2_12policy_hub_t12policy_500_tEmN6thrust24THRUST_300001_SM_1000_NS8cuda_cub20__uninitialized_fill7functorINS7_10device_ptrIdEEdEEEEvT0_T1_:
.text._ZN3cub18CUB_300001_SM_10006detail8for_each13static_kernelINS2_12policy_hub_t12policy_500_tEmN6thrust24THRUST_300001_SM_1000_NS8cuda_cub20__uninitialized_fill7functorINS7_10device_ptrIdEEdEEEEvT0_T1_:
        /* <DEDUP_REMOVED lines=20> */
.L_x_1060:
        /* <DEDUP_REMOVED lines=13> */
[----:B------:R-:W0:Y:S04]  /*0210*/  @P0 LDC.64 R4, c[0x0][0x390] ;  /* 0x0000e400ff040b82 */ /* 0x000e280000000a00 */
[----:B0-----:R0:W-:Y:S06]  /*0220*/  @P0 STG.E.64 desc[UR8][R2.64], R4 ;  /* 0x0000000402000986 */ /* 0x0011ec000c101b08 */
[----:B------:R-:W-:Y:S05]  /*0230*/  @!P1 EXIT ;  /* 0x000000000000994d */ /* 0x000fea0003800000 */
[----:B0-----:R-:W0:Y:S02]  /*0240*/  LDC.64 R4, c[0x0][0x390] ;  /* 0x0000e400ff047b82 */ /* 0x001e240000000a00 */
[----:B0-----:R-:W-:Y:S01]  /*0250*/  STG.E.64 desc[UR8][R2.64+0x800], R4 ;  /* 0x0008000402007986 */ /* 0x001fe2000c101b08 */
[----:B------:R-:W-:Y:S05]  /*0260*/  EXIT ;  /* 0x000000000000794d */ /* 0x000fea0003800000 */
.L_x_1061:
        /* <DEDUP_REMOVED lines=9> */
.L_x_1099:


//--------------------- .text._ZN3cub18CUB_300001_SM_10006detail8for_each13static_kernelINS2_12policy_hub_t12policy_500_tEmN6thrust24THRUST_300001_SM_1000_NS8cuda_cub6__fill7functorINS7_6detail15normal_iteratorINS7_10device_ptrIdEEEEdEEEEvT0_T1_ --------------------------
	.section	.text._ZN3cub18CUB_300001_SM_10006detail8for_each13static_kernelINS2_12policy_hub_t12policy_500_tEmN6thrust24THRUST_300001_SM_1000_NS8cuda_cub6__fill7functorINS7_6detail15normal_iteratorINS7_10device_ptrIdEEEEdEEEEvT0_T1_,"ax",@progbits
	.align	128
        .global         _ZN3cub18CUB_300001_SM_10006detail8for_each13static_kernelINS2_12policy_hub_t12policy_500_tEmN6thrust24THRUST_300001_SM_1000_NS8cuda_cub6__fill7functorINS7_6detail15normal_iteratorINS7_10device_ptrIdEEEEdEEEEvT0_T1_
        .type           _ZN3cub18CUB_300001_SM_10006detail8for_each13static_kernelINS2_12policy_hub_t12policy_500_tEmN6thrust24THRUST_300001_SM_1000_NS8cuda_cub6__fill7functorINS7_6detail15normal_iteratorINS7_10device_ptrIdEEEEdEEEEvT0_T1_,@function
        .size           _ZN3cub18CUB_300001_SM_10006detail8for_each13static_kernelINS2_12policy_hub_t12policy_500_tEmN6thrust24THRUST_300001_SM_1000_NS8cuda_cub6__fill7functorINS7_6detail15normal_iteratorINS7_10device_ptrIdEEEEdEEEEvT0_T1_,(.L_x_1100 - _ZN3cub18CUB_300001_SM_10006detail8for_each13static_kernelINS2_12policy_hub_t12policy_500_tEmN6thrust24THRUST_300001_SM_1000_NS8cuda_cub6__fill7functorINS7_6detail15normal_iteratorINS7_10device_ptrIdEEEEdEEEEvT0_T1_)
        .other          _ZN3cub18CUB_300001_SM_10006detail8for_each13static_kernelINS2_12policy_hub_t12policy_500_tEmN6thrust24THRUST_300001_SM_1000_NS8cuda_cub6__fill7functorINS7_6detail15normal_iteratorINS7_10device_ptrIdEEEEdEEEEvT0_T1_,@"STO_CUDA_ENTRY STV_DEFAULT"
_ZN3cub18CUB_300001_SM_10006detail8for_each13static_kernelINS2_12policy_hub_t12policy_500_tEmN6thrust24THRUST_300001_SM_1000_NS8cuda_cub6__fill7functorINS7_6detail15normal_iteratorINS7_10device_ptrIdEEEEdEEEEvT0_T1_:
.text._ZN3cub18CUB_300001_SM_10006detail8for_each13static_kernelINS2_12policy_hub_t12policy_500_tEmN6thrust24THRUST_300001_SM_1000_NS8cuda_cub6__fill7functorINS7_6detail15normal_iteratorINS7_10device_ptrIdEEEEdEEEEvT0_T1_:
        /* <DEDUP_REMOVED lines=20> */
.L_x_1062:
        /* <DEDUP_REMOVED lines=19> */
.L_x_1063:
        /* <DEDUP_REMOVED lines=9> */
.L_x_1100:


//--------------------- .text._ZN3cub18CUB_300001_SM_10006detail11EmptyKernelIvEEvv --------------------------
	.section	.text._ZN3cub18CUB_300001_SM_10006detail11EmptyKernelIvEEvv,"ax",@progbits
	.align	128
        .global         _ZN3cub18CUB_300001_SM_10006detail11EmptyKernelIvEEvv
        .type           _ZN3cub18CUB_300001_SM_10006detail11EmptyKernelIvEEvv,@function
        .size           _ZN3cub18CUB_300001_SM_10006detail11EmptyKernelIvEEvv,(.L_x_1101 - _ZN3cub18CUB_300001_SM_10006detail11EmptyKernelIvEEvv)
        .other          _ZN3cub18CUB_300001_SM_10006detail11EmptyKernelIvEEvv,@"STO_CUDA_ENTRY STV_DEFAULT"
_ZN3cub18CUB_300001_SM_10006detail11EmptyKernelIvEEvv:
.text._ZN3cub18CUB_300001_SM_10006detail11EmptyKernelIvEEvv:
[----:B------:R-:W-:Y:S01]  /*0000*/  LDC R1, c[0x0][0x37c] ;  /* 0x0000df00ff017b82 */ /* 0x000fe20000000800 */
[----:B------:R-:W-:Y:S05]  /*0010*/  EXIT ;  /* 0x000000000000794d */ /* 0x000fea0003800000 */
.L_x_1064:
        /* <DEDUP_REMOVED lines=14> */
.L_x_1101:


//--------------------- .nv.shared._ZN3cub18CUB_300001_SM_10006detail6reduce28DeviceReduceSingleTileKernelINS2_10policy_hubImy11mul_functorImEE10Policy1000EPmS9_iS6_mmN4cuda3std3__410__identityEEEvT0_T1_T2_T3_T4_T6_ --------------------------
	.section	.nv.shared._ZN3cub18CUB_300001_SM_10006detail6reduce28DeviceReduceSingleTileKernelINS2_10policy_hubImy11mul_functorImEE10Policy1000EPmS9_iS6_mmN4cuda3std3__410__identityEEEvT0_T1_T2_T3_T4_T6_,"aw",@nobits
	.sectionflags	@""
	.align	8
.nv.shared._ZN3cub18CUB_300001_SM_10006detail6reduce28DeviceReduceSingleTileKernelINS2_10policy_hubImy11mul_functorImEE10Policy1000EPmS9_iS6_mmN4cuda3std3__410__identityEEEvT0_T1_T2_T3_T4_T6_:
	.zero		1104


//--------------------- .nv.shared.reserved.0     --------------------------
	.section	.nv.shared.reserved.0,"aw",@nobits
	.weak		__nv_reservedSMEM_offset_0_alias
	.size		__nv_reservedSMEM_offset_0_alias, 0, 64
	.other		__nv_reservedSMEM_offset_0_alias,@"STO_CUDA_RESERVED_SHARED STV_DEFAULT"
__nv_reservedSMEM_offset_0_alias:
	.zero		0
	.zero		64


//--------------------- .nv.global                --------------------------
	.section	.nv.global,"aw",@nobits
.nv.global:
	.type		_ZN34_INTERNAL_e60fff46_4_k_cu_0a15568c6thrust24THRUST_300001_SM_1000_NS12placeholders2_8E,@object
	.size		_ZN34_INTERNAL_e60fff46_4_k_cu_0a15568c6thrust24THRUST_300001_SM_1000_NS12placeholders2_8E,(_ZN34_INTERNAL_e60fff46_4_k_cu_0a15568c4cuda3std3__436_GLOBAL__N__e60fff46_4_k_cu_0a15568c6ignoreE - _ZN34_INTERNAL_e60fff46_4_k_cu_0a15568c6thrust24THRUST_300001_SM_1000_NS12placeholders2_8E)
_ZN34_INTERNAL_e60fff46_4_k_cu_0a15568c6thrust24THRUST_300001_SM_1000_NS12placeholders2_8E:
	.zero		1
	.type		_ZN34_INTERNAL_e60fff46_4_k_cu_0a15568c4cuda3std3__436_GLOBAL__N__e60fff46_4_k_cu_0a15568c6ignoreE,@object
	.size		_ZN34_INTERNAL_e60fff46_4_k_cu_0a15568c4cuda3std3__436_GLOBAL__N__e60fff46_4_k_cu_0a15568c6ignoreE,(_ZN34_INTERNAL_e60fff46_4_k_cu_0a15568c4cuda3std6ranges3__45__cpo4dataE - _ZN34_INTERNAL_e60fff46_4_k_cu_0a15568c4cuda3std3__436_GLOBAL__N__e60fff46_4_k_cu_0a15568c6ignoreE)
_ZN34_INTERNAL_e60fff46_4_k_cu_0a15568c4cuda3std3__436_GLOBAL__N__e60fff46_4_k_cu_0a15568c6ignoreE:
	.zero		1
	.type		_ZN34_INTERNAL_e60fff46_4_k_cu_0a15568c4cuda3std6ranges3__45__cpo4dataE,@object
	.size		_ZN34_INTERNAL_e60fff46_4_k_cu_0a15568c4cuda3std6ranges3__45__cpo4dataE,(_ZN34_INTERNAL_e60fff46_4_k_cu_0a15568c6thrust24THRUST_300001_SM_1000_NS6system3cpp3parE - _ZN34_INTERNAL_e60fff46_4_k_cu_0a15568c4cuda3std6ranges3__45__cpo4dataE)
_ZN34_INTERNAL_e60fff46_4_k_cu_0a15568c4cuda3std6ranges3__45__cpo4dataE:
	.zero		1
	.type		_ZN34_INTERNAL_e60fff46_4_k_cu_0a15568c6thrust24THRUST_300001_SM_1000_NS6system3cpp3parE,@object
	.size		_ZN34_INTERNAL_e60fff46_4_k_cu_0a15568c6thrust24THRUST_300001_SM_1000_NS6system3cpp3parE,(_ZN34_INTERNAL_e60fff46_4_k_cu_0a15568c4cuda3std3__45__cpo5beginE - _ZN34_INTERNAL_e60fff46_4_k_cu_0a15568c6thrust24THRUST_300001_SM_1000_NS6system3cpp3parE)
_ZN34_INTERNAL_e60fff46_4_k_cu_0a15568c6thrust24THRUST_300001_SM_1000_NS6system3cpp3parE:
	.zero		1
	.type		_ZN34_INTERNAL_e60fff46_4_k_cu_0a15568c4cuda3std3__45__cpo5beginE,@object
	.size		_ZN34_INTERNAL_e60fff46_4_k_cu_0a15568c4cuda3std3__45__cpo5beginE,(_ZN34_INTERNAL_e60fff46_4_k_cu_0a15568c4cuda3std6ranges3__45__cpo5beginE - _ZN34_INTERNAL_e60fff46_4_k_cu_0a15568c4cuda3std3__45__cpo5beginE)
_ZN34_INTERNAL_e60fff46_4_k_cu_0a15568c4cuda3std3__45__cpo5beginE:
	.zero		1
	.type		_ZN34_INTERNAL_e60fff46_4_k_cu_0a15568c4cuda3std6ranges3__45__cpo5beginE,@object
	.size		_ZN34_INTERNAL_e60fff46_4_k_cu_0a15568c4cuda3std6ranges3__45__cpo5beginE,(_ZN34_INTERNAL_e60fff46_4_k_cu_0a15568c6thrust24THRUST_300001_SM_1000_NS6deviceE - _ZN34_INTERNAL_e60fff46_4_k_cu_0a15568c4cuda3std6ranges3__45__cpo5beginE)
_ZN34_INTERNAL_e60fff46_4_k_cu_0a15568c4cuda3std6ranges3__45__cpo5beginE:
	.zero		1
	.type		_ZN34_INTERNAL_e60fff46_4_k_cu_0a15568c6thrust24THRUST_300001_SM_1000_NS6deviceE,@object
	.size		_ZN34_INTERNAL_e60fff46_4_k_cu_0a15568c6thrust24THRUST_300001_SM_1000_NS6deviceE,(_ZN34_INTERNAL_e60fff46_4_k_cu_0a15568c4cuda3std3__47nulloptE - _ZN34_INTERNAL_e60fff46_4_k_cu_0a15568c6thrust24THRUST_300001_SM_1000_NS6deviceE)
_ZN34_INTERNAL_e60fff46_4_k_cu_0a15568c6thrust24THRUST_300001_SM_1000_NS6deviceE:
	.zero		1
	.type		_ZN34_INTERNAL_e60fff46_4_k_cu_0a15568c4cuda3std3__47nulloptE,@object
	.size		_ZN34_INTERNAL_e60fff46_4_k_cu_0a15568c4cuda3std3__47nulloptE,(_ZN34_INTERNAL_e60fff46_4_k_cu_0a15568c4cuda3std6ranges3__45__cpo8distanceE - _ZN34_INTERNAL_e60fff46_4_k_cu_0a15568c4cuda3std3__47nulloptE)
_ZN34_INTERNAL_e60fff46_4_k_cu_0a15568c4cuda3std3__47nulloptE:
	.zero		1
	.type		_ZN34_INTERNAL_e60fff46_4_k_cu_0a15568c4cuda3std6ranges3__45__cpo8distanceE,@object
	.size		_ZN34_INTERNAL_e60fff46_4_k_cu_0a15568c4cuda3std6ranges3__45__cpo8distanceE,(_ZN34_INTERNAL_e60fff46_4_k_cu_0a15568c6thrust24THRUST_300001_SM_1000_NS12placeholders2_4E - _ZN34_INTERNAL_e60fff46_4_k_cu_0a15568c4cuda3std6ranges3__45__cpo8distanceE)
_ZN34_INTERNAL_e60fff46_4_k_cu_0a15568c4cuda3std6ranges3__45__cpo8distanceE:
	.zero		1
	.type		_ZN34_INTERNAL_e60fff46_4_k_cu_0a15568c6thrust24THRUST_300001_SM_1000_NS12placeholders2_4E,@object
	.size		_ZN34_INTERNAL_e60fff46_4_k_cu_0a15568c6thrust24THRUST_300001_SM_1000_NS12placeholders2_4E,(_ZN34_INTERNAL_e60fff46_4_k_cu_0a15568c4cuda3std3__45__cpo6rbeginE - _ZN34_INTERNAL_e60fff46_4_k_cu_0a15568c6thrust24THRUST_300001_SM_1000_NS12placeholders2_4E)
_ZN34_INTERNAL_e60fff46_4_k_cu_0a15568c6thrust24THRUST_300001_SM_1000_NS12placeholders2_4E:
	.zero		1
	.type		_ZN34_INTERNAL_e60fff46_4_k_cu_0a15568c4cuda3std3__45__cpo6rbeginE,@object
	.size		_ZN34_INTERNAL_e60fff46_4_k_cu_0a15568c4cuda3std3__45__cpo6rbeginE,(_ZN34_INTERNAL_e60fff46_4_k_cu_0a15568c4cuda3std6ranges3__45__cpo7advanceE - _ZN34_INTERNAL_e60fff46_4_k_cu_0a15568c4cuda3std3__45__cpo6rbeginE)
_ZN34_INTERNAL_e60fff46_4_k_cu_0a15568c4cuda3std3__45__cpo6rbeginE:
	.zero		1
	.type		_ZN34_INTERNAL_e60fff46_4_k_cu_0a15568c4cuda3std6ranges3__45__cpo7advanceE,@object
	.size		_ZN34_INTERNAL_e60fff46_4_k_cu_0a15568c4cuda3std6ranges3__45__cpo7advanceE,(_ZN34_INTERNAL_e60fff46_4_k_cu_0a15568c6thrust24THRUST_300001_SM_1000_NS12placeholders3_10E - _ZN34_INTERNAL_e60fff46_4_k_cu_0a15568c4cuda3std6ranges3__45__cpo7advanceE)
_ZN34_INTERNAL_e60fff46_4_k_cu_0a15568c4cuda3std6ranges3__45__cpo7advanceE:
	.zero		1
	.type		_ZN34_INTERNAL_e60fff46_4_k_cu_0a15568c6thrust24THRUST_300001_SM_1000_NS12placeholders3_10E,@object
	.size		_ZN34_INTERNAL_e60fff46_4_k_cu_0a15568c6thrust24THRUST_300001_SM_1000_NS12placeholders3_10E,(_ZN34_INTERNAL_e60fff46_4_k_cu_0a15568c4cuda3std3__48in_placeE - _ZN34_INTERNAL_e60fff46_4_k_cu_0a15568c6thrust24THRUST_300001_SM_1000_NS12placeholders3_10E)
_ZN34_INTERNAL_e60fff46_4_k_cu_0a15568c6thrust24THRUST_300001_SM_1000_NS12placeholders3_10E:
	.zero		1
	.type		_ZN34_INTERNAL_e60fff46_4_k_cu_0a15568c4cuda3std3__48in_placeE,@object
	.size		_ZN34_INTERNAL_e60fff46_4_k_cu_0a15568c4cuda3std3__48in_placeE,(_ZN34_INTERNAL_e60fff46_4_k_cu_0a15568c4cuda3std6ranges3__45__cpo4sizeE - _ZN34_INTERNAL_e60fff46_4_k_cu_0a15568c4cuda3std3__48in_placeE)
_ZN34_INTERNAL_e60fff46_4_k_cu_0a15568c4cuda3std3__48in_placeE:
	.zero		1
	.type		_ZN34_INTERNAL_e60fff46_4_k_cu_0a15568c4cuda3std6ranges3__45__cpo4sizeE,@object
	.size		_ZN34_INTERNAL_e60fff46_4_k_cu_0a15568c4cuda3std6ranges3__45__cpo4sizeE,(_ZN34_INTERNAL_e60fff46_4_k_cu_0a15568c6thrust24THRUST_300001_SM_1000_NS12placeholders2_2E - _ZN34_INTERNAL_e60fff46_4_k_cu_0a15568c4cuda3std6ranges3__45__cpo4sizeE)
_ZN34_INTERNAL_e60fff46_4_k_cu_0a15568c4cuda3std6ranges3__45__cpo4sizeE:
	.zero		1
	.type		_ZN34_INTERNAL_e60fff46_4_k_cu_0a15568c6thrust24THRUST_300001_SM_1000_NS12placeholders2_2E,@object
	.size		_ZN34_INTERNAL_e60fff46_4_k_cu_0a15568c6thrust24THRUST_300001_SM_1000_NS12placeholders2_2E,(_ZN34_INTERNAL_e60fff46_4_k_cu_0a15568c4cuda3std3__45__cpo6cbeginE - _ZN34_INTERNAL_e60fff46_4_k_cu_0a15568c6thrust24THRUST_300001_SM_1000_NS12placeholders2_2E)
_ZN34_INTERNAL_e60fff46_4_k_cu_0a15568c6thrust24THRUST_300001_SM_1000_NS12placeholders2_2E:
	.zero		1
	.type		_ZN34_INTERNAL_e60fff46_4_k_cu_0a15568c4cuda3std3__45__cpo6cbeginE,@object
	.size		_ZN34_INTERNAL_e60fff46_4_k_cu_0a15568c4cuda3std3__45__cpo6cbeginE,(_ZN34_INTERNAL_e60fff46_4_k_cu_0a15568c4cuda3std6ranges3__45__cpo6cbeginE - _ZN34_INTERNAL_e60fff46_4_k_cu_0a15568c4cuda3std3__45__cpo6cbeginE)
_ZN34_INTERNAL_e60fff46_4_k_cu_0a15568c4cuda3std3__45__cpo6cbeginE:
	.zero		1
	.type		_ZN34_INTERNAL_e60fff46_4_k_cu_0a15568c4cuda3std6ranges3__45__cpo6cbeginE,@object
	.size		_ZN34_INTERNAL_e60fff46_4_k_cu_0a15568c4cuda3std6ranges3__45__cpo6cbeginE,(_ZN34_INTERNAL_e60fff46_4_k_cu_0a15568c6thrust24THRUST_300001_SM_1000_NS12placeholders2_6E - _ZN34_INTERNAL_e60fff46_4_k_cu_0a15568c4cuda3std6ranges3__45__cpo6cbeginE)
_ZN34_INTERNAL_e60fff46_4_k_cu_0a15568c4cuda3std6ranges3__45__cpo6cbeginE:
	.zero		1
	.type		_ZN34_INTERNAL_e60fff46_4_k_cu_0a15568c6thrust24THRUST_300001_SM_1000_NS12placeholders2_6E,@object
	.size		_ZN34_INTERNAL_e60fff46_4_k_cu_0a15568c6thrust24THRUST_300001_SM_1000_NS12placeholders2_6E,(_ZN34_INTERNAL_e60fff46_4_k_cu_0a15568c4cuda3std3__45__cpo7crbeginE - _ZN34_INTERNAL_e60fff46_4_k_cu_0a15568c6thrust24THRUST_300001_SM_1000_NS12placeholders2_6E)
_ZN34_INTERNAL_e60fff46_4_k_cu_0a15568c6thrust24THRUST_300001_SM_1000_NS12placeholders2_6E:
	.zero		1
	.type		_ZN34_INTERNAL_e60fff46_4_k_cu_0a15568c4cuda3std3__45__cpo7crbeginE,@object
	.size		_ZN34_INTERNAL_e60fff46_4_k_cu_0a15568c4cuda3std3__45__cpo7crbeginE,(_ZN34_INTERNAL_e60fff46_4_k_cu_0a15568c4cuda3std6ranges3__45__cpo4nextE - _ZN34_INTERNAL_e60fff46_4_k_cu_0a15568c4cuda3std3__45__cpo7crbeginE)
_ZN34_INTERNAL_e60fff46_4_k_cu_0a15568c4cuda3std3__45__cpo7crbeginE:
	.zero		1
	.type		_ZN34_INTERNAL_e60fff46_4_k_cu_0a15568c4cuda3std6ranges3__45__cpo4nextE,@object
	.size		_ZN34_INTERNAL_e60fff46_4_k_cu_0a15568c4cuda3std6ranges3__45__cpo4nextE,(_ZN34_INTERNAL_e60fff46_4_k_cu_0a15568c4cuda3std6ranges3__45__cpo4swapE - _ZN34_INTERNAL_e60fff46_4_k_cu_0a15568c4cuda3std6ranges3__45__cpo4nextE)
_ZN34_INTERNAL_e60fff46_4_k_cu_0a15568c4cuda3std6ranges3__45__cpo4nextE:
	.zero		1
	.type		_ZN34_INTERNAL_e60fff46_4_k_cu_0a15568c4cuda3std6ranges3__45__cpo4swapE,@object
	.size		_ZN34_INTERNAL_e60fff46_4_k_cu_0a15568c4cuda3std6ranges3__45__cpo4swapE,(_ZN34_INTERNAL_e60fff46_4_k_cu_0a15568c6thrust24THRUST_300001_SM_1000_NS8cuda_cub10par_nosyncE - _ZN34_INTERNAL_e60fff46_4_k_cu_0a15568c4cuda3std6ranges3__45__cpo4swapE)
_ZN34_INTERNAL_e60fff46_4_k_cu_0a15568c4cuda3std6ranges3__45__cpo4swapE:
	.zero		1
	.type		_ZN34_INTERNAL_e60fff46_4_k_cu_0a15568c6thrust24THRUST_300001_SM_1000_NS8cuda_cub10par_nosyncE,@object
	.size		_ZN34_INTERNAL_e60fff46_4_k_cu_0a15568c6thrust24THRUST_300001_SM_1000_NS8cuda_cub10par_nosyncE,(_ZN34_INTERNAL_e60fff46_4_k_cu_0a15568c6thrust24THRUST_300001_SM_1000_NS3seqE - _ZN34_INTERNAL_e60fff46_4_k_cu_0a15568c6thrust24THRUST_300001_SM_1000_NS8cuda_cub10par_nosyncE)
_ZN34_INTERNAL_e60fff46_4_k_cu_0a15568c6thrust24THRUST_300001_SM_1000_NS8cuda_cub10par_nosyncE:
	.zero		1
	.type		_ZN34_INTERNAL_e60fff46_4_k_cu_0a15568c6thrust24THRUST_300001_SM_1000_NS3seqE,@object
	.size		_ZN34_INTERNAL_e60fff46_4_k_cu_0a15568c6thrust24THRUST_300001_SM_1000_NS3seqE,(_ZN34_INTERNAL_e60fff46_4_k_cu_0a15568c4cuda3std3__420unreachable_sentinelE - _ZN34_INTERNAL_e60fff46_4_k_cu_0a15568c6thrust24THRUST_300001_SM_1000_NS3seqE)
_ZN34_INTERNAL_e60fff46_4_k_cu_0a15568c6thrust24THRUST_300001_SM_1000_NS3seqE:
	.zero		1
	.type		_ZN34_INTERNAL_e60fff46_4_k_cu_0a15568c4cuda3std3__420unreachable_sentinelE,@object
	.size		_ZN34_INTERNAL_e60fff46_4_k_cu_0a15568c4cuda3std3__420unreachable_sentinelE,(_ZN34_INTERNAL_e60fff46_4_k_cu_0a15568c4cuda3std6ranges3__45__cpo5ssizeE - _ZN34_INTERNAL_e60fff46_4_k_cu_0a15568c4cuda3std3__420unreachable_sentinelE)
_ZN34_INTERNAL_e60fff46_4_k_cu_0a15568c4cuda3std3__420unreachable_sentinelE:
	.zero		1
	.type		_ZN34_INTERNAL_e60fff46_4_k_cu_0a15568c4cuda3std6ranges3__45__cpo5ssizeE,@object
	.size		_ZN34_INTERNAL_e60fff46_4_k_cu_0a15568c4cuda3std6ranges3__45__cpo5ssizeE,(_ZN34_INTERNAL_e60fff46_4_k_cu_0a15568c6thrust24THRUST_300001_SM_1000_NS12placeholders2_3E - _ZN34_INTERNAL_e60fff46_4_k_cu_0a15568c4cuda3std6ranges3__45__cpo5ssizeE)
_ZN34_INTERNAL_e60fff46_4_k_cu_0a15568c4cuda3std6ranges3__45__cpo5ssizeE:
	.zero		1
	.type		_ZN34_INTERNAL_e60fff46_4_k_cu_0a15568c6thrust24THRUST_300001_SM_1000_NS12placeholders2_3E,@object
	.size		_ZN34_INTERNAL_e60fff46_4_k_cu_0a15568c6thrust24THRUST_300001_SM_1000_NS12placeholders2_3E,(_ZN34_INTERNAL_e60fff46_4_k_cu_0a15568c4cuda3std3__45__cpo4cendE - _ZN34_INTERNAL_e60fff46_4_k_cu_0a15568c6thrust24THRUST_300001_SM_1000_NS12placeholders2_3E)
_ZN34_INTERNAL_e60fff46_4_k_cu_0a15568c6thrust24THRUST_300001_SM_1000_NS12placeholders2_3E:
	.zero		1
	.type		_ZN34_INTERNAL_e60fff46_4_k_cu_0a15568c4cuda3std3__45__cpo4cendE,@object
	.size		_ZN34_INTERNAL_e60fff46_4_k_cu_0a15568c4cuda3std3__45__cpo4cendE,(_ZN34_INTERNAL_e60fff46_4_k_cu_0a15568c4cuda3std6ranges3__45__cpo4cendE - _ZN34_INTERNAL_e60fff46_4_k_cu_0a15568c4cuda3std3__45__cpo4cendE)
_ZN34_INTERNAL_e60fff46_4_k_cu_0a15568c4cuda3std3__45__cpo4cendE:
	.zero		1
	.type		_ZN34_INTERNAL_e60fff46_4_k_cu_0a15568c4cuda3std6ranges3__45__cpo4cendE,@object
	.size		_ZN34_INTERNAL_e60fff46_4_k_cu_0a15568c4cuda3std6ranges3__45__cpo4cendE,(_ZN34_INTERNAL_e60fff46_4_k_cu_0a15568c6thrust24THRUST_300001_SM_1000_NS12placeholders2_7E - _ZN34_INTERNAL_e60fff46_4_k_cu_0a15568c4cuda3std6ranges3__45__cpo4cendE)
_ZN34_INTERNAL_e60fff46_4_k_cu_0a15568c4cuda3std6ranges3__45__cpo4cendE:
	.zero		1
	.type		_ZN34_INTERNAL_e60fff46_4_k_cu_0a15568c6thrust24THRUST_300001_SM_1000_NS12placeholders2_7E,@object
	.size		_ZN34_INTERNAL_e60fff46_4_k_cu_0a15568c6thrust24THRUST_300001_SM_1000_NS12placeholders2_7E,(_ZN34_INTERNAL_e60fff46_4_k_cu_0a15568c4cuda3std3__45__cpo5crendE - _ZN34_INTERNAL_e60fff46_4_k_cu_0a15568c6thrust24THRUST_300001_SM_1000_NS12placeholders2_7E)
_ZN34_INTERNAL_e60fff46_4_k_cu_0a15568c6thrust24THRUST_300001_SM_1000_NS12placeholders2_7E:
	.zero		1
	.type		_ZN34_INTERNAL_e60fff46_4_k_cu_0a15568c4cuda3std3__45__cpo5crendE,@object
	.size		_ZN34_INTERNAL_e60fff46_4_k_cu_0a15568c4cuda3std3__45__cpo5crendE,(_ZN34_INTERNAL_e60fff46_4_k_cu_0a15568c4cuda3std6ranges3__45__cpo4prevE - _ZN34_INTERNAL_e60fff46_4_k_cu_0a15568c4cuda3std3__45__cpo5crendE)
_ZN34_INTERNAL_e60fff46_4_k_cu_0a15568c4cuda3std3__45__cpo5crendE:
	.zero		1
	.type		_ZN34_INTERNAL_e60fff46_4_k_cu_0a15568c4cuda3std6ranges3__45__cpo4prevE,@object
	.size		_ZN34_INTERNAL_e60fff46_4_k_cu_0a15568c4cuda3std6ranges3__45__cpo4prevE,(_ZN34_INTERNAL_e60fff46_4_k_cu_0a15568c4cuda3std6ranges3__45__cpo9iter_moveE - _ZN34_INTERNAL_e60fff46_4_k_cu_0a15568c4cuda3std6ranges3__45__cpo4prevE)
_ZN34_INTERNAL_e60fff46_4_k_cu_0a15568c4cuda3std6ranges3__45__cpo4prevE:
	.zero		1
	.type		_ZN34_INTERNAL_e60fff46_4_k_cu_0a15568c4cuda3std6ranges3__45__cpo9iter_moveE,@object
	.size		_ZN34_INTERNAL_e60fff46_4_k_cu_0a15568c4cuda3std6ranges3__45__cpo9iter_moveE,(_ZN34_INTERNAL_e60fff46_4_k_cu_0a15568c6thrust24THRUST_300001_SM_1000_NS6system6detail10sequential3seqE - _ZN34_INTERNAL_e60fff46_4_k_cu_0a15568c4cuda3std6ranges3__45__cpo9iter_moveE)
_ZN34_INTERNAL_e60fff46_4_k_cu_0a15568c4cuda3std6ranges3__45__cpo9iter_moveE:
	.zero		1
	.type		_ZN34_INTERNAL_e60fff46_4_k_cu_0a15568c6thrust24THRUST_300001_SM_1000_NS6system6detail10sequential3seqE,@object
	.size		_ZN34_INTERNAL_e60fff46_4_k_cu_0a15568c6thrust24THRUST_300001_SM_1000_NS6system6detail10sequential3seqE,(_ZN34_INTERNAL_e60fff46_4_k_cu_0a15568c6thrust24THRUST_300001_SM_1000_NS12placeholders2_9E - _ZN34_INTERNAL_e60fff46_4_k_cu_0a15568c6thrust24THRUST_300001_SM_1000_NS6system6detail10sequential3seqE)
_ZN34_INTERNAL_e60fff46_4_k_cu_0a15568c6thrust24THRUST_300001_SM_1000_NS6system6detail10sequential3seqE:
	.zero		1
	.type		_ZN34_INTERNAL_e60fff46_4_k_cu_0a15568c6thrust24THRUST_300001_SM_1000_NS12placeholders2_9E,@object
	.size		_ZN34_INTERNAL_e60fff46_4_k_cu_0a15568c6thrust24THRUST_300001_SM_1000_NS12placeholders2_9E,(_ZN34_INTERNAL_e60fff46_4_k_cu_0a15568c4cuda3std3__419piecewise_constructE - _ZN34_INTERNAL_e60fff46_4_k_cu_0a15568c6thrust24THRUST_300001_SM_1000_NS12placeholders2_9E)
_ZN34_INTERNAL_e60fff46_4_k_cu_0a15568c6thrust24THRUST_300001_SM_1000_NS12placeholders2_9E:
	.zero		1
	.type		_ZN34_INTERNAL_e60fff46_4_k_cu_0a15568c4cuda3std3__419piecewise_constructE,@object
	.size		_ZN34_INTERNAL_e60fff46_4_k_cu_0a15568c4cuda3std3__419piecewise_constructE,(_ZN34_INTERNAL_e60fff46_4_k_cu_0a15568c4cuda3std6ranges3__45__cpo5cdataE - _ZN34_INTERNAL_e60fff46_4_k_cu_0a15568c4cuda3std3__419piecewise_constructE)
_ZN34_INTERNAL_e60fff46_4_k_cu_0a15568c4cuda3std3__419piecewise_constructE:
	.zero		1
	.type		_ZN34_INTERNAL_e60fff46_4_k_cu_0a15568c4cuda3std6ranges3__45__cpo5cdataE,@object
	.size		_ZN34_INTERNAL_e60fff46_4_k_cu_0a15568c4cuda3std6ranges3__45__cpo5cdataE,(_ZN34_INTERNAL_e60fff46_4_k_cu_0a15568c6thrust24THRUST_300001_SM_1000_NS12placeholders2_1E - _ZN34_INTERNAL_e60fff46_4_k_cu_0a15568c4cuda3std6ranges3__45__cpo5cdataE)
_ZN34_INTERNAL_e60fff46_4_k_cu_0a15568c4cuda3std6ranges3__45__cpo5cdataE:
	.zero		1
	.type		_ZN34_INTERNAL_e60fff46_4_k_cu_0a15568c6thrust24THRUST_300001_SM_1000_NS12placeholders2_1E,@object
	.size		_ZN34_INTERNAL_e60fff46_4_k_cu_0a15568c6thrust24THRUST_300001_SM_1000_NS12placeholders2_1E,(_ZN34_INTERNAL_e60fff46_4_k_cu_0a15568c4cuda3std3__45__cpo3endE - _ZN34_INTERNAL_e60fff46_4_k_cu_0a15568c6thrust24THRUST_300001_SM_1000_NS12placeholders2_1E)
_ZN34_INTERNAL_e60fff46_4_k_cu_0a15568c6thrust24THRUST_300001_SM_1000_NS12placeholders2_1E:
	.zero		1
	.type		_ZN34_INTERNAL_e60fff46_4_k_cu_0a15568c4cuda3std3__45__cpo3endE,@object
	.size		_ZN34_INTERNAL_e60fff46_4_k_cu_0a15568c4cuda3std3__45__cpo3endE,(_ZN34_INTERNAL_e60fff46_4_k_cu_0a15568c4cuda3std6ranges3__45__cpo3endE - _ZN34_INTERNAL_e60fff46_4_k_cu_0a15568c4cuda3std3__45__cpo3endE)
_ZN34_INTERNAL_e60fff46_4_k_cu_0a15568c4cuda3std3__45__cpo3endE:
	.zero		1
	.type		_ZN34_INTERNAL_e60fff46_4_k_cu_0a15568c4cuda3std6ranges3__45__cpo3endE,@object
	.size		_ZN34_INTERNAL_e60fff46_4_k_cu_0a15568c4cuda3std6ranges3__45__cpo3endE,(_ZN34_INTERNAL_e60fff46_4_k_cu_0a15568c6thrust24THRUST_300001_SM_1000_NS12placeholders2_5E - _ZN34_INTERNAL_e60fff46_4_k_cu_0a15568c4cuda3std6ranges3__45__cpo3endE)
_ZN34_INTERNAL_e60fff46_4_k_cu_0a15568c4cuda3std6ranges3__45__cpo3endE:
	.zero		1
	.type		_ZN34_INTERNAL_e60fff46_4_k_cu_0a15568c6thrust24THRUST_300001_SM_1000_NS12placeholders2_5E,@object
	.size		_ZN34_INTERNAL_e60fff46_4_k_cu_0a15568c6thrust24THRUST_300001_SM_1000_NS12placeholders2_5E,(_ZN34_INTERNAL_e60fff46_4_k_cu_0a15568c4cuda3std3__45__cpo4rendE - _ZN34_INTERNAL_e60fff46_4_k_cu_0a15568c6thrust24THRUST_300001_SM_1000_NS12placeholders2_5E)
_ZN34_INTERNAL_e60fff46_4_k_cu_0a15568c6thrust24THRUST_300001_SM_1000_NS12placeholders2_5E:
	.zero		1
	.type		_ZN34_INTERNAL_e60fff46_4_k_cu_0a15568c4cuda3std3__45__cpo4rendE,@object
	.size		_ZN34_INTERNAL_e60fff46_4_k_cu_0a15568c4cuda3std3__45__cpo4rendE,(_ZN34_INTERNAL_e60fff46_4_k_cu_0a15568c4cuda3std6ranges3__45__cpo9iter_swapE - _ZN34_INTERNAL_e60fff46_4_k_cu_0a15568c4cuda3std3__45__cpo4rendE)
_ZN34_INTERNAL_e60fff46_4_k_cu_0a15568c4cuda3std3__45__cpo4rendE:
	.zero		1
	.type		_ZN34_INTERNAL_e60fff46_4_k_cu_0a15568c4cuda3std6ranges3__45__cpo9iter_swapE,@object
	.size		_ZN34_INTERNAL_e60fff46_4_k_cu_0a15568c4cuda3std6ranges3__45__cpo9iter_swapE,(_ZN34_INTERNAL_e60fff46_4_k_cu_0a15568c4cuda3std3__48unexpectE - _ZN34_INTERNAL_e60fff46_4_k_cu_0a15568c4cuda3std6ranges3__45__cpo9iter_swapE)
_ZN34_INTERNAL_e60fff46_4_k_cu_0a15568c4cuda3std6ranges3__45__cpo9iter_swapE:
	.zero		1
	.type		_ZN34_INTERNAL_e60fff46_4_k_cu_0a15568c4cuda3std3__48unexpectE,@object
	.size		_ZN34_INTERNAL_e60fff46_4_k_cu_0a15568c4cuda3std3__48unexpectE,(_ZN34_INTERNAL_e60fff46_4_k_cu_0a15568c6thrust24THRUST_300001_SM_1000_NS8cuda_cub3parE - _ZN34_INTERNAL_e60fff46_4_k_cu_0a15568c4cuda3std3__48unexpectE)
_ZN34_INTERNAL_e60fff46_4_k_cu_0a15568c4cuda3std3__48unexpectE:
	.zero		1
	.type		_ZN34_INTERNAL_e60fff46_4_k_cu_0a15568c6thrust24THRUST_300001_SM_1000_NS8cuda_cub3parE,@object
	.size		_ZN34_INTERNAL_e60fff46_4_k_cu_0a15568c6thrust24THRUST_300001_SM_1000_NS8cuda_cub3parE,(.L_29 - _ZN34_INTERNAL_e60fff46_4_k_cu_0a15568c6thrust24THRUST_300001_SM_1000_NS8cuda_cub3parE)
_ZN34_INTERNAL_e60fff46_4_k_cu_0a15568c6thrust24THRUST_300001_SM_1000_NS8cuda_cub3parE:
	.zero		1
.L_29:


//--------------------- .nv.shared._ZN3cub18CUB_300001_SM_10006detail6reduce18DeviceReduceKernelINS2_10policy_hubImy11mul_functorImEE10Policy1000EN6thrust24THRUST_300001_SM_1000_NS6detail15normal_iteratorINSA_10device_ptrImEEEEyS6_m11inc_functorImEEEvT0_PT3_T1_NS0_13GridEvenShareISL_EET2_T4_ --------------------------
	.section	.nv.shared._ZN3cub18CUB_300001_SM_10006detail6reduce18DeviceReduceKernelINS2_10policy_hubImy11mul_functorImEE10Policy1000EN6thrust24THRUST_300001_SM_1000_NS6detail15normal_iteratorINSA_10device_ptrImEEEEyS6_m11inc_functorImEEEvT0_PT3_T1_NS0_13GridEvenShareISL_EET2_T4_,"aw",@nobits
	.sectionflags	@""
	.align	8
.nv.shared._ZN3cub18CUB_300001_SM_10006detail6reduce18DeviceReduceKernelINS2_10policy_hubImy11mul_functorImEE10Policy1000EN6thrust24THRUST_300001_SM_1000_NS6detail15normal_iteratorINSA_10device_ptrImEEEEyS6_m11inc_functorImEEEvT0_PT3_T1_NS0_13GridEvenShareISL_EET2_T4_:
	.zero		1104


//--------------------- .nv.shared._ZN3cub18CUB_300001_SM_10006detail6reduce28DeviceReduceSingleTileKernelINS2_10policy_hubImy11mul_functorImEE10Policy1000EN6thrust24THRUST_300001_SM_1000_NS6detail15normal_iteratorINSA_10device_ptrImEEEEPmyS6_mm11inc_functorImEEEvT0_T1_T2_T3_T4_T6_ --------------------------
	.section	.nv.shared._ZN3cub18CUB_300001_SM_10006detail6reduce28DeviceReduceSingleTileKernelINS2_10policy_hubImy11mul_functorImEE10Policy1000EN6thrust24THRUST_300001_SM_1000_NS6detail15normal_iteratorINSA_10device_ptrImEEEEPmyS6_mm11inc_functorImEEEvT0_T1_T2_T3_T4_T6_,"aw",@nobits
	.sectionflags	@""
	.align	8
.nv.shared._ZN3cub18CUB_300001_SM_10006detail6reduce28DeviceReduceSingleTileKernelINS2_10policy_hubImy11mul_functorImEE10Policy1000EN6thrust24THRUST_300001_SM_1000_NS6detail15normal_iteratorINSA_10device_ptrImEEEEPmyS6_mm11inc_functorImEEEvT0_T1_T2_T3_T4_T6_:
	.zero		1104


//--------------------- .nv.shared._ZN3cub18CUB_300001_SM_10006detail6reduce28DeviceReduceSingleTileKernelINS2_10policy_hubImj11mul_functorImEE10Policy1000EPmS9_iS6_mmN4cuda3std3__410__identityEEEvT0_T1_T2_T3_T4_T6_ --------------------------
	.section	.nv.shared._ZN3cub18CUB_300001_SM_10006detail6reduce28DeviceReduceSingleTileKernelINS2_10policy_hubImj11mul_functorImEE10Policy1000EPmS9_iS6_mmN4cuda3std3__410__identityEEEvT0_T1_T2_T3_T4_T6_,"aw",@nobits
	.sectionflags	@""
	.align	8
.nv.shared._ZN3cub18CUB_300001_SM_10006detail6reduce28DeviceReduceSingleTileKernelINS2_10policy_hubImj11mul_functorImEE10Policy1000EPmS9_iS6_mmN4cuda3std3__410__identityEEEvT0_T1_T2_T3_T4_T6_:
	.zero		1104


//--------------------- .nv.shared._ZN3cub18CUB_300001_SM_10006detail6reduce18DeviceReduceKernelINS2_10policy_hubImj11mul_functorImEE10Policy1000EN6thrust24THRUST_300001_SM_1000_NS6detail15normal_iteratorINSA_10device_ptrImEEEEjS6_m11inc_functorImEEEvT0_PT3_T1_NS0_13GridEvenShareISL_EET2_T4_ --------------------------
	.section	.nv.shared._ZN3cub18CUB_300001_SM_10006detail6reduce18DeviceReduceKernelINS2_10policy_hubImj11mul_functorImEE10Policy1000EN6thrust24THRUST_300001_SM_1000_NS6detail15normal_iteratorINSA_10device_ptrImEEEEjS6_m11inc_functorImEEEvT0_PT3_T1_NS0_13GridEvenShareISL_EET2_T4_,"aw",@nobits
	.sectionflags	@""
	.align	8
.nv.shared._ZN3cub18CUB_300001_SM_10006detail6reduce18DeviceReduceKernelINS2_10policy_hubImj11mul_functorImEE10Policy1000EN6thrust24THRUST_300001_SM_1000_NS6detail15normal_iteratorINSA_10device_ptrImEEEEjS6_m11inc_functorImEEEvT0_PT3_T1_NS0_13GridEvenShareISL_EET2_T4_:
	.zero		1104


//--------------------- .nv.shared._ZN3cub18CUB_300001_SM_10006detail6reduce28DeviceReduceSingleTileKernelINS2_10policy_hubImj11mul_functorImEE10Policy1000EN6thrust24THRUST_300001_SM_1000_NS6detail15normal_iteratorINSA_10device_ptrImEEEEPmjS6_mm11inc_functorImEEEvT0_T1_T2_T3_T4_T6_ --------------------------
	.section	.nv.shared._ZN3cub18CUB_300001_SM_10006detail6reduce28DeviceReduceSingleTileKernelINS2_10policy_hubImj11mul_functorImEE10Policy1000EN6thrust24THRUST_300001_SM_1000_NS6detail15normal_iteratorINSA_10device_ptrImEEEEPmjS6_mm11inc_functorImEEEvT0_T1_T2_T3_T4_T6_,"aw",@nobits
	.sectionflags	@""
	.align	8
.nv.shared._ZN3cub18CUB_300001_SM_10006detail6reduce28DeviceReduceSingleTileKernelINS2_10policy_hubImj11mul_functorImEE10Policy1000EN6thrust24THRUST_300001_SM_1000_NS6detail15normal_iteratorINSA_10device_ptrImEEEEPmjS6_mm11inc_functorImEEEvT0_T1_T2_T3_T4_T6_:
	.zero		1104


//--------------------- .nv.shared._ZN3cub18CUB_300001_SM_10006detail6reduce18DeviceReduceKernelINS2_10policy_hubIdy11max_functorIdEE10Policy1000EN6thrust24THRUST_300001_SM_1000_NS6detail15normal_iteratorINSA_10device_ptrIdEEEEyS6_dN4cuda3std3__410__identityEEEvT0_PT3_T1_NS0_13GridEvenShareISN_EET2_T4_ --------------------------
	.section	.nv.shared._ZN3cub18CUB_300001_SM_10006detail6reduce18DeviceReduceKernelINS2_10policy_hubIdy11max_functorIdEE10Policy1000EN6thrust24THRUST_300001_SM_1000_NS6detail15normal_iteratorINSA_10device_ptrIdEEEEyS6_dN4cuda3std3__410__identityEEEvT0_PT3_T1_NS0_13GridEvenShareISN_EET2_T4_,"aw",@nobits
	.sectionflags	@""
	.align	8
.nv.shared._ZN3cub18CUB_300001_SM_10006detail6reduce18DeviceReduceKernelINS2_10policy_hubIdy11max_functorIdEE10Policy1000EN6thrust24THRUST_300001_SM_1000_NS6detail15normal_iteratorINSA_10device_ptrIdEEEEyS6_dN4cuda3std3__410__identityEEEvT0_PT3_T1_NS0_13GridEvenShareISN_EET2_T4_:
	.zero		1104


//--------------------- .nv.shared._ZN3cub18CUB_300001_SM_10006detail6reduce28DeviceReduceSingleTileKernelINS2_10policy_hubIdy11max_functorIdEE10Policy1000EN6thrust24THRUST_300001_SM_1000_NS6detail15normal_iteratorINSA_10device_ptrIdEEEEPdyS6_ddN4cuda3std3__410__identityEEEvT0_T1_T2_T3_T4_T6_ --------------------------
	.section	.nv.shared._ZN3cub18CUB_300001_SM_10006detail6reduce28DeviceReduceSingleTileKernelINS2_10policy_hubIdy11max_functorIdEE10Policy1000EN6thrust24THRUST_300001_SM_1000_NS6detail15normal_iteratorINSA_10device_ptrIdEEEEPdyS6_ddN4cuda3std3__410__identityEEEvT0_T1_T2_T3_T4_T6_,"aw",@nobits
	.sectionflags	@""
	.align	8
.nv.shared._ZN3cub18CUB_300001_SM_10006detail6reduce28DeviceReduceSingleTileKernelINS2_10policy_hubIdy11max_functorIdEE10Policy1000EN6thrust24THRUST_300001_SM_1000_NS6detail15normal_iteratorINSA_10device_ptrIdEEEEPdyS6_ddN4cuda3std3__410__identityEEEvT0_T1_T2_T3_T4_T6_:
	.zero		1104


//--------------------- .nv.shared._ZN3cub18CUB_300001_SM_10006detail6reduce18DeviceReduceKernelINS2_10policy_hubIdj11max_functorIdEE10Policy1000EN6thrust24THRUST_300001_SM_1000_NS6detail15normal_iteratorINSA_10device_ptrIdEEEEjS6_dN4cuda3std3__410__identityEEEvT0_PT3_T1_NS0_13GridEvenShareISN_EET2_T4_ --------------------------
	.section	.nv.shared._ZN3cub18CUB_300001_SM_10006detail6reduce18DeviceReduceKernelINS2_10policy_hubIdj11max_functorIdEE10Policy1000EN6thrust24THRUST_300001_SM_1000_NS6detail15normal_iteratorINSA_10device_ptrIdEEEEjS6_dN4cuda3std3__410__identityEEEvT0_PT3_T1_NS0_13GridEvenShareISN_EET2_T4_,"aw",@nobits
	.sectionflags	@""
	.align	8
.nv.shared._ZN3cub18CUB_300001_SM_10006detail6reduce18DeviceReduceKernelINS2_10policy_hubIdj11max_functorIdEE10Policy1000EN6thrust24THRUST_300001_SM_1000_NS6detail15normal_iteratorINSA_10device_ptrIdEEEEjS6_dN4cuda3std3__410__identityEEEvT0_PT3_T1_NS0_13GridEvenShareISN_EET2_T4_:
	.zero		1104


//--------------------- .nv.shared._ZN3cub18CUB_300001_SM_10006detail6reduce28DeviceReduceSingleTileKernelINS2_10policy_hubIdj11max_functorIdEE10Policy1000EN6thrust24THRUST_300001_SM_1000_NS6detail15normal_iteratorINSA_10device_ptrIdEEEEPdjS6_ddN4cuda3std3__410__identityEEEvT0_T1_T2_T3_T4_T6_ --------------------------
	.section	.nv.shared._ZN3cub18CUB_300001_SM_10006detail6reduce28DeviceReduceSingleTileKernelINS2_10policy_hubIdj11max_functorIdEE10Policy1000EN6thrust24THRUST_300001_SM_1000_NS6detail15normal_iteratorINSA_10device_ptrIdEEEEPdjS6_ddN4cuda3std3__410__identityEEEvT0_T1_T2_T3_T4_T6_,"aw",@nobits
	.sectionflags	@""
	.align	8
.nv.shared._ZN3cub18CUB_300001_SM_10006detail6reduce28DeviceReduceSingleTileKernelINS2_10policy_hubIdj11max_functorIdEE10Policy1000EN6thrust24THRUST_300001_SM_1000_NS6detail15normal_iteratorINSA_10device_ptrIdEEEEPdjS6_ddN4cuda3std3__410__identityEEEvT0_T1_T2_T3_T4_T6_:
	.zero		1104


//--------------------- .nv.shared._ZN3cub18CUB_300001_SM_10006detail6reduce28DeviceReduceSingleTileKernelINS2_10policy_hubIdy11max_functorIdEE10Policy1000EPdS9_iS6_ddN4cuda3std3__410__identityEEEvT0_T1_T2_T3_T4_T6_ --------------------------
	.section	.nv.shared._ZN3cub18CUB_300001_SM_10006detail6reduce28DeviceReduceSingleTileKernelINS2_10policy_hubIdy11max_functorIdEE10Policy1000EPdS9_iS6_ddN4cuda3std3__410__identityEEEvT0_T1_T2_T3_T4_T6_,"aw",@nobits
	.sectionflags	@""
	.align	8
.nv.shared._ZN3cub18CUB_300001_SM_10006detail6reduce28DeviceReduceSingleTileKernelINS2_10policy_hubIdy11max_functorIdEE10Policy1000EPdS9_iS6_ddN4cuda3std3__410__identityEEEvT0_T1_T2_T3_T4_T6_:
	.zero		1104


//--------------------- .nv.shared._ZN3cub18CUB_300001_SM_10006detail6reduce18DeviceReduceKernelINS2_10policy_hubIdy11max_functorIdEE10Policy1000EN6thrust24THRUST_300001_SM_1000_NS6detail15normal_iteratorINSA_10device_ptrIdEEEEyS6_d11abs_functorIdEEEvT0_PT3_T1_NS0_13GridEvenShareISL_EET2_T4_ --------------------------
	.section	.nv.shared._ZN3cub18CUB_300001_SM_10006detail6reduce18DeviceReduceKernelINS2_10policy_hubIdy11max_functorIdEE10Policy1000EN6thrust24THRUST_300001_SM_1000_NS6detail15normal_iteratorINSA_10device_ptrIdEEEEyS6_d11abs_functorIdEEEvT0_PT3_T1_NS0_13GridEvenShareISL_EET2_T4_,"aw",@nobits
	.sectionflags	@""
	.align	8
.nv.shared._ZN3cub18CUB_300001_SM_10006detail6reduce18DeviceReduceKernelINS2_10policy_hubIdy11max_functorIdEE10Policy1000EN6thrust24THRUST_300001_SM_1000_NS6detail15normal_iteratorINSA_10device_ptrIdEEEEyS6_d11abs_functorIdEEEvT0_PT3_T1_NS0_13GridEvenShareISL_EET2_T4_:
	.zero		1104


//--------------------- .nv.shared._ZN3cub18CUB_300001_SM_10006detail6reduce28DeviceReduceSingleTileKernelINS2_10policy_hubIdy11max_functorIdEE10Policy1000EN6thrust24THRUST_300001_SM_1000_NS6detail15normal_iteratorINSA_10device_ptrIdEEEEPdyS6_dd11abs_functorIdEEEvT0_T1_T2_T3_T4_T6_ --------------------------
	.section	.nv.shared._ZN3cub18CUB_300001_SM_10006detail6reduce28DeviceReduceSingleTileKernelINS2_10policy_hubIdy11max_functorIdEE10Policy1000EN6thrust24THRUST_300001_SM_1000_NS6detail15normal_iteratorINSA_10device_ptrIdEEEEPdyS6_dd11abs_functorIdEEEvT0_T1_T2_T3_T4_T6_,"aw",@nobits
	.sectionflags	@""
	.align	8
.nv.shared._ZN3cub18CUB_300001_SM_10006detail6reduce28DeviceReduceSingleTileKernelINS2_10policy_hubIdy11max_functorIdEE10Policy1000EN6thrust24THRUST_300001_SM_1000_NS6detail15normal_iteratorINSA_10device_ptrIdEEEEPdyS6_dd11abs_functorIdEEEvT0_T1_T2_T3_T4_T6_:
	.zero		1104


//--------------------- .nv.shared._ZN3cub18CUB_300001_SM_10006detail6reduce28DeviceReduceSingleTileKernelINS2_10policy_hubIdj11max_functorIdEE10Policy1000EPdS9_iS6_ddN4cuda3std3__410__identityEEEvT0_T1_T2_T3_T4_T6_ --------------------------
	.section	.nv.shared._ZN3cub18CUB_300001_SM_10006detail6reduce28DeviceReduceSingleTileKernelINS2_10policy_hubIdj11max_functorIdEE10Policy1000EPdS9_iS6_ddN4cuda3std3__410__identityEEEvT0_T1_T2_T3_T4_T6_,"aw",@nobits
	.sectionflags	@""
	.align	8
.nv.shared._ZN3cub18CUB_300001_SM_10006detail6reduce28DeviceReduceSingleTileKernelINS2_10policy_hubIdj11max_functorIdEE10Policy1000EPdS9_iS6_ddN4cuda3std3__410__identityEEEvT0_T1_T2_T3_T4_T6_:
	.zero		1104


//--------------------- .nv.shared._ZN3cub18CUB_300001_SM_10006detail6reduce18DeviceReduceKernelINS2_10policy_hubIdj11max_functorIdEE10Policy1000EN6thrust24THRUST_300001_SM_1000_NS6detail15normal_iteratorINSA_10device_ptrIdEEEEjS6_d11abs_functorIdEEEvT0_PT3_T1_NS0_13GridEvenShareISL_EET2_T4_ --------------------------
	.section	.nv.shared._ZN3cub18CUB_300001_SM_10006detail6reduce18DeviceReduceKernelINS2_10policy_hubIdj11max_functorIdEE10Policy1000EN6thrust24THRUST_300001_SM_1000_NS6detail15normal_iteratorINSA_10device_ptrIdEEEEjS6_d11abs_functorIdEEEvT0_PT3_T1_NS0_13GridEvenShareISL_EET2_T4_,"aw",@nobits
	.sectionflags	@""
	.align	8
.nv.shared._ZN3cub18CUB_300001_SM_10006detail6reduce18DeviceReduceKernelINS2_10policy_hubIdj11max_functorIdEE10Policy1000EN6thrust24THRUST_300001_SM_1000_NS6detail15normal_iteratorINSA_10device_ptrIdEEEEjS6_d11abs_functorIdEEEvT0_PT3_T1_NS0_13GridEvenShareISL_EET2_T4_:
	.zero		1104


//--------------------- .nv.shared._ZN3cub18CUB_300001_SM_10006detail6reduce28DeviceReduceSingleTileKernelINS2_10policy_hubIdj11max_functorIdEE10Policy1000EN6thrust24THRUST_300001_SM_1000_NS6detail15normal_iteratorINSA_10device_ptrIdEEEEPdjS6_dd11abs_functorIdEEEvT0_T1_T2_T3_T4_T6_ --------------------------
	.section	.nv.shared._ZN3cub18CUB_300001_SM_10006detail6reduce28DeviceReduceSingleTileKernelINS2_10policy_hubIdj11max_functorIdEE10Policy1000EN6thrust24THRUST_300001_SM_1000_NS6detail15normal_iteratorINSA_10device_ptrIdEEEEPdjS6_dd11abs_functorIdEEEvT0_T1_T2_T3_T4_T6_,"aw",@nobits
	.sectionflags	@""
	.align	8
.nv.shared._ZN3cub18CUB_300001_SM_10006detail6reduce28DeviceReduceSingleTileKernelINS2_10policy_hubIdj11max_functorIdEE10Policy1000EN6thrust24THRUST_300001_SM_1000_NS6detail15normal_iteratorINSA_10device_ptrIdEEEEPdjS6_dd11abs_functorIdEEEvT0_T1_T2_T3_T4_T6_:
	.zero		1104


//--------------------- .nv.shared._ZN3cub18CUB_300001_SM_10006detail6reduce28DeviceReduceSingleTileKernelINS2_10policy_hubIdy11add_functorIdEE10Policy1000EPdS9_iS6_ddN4cuda3std3__410__identityEEEvT0_T1_T2_T3_T4_T6_ --------------------------
	.section	.nv.shared._ZN3cub18CUB_300001_SM_10006detail6reduce28DeviceReduceSingleTileKernelINS2_10policy_hubIdy11add_functorIdEE10Policy1000EPdS9_iS6_ddN4cuda3std3__410__identityEEEvT0_T1_T2_T3_T4_T6_,"aw",@nobits
	.sectionflags	@""
	.align	8
.nv.shared._ZN3cub18CUB_300001_SM_10006detail6reduce28DeviceReduceSingleTileKernelINS2_10policy_hubIdy11add_functorIdEE10Policy1000EPdS9_iS6_ddN4cuda3std3__410__identityEEEvT0_T1_T2_T3_T4_T6_:
	.zero		1104


//--------------------- .nv.shared._ZN3cub18CUB_300001_SM_10006detail6reduce18DeviceReduceKernelINS2_10policy_hubIdy11add_functorIdEE10Policy1000EN6thrust24THRUST_300001_SM_1000_NS6detail15normal_iteratorINSA_10device_ptrIdEEEEyS6_dN4cuda3std3__410__identityEEEvT0_PT3_T1_NS0_13GridEvenShareISN_EET2_T4_ --------------------------
	.section	.nv.shared._ZN3cub18CUB_300001_SM_10006detail6reduce18DeviceReduceKernelINS2_10policy_hubIdy11add_functorIdEE10Policy1000EN6thrust24THRUST_300001_SM_1000_NS6detail15normal_iteratorINSA_10device_ptrIdEEEEyS6_dN4cuda3std3__410__identityEEEvT0_PT3_T1_NS0_13GridEvenShareISN_EET2_T4_,"aw",@nobits
	.sectionflags	@""
	.align	8
.nv.shared._ZN3cub18CUB_300001_SM_10006detail6reduce18DeviceReduceKernelINS2_10policy_hubIdy11add_functorIdEE10Policy1000EN6thrust24THRUST_300001_SM_1000_NS6detail15normal_iteratorINSA_10device_ptrIdEEEEyS6_dN4cuda3std3__410__identityEEEvT0_PT3_T1_NS0_13GridEvenShareISN_EET2_T4_:
	.zero		1104


//--------------------- .nv.shared._ZN3cub18CUB_300001_SM_10006detail6reduce28DeviceReduceSingleTileKernelINS2_10policy_hubIdy11add_functorIdEE10Policy1000EN6thrust24THRUST_300001_SM_1000_NS6detail15normal_iteratorINSA_10device_ptrIdEEEEPdyS6_ddN4cuda3std3__410__identityEEEvT0_T1_T2_T3_T4_T6_ --------------------------
	.section	.nv.shared._ZN3cub18CUB_300001_SM_10006detail6reduce28DeviceReduceSingleTileKernelINS2_10policy_hubIdy11add_functorIdEE10Policy1000EN6thrust24THRUST_300001_SM_1000_NS6detail15normal_iteratorINSA_10device_ptrIdEEEEPdyS6_ddN4cuda3std3__410__identityEEEvT0_T1_T2_T3_T4_T6_,"aw",@nobits
	.sectionflags	@""
	.align	8
.nv.shared._ZN3cub18CUB_300001_SM_10006detail6reduce28DeviceReduceSingleTileKernelINS2_10policy_hubIdy11add_functorIdEE10Policy1000EN6thrust24THRUST_300001_SM_1000_NS6detail15normal_iteratorINSA_10device_ptrIdEEEEPdyS6_ddN4cuda3std3__410__identityEEEvT0_T1_T2_T3_T4_T6_:
	.zero		1104


//--------------------- .nv.shared._ZN3cub18CUB_300001_SM_10006detail6reduce28DeviceReduceSingleTileKernelINS2_10policy_hubIdj11add_functorIdEE10Policy1000EPdS9_iS6_ddN4cuda3std3__410__identityEEEvT0_T1_T2_T3_T4_T6_ --------------------------
	.section	.nv.shared._ZN3cub18CUB_300001_SM_10006detail6reduce28DeviceReduceSingleTileKernelINS2_10policy_hubIdj11add_functorIdEE10Policy1000EPdS9_iS6_ddN4cuda3std3__410__identityEEEvT0_T1_T2_T3_T4_T6_,"aw",@nobits
	.sectionflags	@""
	.align	8
.nv.shared._ZN3cub18CUB_300001_SM_10006detail6reduce28DeviceReduceSingleTileKernelINS2_10policy_hubIdj11add_functorIdEE10Policy1000EPdS9_iS6_ddN4cuda3std3__410__identityEEEvT0_T1_T2_T3_T4_T6_:
	.zero		1104


//--------------------- .nv.shared._ZN3cub18CUB_300001_SM_10006detail6reduce18DeviceReduceKernelINS2_10policy_hubIdj11add_functorIdEE10Policy1000EN6thrust24THRUST_300001_SM_1000_NS6detail15normal_iteratorINSA_10device_ptrIdEEEEjS6_dN4cuda3std3__410__identityEEEvT0_PT3_T1_NS0_13GridEvenShareISN_EET2_T4_ --------------------------
	.section	.nv.shared._ZN3cub18CUB_300001_SM_10006detail6reduce18DeviceReduceKernelINS2_10policy_hubIdj11add_functorIdEE10Policy1000EN6thrust24THRUST_300001_SM_1000_NS6detail15normal_iteratorINSA_10device_ptrIdEEEEjS6_dN4cuda3std3__410__identityEEEvT0_PT3_T1_NS0_13GridEvenShareISN_EET2_T4_,"aw",@nobits
	.sectionflags	@""
	.align	8
.nv.shared._ZN3cub18CUB_300001_SM_10006detail6reduce18DeviceReduceKernelINS2_10policy_hubIdj11add_functorIdEE10Policy1000EN6thrust24THRUST_300001_SM_1000_NS6detail15normal_iteratorINSA_10device_ptrIdEEEEjS6_dN4cuda3std3__410__identityEEEvT0_PT3_T1_NS0_13GridEvenShareISN_EET2_T4_:
	.zero		1104


//--------------------- .nv.shared._ZN3cub18CUB_300001_SM_10006detail6reduce28DeviceReduceSingleTileKernelINS2_10policy_hubIdj11add_functorIdEE10Policy1000EN6thrust24THRUST_300001_SM_1000_NS6detail15normal_iteratorINSA_10device_ptrIdEEEEPdjS6_ddN4cuda3std3__410__identityEEEvT0_T1_T2_T3_T4_T6_ --------------------------
	.section	.nv.shared._ZN3cub18CUB_300001_SM_10006detail6reduce28DeviceReduceSingleTileKernelINS2_10policy_hubIdj11add_functorIdEE10Policy1000EN6thrust24THRUST_300001_SM_1000_NS6detail15normal_iteratorINSA_10device_ptrIdEEEEPdjS6_ddN4cuda3std3__410__identityEEEvT0_T1_T2_T3_T4_T6_,"aw",@nobits
	.sectionflags	@""
	.align	8
.nv.shared._ZN3cub18CUB_300001_SM_10006detail6reduce28DeviceReduceSingleTileKernelINS2_10policy_hubIdj11add_functorIdEE10Policy1000EN6thrust24THRUST_300001_SM_1000_NS6detail15normal_iteratorINSA_10device_ptrIdEEEEPdjS6_ddN4cuda3std3__410__identityEEEvT0_T1_T2_T3_T4_T6_:
	.zero		1104


//--------------------- .nv.constant0._ZN3cub18CUB_300001_SM_10006detail6reduce28DeviceReduceSingleTileKernelINS2_10policy_hubImy11mul_functorImEE10Policy1000EPmS9_iS6_mmN4cuda3std3__410__identityEEEvT0_T1_T2_T3_T4_T6_ --------------------------
	.section	.nv.constant0._ZN3cub18CUB_300001_SM_10006detail6reduce28DeviceReduceSingleTileKernelINS2_10policy_hubImy11mul_functorImEE10Policy1000EPmS9_iS6_mmN4cuda3std3__410__identityEEEvT0_T1_T2_T3_T4_T6_,"a",@progbits
	.sectionflags	@""
	.align	4
.nv.constant0._ZN3cub18CUB_300001_SM_10006detail6reduce28DeviceReduceSingleTileKernelINS2_10policy_hubImy11mul_functorImEE10Policy1000EPmS9_iS6_mmN4cuda3std3__410__identityEEEvT0_T1_T2_T3_T4_T6_:
	.zero		929


//--------------------- .nv.constant0._ZN3cub18CUB_300001_SM_10006detail6reduce18DeviceReduceKernelINS2_10policy_hubImy11mul_functorImEE10Policy1000EN6thrust24THRUST_300001_SM_1000_NS6detail15normal_iteratorINSA_10device_ptrImEEEEyS6_m11inc_functorImEEEvT0_PT3_T1_NS0_13GridEvenShareISL_EET2_T4_ --------------------------
	.section	.nv.constant0._ZN3cub18CUB_300001_SM_10006detail6reduce18DeviceReduceKernelINS2_10policy_hubImy11mul_functorImEE10Policy1000EN6thrust24THRUST_300001_SM_1000_NS6detail15normal_iteratorINSA_10device_ptrImEEEEyS6_m11inc_functorImEEEvT0_PT3_T1_NS0_13GridEvenShareISL_EET2_T4_,"a",@progbits
	.sectionflags	@""
	.align	4
.nv.constant0._ZN3cub18CUB_300001_SM_10006detail6reduce18DeviceReduceKernelINS2_10policy_hubImy11mul_functorImEE10Policy1000EN6thrust24THRUST_300001_SM_1000_NS6detail15normal_iteratorINSA_10device_ptrImEEEEyS6_m11inc_functorImEEEvT0_PT3_T1_NS0_13GridEvenShareISL_EET2_T4_:
	.zero		994


//--------------------- .nv.constant0._ZN3cub18CUB_300001_SM_10006detail6reduce28DeviceReduceSingleTileKernelINS2_10policy_hubImy11mul_functorImEE10Policy1000EN6thrust24THRUST_300001_SM_1000_NS6detail15normal_iteratorINSA_10device_ptrImEEEEPmyS6_mm11inc_functorImEEEvT0_T1_T2_T3_T4_T6_ --------------------------
	.section	.nv.constant0._ZN3cub18CUB_300001_SM_10006detail6reduce28DeviceReduceSingleTileKernelINS2_10policy_hubImy11mul_functorImEE10Policy1000EN6thrust24THRUST_300001_SM_1000_NS6detail15normal_iteratorINSA_10device_ptrImEEEEPmyS6_mm11inc_functorImEEEvT0_T1_T2_T3_T4_T6_,"a",@progbits
	.sectionflags	@""
	.align	4
.nv.constant0._ZN3cub18CUB_300001_SM_10006detail6reduce28DeviceReduceSingleTileKernelINS2_10policy_hubImy11mul_functorImEE10Policy1000EN6thrust24THRUST_300001_SM_1000_NS6detail15normal_iteratorINSA_10device_ptrImEEEEPmyS6_mm11inc_functorImEEEvT0_T1_T2_T3_T4_T6_:
	.zero		937


//--------------------- .nv.constant0._ZN3cub18CUB_300001_SM_10006detail6reduce28DeviceReduceSingleTileKernelINS2_10policy_hubImj11mul_functorImEE10Policy1000EPmS9_iS6_mmN4cuda3std3__410__identityEEEvT0_T1_T2_T3_T4_T6_ --------------------------
	.section	.nv.constant0._ZN3cub18CUB_300001_SM_10006detail6reduce28DeviceReduceSingleTileKernelINS2_10policy_hubImj11mul_functorImEE10Policy1000EPmS9_iS6_mmN4cuda3std3__410__identityEEEvT0_T1_T2_T3_T4_T6_,"a",@progbits
	.sectionflags	@""
	.align	4
.nv.constant0._ZN3cub18CUB_300001_SM_10006detail6reduce28DeviceReduceSingleTileKernelINS2_10policy_hubImj11mul_functorImEE10Policy1000EPmS9_iS6_mmN4cuda3std3__410__identityEEEvT0_T1_T2_T3_T4_T6_:
	.zero		929


//--------------------- .nv.constant0._ZN3cub18CUB_300001_SM_10006detail6reduce18DeviceReduceKernelINS2_10policy_hubImj11mul_functorImEE10Policy1000EN6thrust24THRUST_300001_SM_1000_NS6detail15normal_iteratorINSA_10device_ptrImEEEEjS6_m11inc_functorImEEEvT0_PT3_T1_NS0_13GridEvenShareISL_EET2_T4_ --------------------------
	.section	.nv.constant0._ZN3cub18CUB_300001_SM_10006detail6reduce18DeviceReduceKernelINS2_10policy_hubImj11mul_functorImEE10Policy1000EN6thrust24THRUST_300001_SM_1000_NS6detail15normal_iteratorINSA_10device_ptrImEEEEjS6_m11inc_functorImEEEvT0_PT3_T1_NS0_13GridEvenShareISL_EET2_T4_,"a",@progbits
	.sectionflags	@""
	.align	4
.nv.constant0._ZN3cub18CUB_300001_SM_10006detail6reduce18DeviceReduceKernelINS2_10policy_hubImj11mul_functorImEE10Policy1000EN6thrust24THRUST_300001_SM_1000_NS6detail15normal_iteratorINSA_10device_ptrImEEEEjS6_m11inc_functorImEEEvT0_PT3_T1_NS0_13GridEvenShareISL_EET2_T4_:
	.zero		958


//--------------------- .nv.constant0._ZN3cub18CUB_300001_SM_10006detail6reduce28DeviceReduceSingleTileKernelINS2_10policy_hubImj11mul_functorImEE10Policy1000EN6thrust24THRUST_300001_SM_1000_NS6detail15normal_iteratorINSA_10device_ptrImEEEEPmjS6_mm11inc_functorImEEEvT0_T1_T2_T3_T4_T6_ --------------------------
	.section	.nv.constant0._ZN3cub18CUB_300001_SM_10006detail6reduce28DeviceReduceSingleTileKernelINS2_10policy_hubImj11mul_functorImEE10Policy1000EN6thrust24THRUST_300001_SM_1000_NS6detail15normal_iteratorINSA_10device_ptrImEEEEPmjS6_mm11inc_functorImEEEvT0_T1_T2_T3_T4_T6_,"a",@progbits
	.sectionflags	@""
	.align	4
.nv.constant0._ZN3cub18CUB_300001_SM_10006detail6reduce28DeviceReduceSingleTileKernelINS2_10policy_hubImj11mul_functorImEE10Policy1000EN6thrust24THRUST_300001_SM_1000_NS6detail15normal_iteratorINSA_10device_ptrImEEEEPmjS6_mm11inc_functorImEEEvT0_T1_T2_T3_T4_T6_:
	.zero		929


//--------------------- .nv.constant0._ZN3cub18CUB_300001_SM_10006detail6reduce18DeviceReduceKernelINS2_10policy_hubIdy11max_functorIdEE10Policy1000EN6thrust24THRUST_300001_SM_1000_NS6detail15normal_iteratorINSA_10device_ptrIdEEEEyS6_dN4cuda3std3__410__identityEEEvT0_PT3_T1_NS0_13GridEvenShareISN_EET2_T4_ --------------------------
	.section	.nv.constant0._ZN3cub18CUB_300001_SM_10006detail6reduce18DeviceReduceKernelINS2_10policy_hubIdy11max_functorIdEE10Policy1000EN6thrust24THRUST_300001_SM_1000_NS6detail15normal_iteratorINSA_10device_ptrIdEEEEyS6_dN4cuda3std3__410__identityEEEvT0_PT3_T1_NS0_13GridEvenShareISN_EET2_T4_,"a",@progbits
	.sectionflags	@""
	.align	4
.nv.constant0._ZN3cub18CUB_300001_SM_10006detail6reduce18DeviceReduceKernelINS2_10policy_hubIdy11max_functorIdEE10Policy1000EN6thrust24THRUST_300001_SM_1000_NS6detail15normal_iteratorINSA_10device_ptrIdEEEEyS6_dN4cuda3std3__410__identityEEEvT0_PT3_T1_NS0_13GridEvenShareISN_EET2_T4_:
	.zero		994


//--------------------- .nv.constant0._ZN3cub18CUB_300001_SM_10006detail6reduce28DeviceReduceSingleTileKernelINS2_10policy_hubIdy11max_functorIdEE10Policy1000EN6thrust24THRUST_300001_SM_1000_NS6detail15normal_iteratorINSA_10device_ptrIdEEEEPdyS6_ddN4cuda3std3__410__identityEEEvT0_T1_T2_T3_T4_T6_ --------------------------
	.section	.nv.constant0._ZN3cub18CUB_300001_SM_10006detail6reduce28DeviceReduceSingleTileKernelINS2_10policy_hubIdy11max_functorIdEE10Policy1000EN6thrust24THRUST_300001_SM_1000_NS6detail15normal_iteratorINSA_10device_ptrIdEEEEPdyS6_ddN4cuda3std3__410__identityEEEvT0_T1_T2_T3_T4_T6_,"a",@progbits
	.sectionflags	@""
	.align	4
.nv.constant0._ZN3cub18CUB_300001_SM_10006detail6reduce28DeviceReduceSingleTileKernelINS2_10policy_hubIdy11max_functorIdEE10Policy1000EN6thrust24THRUST_300001_SM_1000_NS6detail15normal_iteratorINSA_10device_ptrIdEEEEPdyS6_ddN4cuda3std3__410__identityEEEvT0_T1_T2_T3_T4_T6_:
	.zero		937


//--------------------- .nv.constant0._ZN3cub18CUB_300001_SM_10006detail6reduce18DeviceReduceKernelINS2_10policy_hubIdj11max_functorIdEE10Policy1000EN6thrust24THRUST_300001_SM_1000_NS6detail15normal_iteratorINSA_10device_ptrIdEEEEjS6_dN4cuda3std3__410__identityEEEvT0_PT3_T1_NS0_13GridEvenShareISN_EET2_T4_ --------------------------
	.section	.nv.constant0._ZN3cub18CUB_300001_SM_10006detail6reduce18DeviceReduceKernelINS2_10policy_hubIdj11max_functorIdEE10Policy1000EN6thrust24THRUST_300001_SM_1000_NS6detail15normal_iteratorINSA_10device_ptrIdEEEEjS6_dN4cuda3std3__410__identityEEEvT0_PT3_T1_NS0_13GridEvenShareISN_EET2_T4_,"a",@progbits
	.sectionflags	@""
	.align	4
.nv.constant0._ZN3cub18CUB_300001_SM_10006detail6reduce18DeviceReduceKernelINS2_10policy_hubIdj11max_functorIdEE10Policy1000EN6thrust24THRUST_300001_SM_1000_NS6detail15normal_iteratorINSA_10device_ptrIdEEEEjS6_dN4cuda3std3__410__identityEEEvT0_PT3_T1_NS0_13GridEvenShareISN_EET2_T4_:
	.zero		958


//--------------------- .nv.constant0._ZN3cub18CUB_300001_SM_10006detail6reduce28DeviceReduceSingleTileKernelINS2_10policy_hubIdj11max_functorIdEE10Policy1000EN6thrust24THRUST_300001_SM_1000_NS6detail15normal_iteratorINSA_10device_ptrIdEEEEPdjS6_ddN4cuda3std3__410__identityEEEvT0_T1_T2_T3_T4_T6_ --------------------------
	.section	.nv.constant0._ZN3cub18CUB_300001_SM_10006detail6reduce28DeviceReduceSingleTileKernelINS2_10policy_hubIdj11max_functorIdEE10Policy1000EN6thrust24THRUST_300001_SM_1000_NS6detail15normal_iteratorINSA_10device_ptrIdEEEEPdjS6_ddN4cuda3std3__410__identityEEEvT0_T1_T2_T3_T4_T6_,"a",@progbits
	.sectionflags	@""
	.align	4
.nv.constant0._ZN3cub18CUB_300001_SM_10006detail6reduce28DeviceReduceSingleTileKernelINS2_10policy_hubIdj11max_functorIdEE10Policy1000EN6thrust24THRUST_300001_SM_1000_NS6detail15normal_iteratorINSA_10device_ptrIdEEEEPdjS6_ddN4cuda3std3__410__identityEEEvT0_T1_T2_T3_T4_T6_:
	.zero		929


//--------------------- .nv.constant0._ZN3cub18CUB_300001_SM_10006detail6reduce28DeviceReduceSingleTileKernelINS2_10policy_hubIdy11max_functorIdEE10Policy1000EPdS9_iS6_ddN4cuda3std3__410__identityEEEvT0_T1_T2_T3_T4_T6_ --------------------------
	.section	.nv.constant0._ZN3cub18CUB_300001_SM_10006detail6reduce28DeviceReduceSingleTileKernelINS2_10policy_hubIdy11max_functorIdEE10Policy1000EPdS9_iS6_ddN4cuda3std3__410__identityEEEvT0_T1_T2_T3_T4_T6_,"a",@progbits
	.sectionflags	@""
	.align	4
.nv.constant0._ZN3cub18CUB_300001_SM_10006detail6reduce28DeviceReduceSingleTileKernelINS2_10policy_hubIdy11max_functorIdEE10Policy1000EPdS9_iS6_ddN4cuda3std3__410__identityEEEvT0_T1_T2_T3_T4_T6_:
	.zero		929


//--------------------- .nv.constant0._ZN3cub18CUB_300001_SM_10006detail6reduce18DeviceReduceKernelINS2_10policy_hubIdy11max_functorIdEE10Policy1000EN6thrust24THRUST_300001_SM_1000_NS6detail15normal_iteratorINSA_10device_ptrIdEEEEyS6_d11abs_functorIdEEEvT0_PT3_T1_NS0_13GridEvenShareISL_EET2_T4_ --------------------------
	.section	.nv.constant0._ZN3cub18CUB_300001_SM_10006detail6reduce18DeviceReduceKernelINS2_10policy_hubIdy11max_functorIdEE10Policy1000EN6thrust24THRUST_300001_SM_1000_NS6detail15normal_iteratorINSA_10device_ptrIdEEEEyS6_d11abs_functorIdEEEvT0_PT3_T1_NS0_13GridEvenShareISL_EET2_T4_,"a",@progbits
	.sectionflags	@""
	.align	4
.nv.constant0._ZN3cub18CUB_300001_SM_10006detail6reduce18DeviceReduceKernelINS2_10policy_hubIdy11max_functorIdEE10Policy1000EN6thrust24THRUST_300001_SM_1000_NS6detail15normal_iteratorINSA_10device_ptrIdEEEEyS6_d11abs_functorIdEEEvT0_PT3_T1_NS0_13GridEvenShareISL_EET2_T4_:
	.zero		994


//--------------------- .nv.constant0._ZN3cub18CUB_300001_SM_10006detail6reduce28DeviceReduceSingleTileKernelINS2_10policy_hubIdy11max_functorIdEE10Policy1000EN6thrust24THRUST_300001_SM_1000_NS6detail15normal_iteratorINSA_10device_ptrIdEEEEPdyS6_dd11abs_functorIdEEEvT0_T1_T2_T3_T4_T6_ --------------------------
	.section	.nv.constant0._ZN3cub18CUB_300001_SM_10006detail6reduce28DeviceReduceSingleTileKernelINS2_10policy_hubIdy11max_functorIdEE10Policy1000EN6thrust24THRUST_300001_SM_1000_NS6detail15normal_iteratorINSA_10device_ptrIdEEEEPdyS6_dd11abs_functorIdEEEvT0_T1_T2_T3_T4_T6_,"a",@progbits
	.sectionflags	@""
	.align	4
.nv.constant0._ZN3cub18CUB_300001_SM_10006detail6reduce28DeviceReduceSingleTileKernelINS2_10policy_hubIdy11max_functorIdEE10Policy1000EN6thrust24THRUST_300001_SM_1000_NS6detail15normal_iteratorINSA_10device_ptrIdEEEEPdyS6_dd11abs_functorIdEEEvT0_T1_T2_T3_T4_T6_:
	.zero		937


//--------------------- .nv.constant0._ZN3cub18CUB_300001_SM_10006detail6reduce28DeviceReduceSingleTileKernelINS2_10policy_hubIdj11max_functorIdEE10Policy1000EPdS9_iS6_ddN4cuda3std3__410__identityEEEvT0_T1_T2_T3_T4_T6_ --------------------------
	.section	.nv.constant0._ZN3cub18CUB_300001_SM_10006detail6reduce28DeviceReduceSingleTileKernelINS2_10policy_hubIdj11max_functorIdEE10Policy1000EPdS9_iS6_ddN4cuda3std3__410__identityEEEvT0_T1_T2_T3_T4_T6_,"a",@progbits
	.sectionflags	@""
	.align	4
.nv.constant0._ZN3cub18CUB_300001_SM_10006detail6reduce28DeviceReduceSingleTileKernelINS2_10policy_hubIdj11max_functorIdEE10Policy1000EPdS9_iS6_ddN4cuda3std3__410__identityEEEvT0_T1_T2_T3_T4_T6_:
	.zero		929


//--------------------- .nv.constant0._ZN3cub18CUB_300001_SM_10006detail6reduce18DeviceReduceKernelINS2_10policy_hubIdj11max_functorIdEE10Policy1000EN6thrust24THRUST_300001_SM_1000_NS6detail15normal_iteratorINSA_10device_ptrIdEEEEjS6_d11abs_functorIdEEEvT0_PT3_T1_NS0_13GridEvenShareISL_EET2_T4_ --------------------------
	.section	.nv.constant0._ZN3cub18CUB_300001_SM_10006detail6reduce18DeviceReduceKernelINS2_10policy_hubIdj11max_functorIdEE10Policy1000EN6thrust24THRUST_300001_SM_1000_NS6detail15normal_iteratorINSA_10device_ptrIdEEEEjS6_d11abs_functorIdEEEvT0_PT3_T1_NS0_13GridEvenShareISL_EET2_T4_,"a",@progbits
	.sectionflags	@""
	.align	4
.nv.constant0._ZN3cub18CUB_300001_SM_10006detail6reduce18DeviceReduceKernelINS2_10policy_hubIdj11max_functorIdEE10Policy1000EN6thrust24THRUST_300001_SM_1000_NS6detail15normal_iteratorINSA_10device_ptrIdEEEEjS6_d11abs_functorIdEEEvT0_PT3_T1_NS0_13GridEvenShareISL_EET2_T4_:
	.zero		958


//--------------------- .nv.constant0._ZN3cub18CUB_300001_SM_10006detail6reduce28DeviceReduceSingleTileKernelINS2_10policy_hubIdj11max_functorIdEE10Policy1000EN6thrust24THRUST_300001_SM_1000_NS6detail15normal_iteratorINSA_10device_ptrIdEEEEPdjS6_dd11abs_functorIdEEEvT0_T1_T2_T3_T4_T6_ --------------------------
	.section	.nv.constant0._ZN3cub18CUB_300001_SM_10006detail6reduce28DeviceReduceSingleTileKernelINS2_10policy_hubIdj11max_functorIdEE10Policy1000EN6thrust24THRUST_300001_SM_1000_NS6detail15normal_iteratorINSA_10device_ptrIdEEEEPdjS6_dd11abs_functorIdEEEvT0_T1_T2_T3_T4_T6_,"a",@progbits
	.sectionflags	@""
	.align	4
.nv.constant0._ZN3cub18CUB_300001_SM_10006detail6reduce28DeviceReduceSingleTileKernelINS2_10policy_hubIdj11max_functorIdEE10Policy1000EN6thrust24THRUST_300001_SM_1000_NS6detail15normal_iteratorINSA_10device_ptrIdEEEEPdjS6_dd11abs_functorIdEEEvT0_T1_T2_T3_T4_T6_:
	.zero		929


//--------------------- .nv.constant0._ZN3cub18CUB_300001_SM_10006detail6reduce28DeviceReduceSingleTileKernelINS2_10policy_hubIdy11add_functorIdEE10Policy1000EPdS9_iS6_ddN4cuda3std3__410__identityEEEvT0_T1_T2_T3_T4_T6_ --------------------------
	.section	.nv.constant0._ZN3cub18CUB_300001_SM_10006detail6reduce28DeviceReduceSingleTileKernelINS2_10policy_hubIdy11add_functorIdEE10Policy1000EPdS9_iS6_ddN4cuda3std3__410__identityEEEvT0_T1_T2_T3_T4_T6_,"a",@progbits
	.sectionflags	@""
	.align	4
.nv.constant0._ZN3cub18CUB_300001_SM_10006detail6reduce28DeviceReduceSingleTileKernelINS2_10policy_hubIdy11add_functorIdEE10Policy1000EPdS9_iS6_ddN4cuda3std3__410__identityEEEvT0_T1_T2_T3_T4_T6_:
	.zero		929


//--------------------- .nv.constant0._ZN3cub18CUB_300001_SM_10006detail6reduce18DeviceReduceKernelINS2_10policy_hubIdy11add_functorIdEE10Policy1000EN6thrust24THRUST_300001_SM_1000_NS6detail15normal_iteratorINSA_10device_ptrIdEEEEyS6_dN4cuda3std3__410__identityEEEvT0_PT3_T1_NS0_13GridEvenShareISN_EET2_T4_ --------------------------
	.section	.nv.constant0._ZN3cub18CUB_300001_SM_10006detail6reduce18DeviceReduceKernelINS2_10policy_hubIdy11add_functorIdEE10Policy1000EN6thrust24THRUST_300001_SM_1000_NS6detail15normal_iteratorINSA_10device_ptrIdEEEEyS6_dN4cuda3std3__410__identityEEEvT0_PT3_T1_NS0_13GridEvenShareISN_EET2_T4_,"a",@progbits
	.sectionflags	@""
	.align	4
.nv.constant0._ZN3cub18CUB_300001_SM_10006detail6reduce18DeviceReduceKernelINS2_10policy_hubIdy11add_functorIdEE10Policy1000EN6thrust24THRUST_300001_SM_1000_NS6detail15normal_iteratorINSA_10device_ptrIdEEEEyS6_dN4cuda3std3__410__identityEEEvT0_PT3_T1_NS0_13GridEvenShareISN_EET2_T4_:
	.zero		994


//--------------------- .nv.constant0._ZN3cub18CUB_300001_SM_10006detail6reduce28DeviceReduceSingleTileKernelINS2_10policy_hubIdy11add_functorIdEE10Policy1000EN6thrust24THRUST_300001_SM_1000_NS6detail15normal_iteratorINSA_10device_ptrIdEEEEPdyS6_ddN4cuda3std3__410__identityEEEvT0_T1_T2_T3_T4_T6_ --------------------------
	.section	.nv.constant0._ZN3cub18CUB_300001_SM_10006detail6reduce28DeviceReduceSingleTileKernelINS2_10policy_hubIdy11add_functorIdEE10Policy1000EN6thrust24THRUST_300001_SM_1000_NS6detail15normal_iteratorINSA_10device_ptrIdEEEEPdyS6_ddN4cuda3std3__410__identityEEEvT0_T1_T2_T3_T4_T6_,"a",@progbits
	.sectionflags	@""
	.align	4
.nv.constant0._ZN3cub18CUB_300001_SM_10006detail6reduce28DeviceReduceSingleTileKernelINS2_10policy_hubIdy11add_functorIdEE10Policy1000EN6thrust24THRUST_300001_SM_1000_NS6detail15normal_iteratorINSA_10device_ptrIdEEEEPdyS6_ddN4cuda3std3__410__identityEEEvT0_T1_T2_T3_T4_T6_:
	.zero		937


//--------------------- .nv.constant0._ZN3cub18CUB_300001_SM_10006detail6reduce28DeviceReduceSingleTileKernelINS2_10policy_hubIdj11add_functorIdEE10Policy1000EPdS9_iS6_ddN4cuda3std3__410__identityEEEvT0_T1_T2_T3_T4_T6_ --------------------------
	.section	.nv.constant0._ZN3cub18CUB_300001_SM_10006detail6reduce28DeviceReduceSingleTileKernelINS2_10policy_hubIdj11add_functorIdEE10Policy1000EPdS9_iS6_ddN4cuda3std3__410__identityEEEvT0_T1_T2_T3_T4_T6_,"a",@progbits
	.sectionflags	@""
	.align	4
.nv.constant0._ZN3cub18CUB_300001_SM_10006detail6reduce28DeviceReduceSingleTileKernelINS2_10policy_hubIdj11add_functorIdEE10Policy1000EPdS9_iS6_ddN4cuda3std3__410__identityEEEvT0_T1_T2_T3_T4_T6_:
	.zero		929


//--------------------- .nv.constant0._ZN3cub18CUB_300001_SM_10006detail6reduce18DeviceReduceKernelINS2_10policy_hubIdj11add_functorIdEE10Policy1000EN6thrust24THRUST_300001_SM_1000_NS6detail15normal_iteratorINSA_10device_ptrIdEEEEjS6_dN4cuda3std3__410__identityEEEvT0_PT3_T1_NS0_13GridEvenShareISN_EET2_T4_ --------------------------
	.section	.nv.constant0._ZN3cub18CUB_300001_SM_10006detail6reduce18DeviceReduceKernelINS2_10policy_hubIdj11add_functorIdEE10Policy1000EN6thrust24THRUST_300001_SM_1000_NS6detail15normal_iteratorINSA_10device_ptrIdEEEEjS6_dN4cuda3std3__410__identityEEEvT0_PT3_T1_NS0_13GridEvenShareISN_EET2_T4_,"a",@progbits
	.sectionflags	@""
	.align	4
.nv.constant0._ZN3cub18CUB_300001_SM_10006detail6reduce18DeviceReduceKernelINS2_10policy_hubIdj11add_functorIdEE10Policy1000EN6thrust24THRUST_300001_SM_1000_NS6detail15normal_iteratorINSA_10device_ptrIdEEEEjS6_dN4cuda3std3__410__identityEEEvT0_PT3_T1_NS0_13GridEvenShareISN_EET2_T4_:
	.zero		958


//--------------------- .nv.constant0._ZN3cub18CUB_300001_SM_10006detail6reduce28DeviceReduceSingleTileKernelINS2_10policy_hubIdj11add_functorIdEE10Policy1000EN6thrust24THRUST_300001_SM_1000_NS6detail15normal_iteratorINSA_10device_ptrIdEEEEPdjS6_ddN4cuda3std3__410__identityEEEvT0_T1_T2_T3_T4_T6_ --------------------------
	.section	.nv.constant0._ZN3cub18CUB_300001_SM_10006detail6reduce28DeviceReduceSingleTileKernelINS2_10policy_hubIdj11add_functorIdEE10Policy1000EN6thrust24THRUST_300001_SM_1000_NS6detail15normal_iteratorINSA_10device_ptrIdEEEEPdjS6_ddN4cuda3std3__410__identityEEEvT0_T1_T2_T3_T4_T6_,"a",@progbits
	.sectionflags	@""
	.align	4
.nv.constant0._ZN3cub18CUB_300001_SM_10006detail6reduce28DeviceReduceSingleTileKernelINS2_10policy_hubIdj11add_functorIdEE10Policy1000EN6thrust24THRUST_300001_SM_1000_NS6detail15normal_iteratorINSA_10device_ptrIdEEEEPdjS6_ddN4cuda3std3__410__identityEEEvT0_T1_T2_T3_T4_T6_:
	.zero		929


//--------------------- .nv.constant0._ZN3cub18CUB_300001_SM_10006detail9transform16transform_kernelINS2_10policy_hubILb1EN4cuda3std3__45tupleIJN6thrust24THRUST_300001_SM_1000_NS6detail15normal_iteratorINSA_10device_ptrIdEEEEEEEE10policy1000El11abs_functorIdESF_JPdEEEvT0_iT1_T2_DpNS2_10kernel_argIT3_EE --------------------------
	.section	.nv.constant0._ZN3cub18CUB_300001_SM_10006detail9transform16transform_kernelINS2_10policy_hubILb1EN4cuda3std3__45tupleIJN6thrust24THRUST_300001_SM_1000_NS6detail15normal_iteratorINSA_10device_ptrIdEEEEEEEE10policy1000El11abs_functorIdESF_JPdEEEvT0_iT1_T2_DpNS2_10kernel_argIT3_EE,"a",@progbits
	.sectionflags	@""
	.align	4
.nv.constant0._ZN3cub18CUB_300001_SM_10006detail9transform16transform_kernelINS2_10policy_hubILb1EN4cuda3std3__45tupleIJN6thrust24THRUST_300001_SM_1000_NS6detail15normal_iteratorINSA_10device_ptrIdEEEEEEEE10policy1000El11abs_functorIdESF_JPdEEEvT0_iT1_T2_DpNS2_10kernel_argIT3_EE:
	.zero		936


//--------------------- .nv.constant0._ZN3cub18CUB_300001_SM_10006detail9transform16transform_kernelINS2_10policy_hubILb1EN4cuda3std3__45tupleIJN6thrust24THRUST_300001_SM_1000_NS6detail15normal_iteratorINSA_10device_ptrIdEEEEEEEE10policy1000Ei11abs_functorIdESF_JPdEEEvT0_iT1_T2_DpNS2_10kernel_argIT3_EE --------------------------
	.section	.nv.constant0._ZN3cub18CUB_300001_SM_10006detail9transform16transform_kernelINS2_10policy_hubILb1EN4cuda3std3__45tupleIJN6thrust24THRUST_300001_SM_1000_NS6detail15normal_iteratorINSA_10device_ptrIdEEEEEEEE10policy1000Ei11abs_functorIdESF_JPdEEEvT0_iT1_T2_DpNS2_10kernel_argIT3_EE,"a",@progbits
	.sectionflags	@""
	.align	4
.nv.constant0._ZN3cub18CUB_300001_SM_10006detail9transform16transform_kernelINS2_10policy_hubILb1EN4cuda3std3__45tupleIJN6thrust24THRUST_300001_SM_1000_NS6detail15normal_iteratorINSA_10device_ptrIdEEEEEEEE10policy1000Ei11abs_functorIdESF_JPdEEEvT0_iT1_T2_DpNS2_10kernel_argIT3_EE:
	.zero		936


//--------------------- .nv.constant0._ZN3cub18CUB_300001_SM_10006detail9transform16transform_kernelINS2_10policy_hubILb1EN4cuda3std3__45tupleIJN6thrust24THRUST_300001_SM_1000_NS6detail15normal_iteratorINSA_10device_ptrIdEEEESF_EEEE10policy1000El12diff_functorIdESF_JPdSL_EEEvT0_iT1_T2_DpNS2_10kernel_argIT3_EE --------------------------
	.section	.nv.constant0._ZN3cub18CUB_300001_SM_10006detail9transform16transform_kernelINS2_10policy_hubILb1EN4cuda3std3__45tupleIJN6thrust24THRUST_300001_SM_1000_NS6detail15normal_iteratorINSA_10device_ptrIdEEEESF_EEEE10policy1000El12diff_functorIdESF_JPdSL_EEEvT0_iT1_T2_DpNS2_10kernel_argIT3_EE,"a",@progbits
	.sectionflags	@""
	.align	4
.nv.constant0._ZN3cub18CUB_300001_SM_10006detail9transform16transform_kernelINS2_10policy_hubILb1EN4cuda3std3__45tupleIJN6thrust24THRUST_300001_SM_1000_NS6detail15normal_iteratorINSA_10device_ptrIdEEEESF_EEEE10policy1000El12diff_functorIdESF_JPdSL_EEEvT0_iT1_T2_DpNS2_10kernel_argIT3_EE:
	.zero		952


//--------------------- .nv.constant0._ZN3cub18CUB_300001_SM_10006detail9transform16transform_kernelINS2_10policy_hubILb1EN4cuda3std3__45tupleIJN6thrust24THRUST_300001_SM_1000_NS6detail15normal_iteratorINSA_10device_ptrIdEEEESF_EEEE10policy1000Ei12diff_functorIdESF_JPdSL_EEEvT0_iT1_T2_DpNS2_10kernel_argIT3_EE --------------------------
	.section	.nv.constant0._ZN3cub18CUB_300001_SM_10006detail9transform16transform_kernelINS2_10policy_hubILb1EN4cuda3std3__45tupleIJN6thrust24THRUST_300001_SM_1000_NS6detail15normal_iteratorINSA_10device_ptrIdEEEESF_EEEE10policy1000Ei12diff_functorIdESF_JPdSL_EEEvT0_iT1_T2_DpNS2_10kernel_argIT3_EE,"a",@progbits
	.sectionflags	@""
	.align	4
.nv.constant0._ZN3cub18CUB_300001_SM_10006detail9transform16transform_kernelINS2_10policy_hubILb1EN4cuda3std3__45tupleIJN6thrust24THRUST_300001_SM_1000_NS6detail15normal_iteratorINSA_10device_ptrIdEEEESF_EEEE10policy1000Ei12diff_functorIdESF_JPdSL_EEEvT0_iT1_T2_DpNS2_10kernel_argIT3_EE:
	.zero		952


//--------------------- .nv.constant0._ZN3cub18CUB_300001_SM_10006detail9transform16transform_kernelINS2_10policy_hubILb1EN4cuda3std3__45tupleIJN6thrust24THRUST_300001_SM_1000_NS6detail15normal_iteratorINSA_10device_ptrIdEEEESF_EEEE10policy1000El11mul_functorIdESF_JPdSL_EEEvT0_iT1_T2_DpNS2_10kernel_argIT3_EE --------------------------
	.section	.nv.constant0._ZN3cub18CUB_300001_SM_10006detail9transform16transform_kernelINS2_10policy_hubILb1EN4cuda3std3__45tupleIJN6thrust24THRUST_300001_SM_1000_NS6detail15normal_iteratorINSA_10device_ptrIdEEEESF_EEEE10policy1000El11mul_functorIdESF_JPdSL_EEEvT0_iT1_T2_DpNS2_10kernel_argIT3_EE,"a",@progbits
	.sectionflags	@""
	.align	4
.nv.constant0._ZN3cub18CUB_300001_SM_10006detail9transform16transform_kernelINS2_10policy_hubILb1EN4cuda3std3__45tupleIJN6thrust24THRUST_300001_SM_1000_NS6detail15normal_iteratorINSA_10device_ptrIdEEEESF_EEEE10policy1000El11mul_functorIdESF_JPdSL_EEEvT0_iT1_T2_DpNS2_10kernel_argIT3_EE:
	.zero		952


//--------------------- .nv.constant0._ZN3cub18CUB_300001_SM_10006detail9transform16transform_kernelINS2_10policy_hubILb1EN4cuda3std3__45tupleIJN6thrust24THRUST_300001_SM_1000_NS6detail15normal_iteratorINSA_10device_ptrIdEEEESF_EEEE10policy1000Ei11mul_functorIdESF_JPdSL_EEEvT0_iT1_T2_DpNS2_10kernel_argIT3_EE --------------------------
	.section	.nv.constant0._ZN3cub18CUB_300001_SM_10006detail9transform16transform_kernelINS2_10policy_hubILb1EN4cuda3std3__45tupleIJN6thrust24THRUST_300001_SM_1000_NS6detail15normal_iteratorINSA_10device_ptrIdEEEESF_EEEE10policy1000Ei11mul_functorIdESF_JPdSL_EEEvT0_iT1_T2_DpNS2_10kernel_argIT3_EE,"a",@progbits
	.sectionflags	@""
	.align	4
.nv.constant0._ZN3cub18CUB_300001_SM_10006detail9transform16transform_kernelINS2_10policy_hubILb1EN4cuda3std3__45tupleIJN6thrust24THRUST_300001_SM_1000_NS6detail15normal_iteratorINSA_10device_ptrIdEEEESF_EEEE10policy1000Ei11mul_functorIdESF_JPdSL_EEEvT0_iT1_T2_DpNS2_10kernel_argIT3_EE:
	.zero		952


//--------------------- .nv.constant0._ZN3cub18CUB_300001_SM_10006detail9transform16transform_kernelINS2_10policy_hubILb1EN4cuda3std3__45tupleIJN6thrust24THRUST_300001_SM_1000_NS6detail15normal_iteratorINSA_10device_ptrIdEEEEEEEE10policy1000El14square_functorIdESF_JPdEEEvT0_iT1_T2_DpNS2_10kernel_argIT3_EE --------------------------
	.section	.nv.constant0._ZN3cub18CUB_300001_SM_10006detail9transform16transform_kernelINS2_10policy_hubILb1EN4cuda3std3__45tupleIJN6thrust24THRUST_300001_SM_1000_NS6detail15normal_iteratorINSA_10device_ptrIdEEEEEEEE10policy1000El14square_functorIdESF_JPdEEEvT0_iT1_T2_DpNS2_10kernel_argIT3_EE,"a",@progbits
	.sectionflags	@""
	.align	4
.nv.constant0._ZN3cub18CUB_300001_SM_10006detail9transform16transform_kernelINS2_10policy_hubILb1EN4cuda3std3__45tupleIJN6thrust24THRUST_300001_SM_1000_NS6detail15normal_iteratorINSA_10device_ptrIdEEEEEEEE10policy1000El14square_functorIdESF_JPdEEEvT0_iT1_T2_DpNS2_10kernel_argIT3_EE:
	.zero		936


//--------------------- .nv.constant0._ZN3cub18CUB_300001_SM_10006detail9transform16transform_kernelINS2_10policy_hubILb1EN4cuda3std3__45tupleIJN6thrust24THRUST_300001_SM_1000_NS6detail15normal_iteratorINSA_10device_ptrIdEEEEEEEE10policy1000Ei14square_functorIdESF_JPdEEEvT0_iT1_T2_DpNS2_10kernel_argIT3_EE --------------------------
	.section	.nv.constant0._ZN3cub18CUB_300001_SM_10006detail9transform16transform_kernelINS2_10policy_hubILb1EN4cuda3std3__45tupleIJN6thrust24THRUST_300001_SM_1000_NS6detail15normal_iteratorINSA_10device_ptrIdEEEEEEEE10policy1000Ei14square_functorIdESF_JPdEEEvT0_iT1_T2_DpNS2_10kernel_argIT3_EE,"a",@progbits
	.sectionflags	@""
	.align	4
.nv.constant0._ZN3cub18CUB_300001_SM_10006detail9transform16transform_kernelINS2_10policy_hubILb1EN4cuda3std3__45tupleIJN6thrust24THRUST_300001_SM_1000_NS6detail15normal_iteratorINSA_10device_ptrIdEEEEEEEE10policy1000Ei14square_functorIdESF_JPdEEEvT0_iT1_T2_DpNS2_10kernel_argIT3_EE:
	.zero		936


//--------------------- .nv.constant0._ZN3cub18CUB_300001_SM_10006detail9transform16transform_kernelINS2_10policy_hubILb1EN4cuda3std3__45tupleIJN6thrust24THRUST_300001_SM_1000_NS6detail15normal_iteratorINSA_10device_ptrIdEEEESF_EEEE10policy1000El11sub_functorIdESF_JPdSL_EEEvT0_iT1_T2_DpNS2_10kernel_argIT3_EE --------------------------
	.section	.nv.constant0._ZN3cub18CUB_300001_SM_10006detail9transform16transform_kernelINS2_10policy_hubILb1EN4cuda3std3__45tupleIJN6thrust24THRUST_300001_SM_1000_NS6detail15normal_iteratorINSA_10device_ptrIdEEEESF_EEEE10policy1000El11sub_functorIdESF_JPdSL_EEEvT0_iT1_T2_DpNS2_10kernel_argIT3_EE,"a",@progbits
	.sectionflags	@""
	.align	4
.nv.constant0._ZN3cub18CUB_300001_SM_10006detail9transform16transform_kernelINS2_10policy_hubILb1EN4cuda3std3__45tupleIJN6thrust24THRUST_300001_SM_1000_NS6detail15normal_iteratorINSA_10device_ptrIdEEEESF_EEEE10policy1000El11sub_functorIdESF_JPdSL_EEEvT0_iT1_T2_DpNS2_10kernel_argIT3_EE:
	.zero		952


//--------------------- .nv.constant0._ZN3cub18CUB_300001_SM_10006detail9transform16transform_kernelINS2_10policy_hubILb1EN4cuda3std3__45tupleIJN6thrust24THRUST_300001_SM_1000_NS6detail15normal_iteratorINSA_10device_ptrIdEEEESF_EEEE10policy1000Ei11sub_functorIdESF_JPdSL_EEEvT0_iT1_T2_DpNS2_10kernel_argIT3_EE --------------------------
	.section	.nv.constant0._ZN3cub18CUB_300001_SM_10006detail9transform16transform_kernelINS2_10policy_hubILb1EN4cuda3std3__45tupleIJN6thrust24THRUST_300001_SM_1000_NS6detail15normal_iteratorINSA_10device_ptrIdEEEESF_EEEE10policy1000Ei11sub_functorIdESF_JPdSL_EEEvT0_iT1_T2_DpNS2_10kernel_argIT3_EE,"a",@progbits
	.sectionflags	@""
	.align	4
.nv.constant0._ZN3cub18CUB_300001_SM_10006detail9transform16transform_kernelINS2_10policy_hubILb1EN4cuda3std3__45tupleIJN6thrust24THRUST_300001_SM_1000_NS6detail15normal_iteratorINSA_10device_ptrIdEEEESF_EEEE10policy1000Ei11sub_functorIdESF_JPdSL_EEEvT0_iT1_T2_DpNS2_10kernel_argIT3_EE:
	.zero		952


//--------------------- .nv.constant0._ZN3cub18CUB_300001_SM_10006detail8for_each13static_kernelINS2_12policy_hub_t12policy_500_tEmN6thrust24THRUST_300001_SM_1000_NS8cuda_cub20__uninitialized_fill7functorINS7_10device_ptrIjEEjEEEEvT0_T1_ --------------------------
	.section	.nv.constant0._ZN3cub18CUB_300001_SM_10006detail8for_each13static_kernelINS2_12policy_hub_t12policy_500_tEmN6thrust24THRUST_300001_SM_1000_NS8cuda_cub20__uninitialized_fill7functorINS7_10device_ptrIjEEjEEEEvT0_T1_,"a",@progbits
	.sectionflags	@""
	.align	4
.nv.constant0._ZN3cub18CUB_300001_SM_10006detail8for_each13static_kernelINS2_12policy_hub_t12policy_500_tEmN6thrust24THRUST_300001_SM_1000_NS8cuda_cub20__uninitialized_fill7functorINS7_10device_ptrIjEEjEEEEvT0_T1_:
	.zero		920


//--------------------- .nv.constant0._ZN3cub18CUB_300001_SM_10006detail8for_each13static_kernelINS2_12policy_hub_t12policy_500_tElN6thrust24THRUST_300001_SM_1000_NS8cuda_cub6__fill7functorINS7_6detail15normal_iteratorINS7_10device_ptrIdEEEEdEEEEvT0_T1_ --------------------------
	.section	.nv.constant0._ZN3cub18CUB_300001_SM_10006detail8for_each13static_kernelINS2_12policy_hub_t12policy_500_tElN6thrust24THRUST_300001_SM_1000_NS8cuda_cub6__fill7functorINS7_6detail15normal_iteratorINS7_10device_ptrIdEEEEdEEEEvT0_T1_,"a",@progbits
	.sectionflags	@""
	.align	4
.nv.constant0._ZN3cub18CUB_300001_SM_10006detail8for_each13static_kernelINS2_12policy_hub_t12policy_500_tElN6thrust24THRUST_300001_SM_1000_NS8cuda_cub6__fill7functorINS7_6detail15normal_iteratorINS7_10device_ptrIdEEEEdEEEEvT0_T1_:
	.zero		920


//--------------------- .nv.constant0._ZN3cub18CUB_300001_SM_10006detail8for_each13static_kernelINS2_12policy_hub_t12policy_500_tEmN6thrust24THRUST_300001_SM_1000_NS8cuda_cub20__uninitialized_fill7functorINS7_10device_ptrIdEEdEEEEvT0_T1_ --------------------------
	.section	.nv.constant0._ZN3cub18CUB_300001_SM_10006detail8for_each13static_kernelINS2_12policy_hub_t12policy_500_tEmN6thrust24THRUST_300001_SM_1000_NS8cuda_cub20__uninitialized_fill7functorINS7_10device_ptrIdEEdEEEEvT0_T1_,"a",@progbits
	.sectionflags	@""
	.align	4
.nv.constant0._ZN3cub18CUB_300001_SM_10006detail8for_each13static_kernelINS2_12policy_hub_t12policy_500_tEmN6thrust24THRUST_300001_SM_1000_NS8cuda_cub20__uninitialized_fill7functorINS7_10device_ptrIdEEdEEEEvT0_T1_:
	.zero		920


//--------------------- .nv.constant0._ZN3cub18CUB_300001_SM_10006detail8for_each13static_kernelINS2_12policy_hub_t12policy_500_tEmN6thrust24THRUST_300001_SM_1000_NS8cuda_cub6__fill7functorINS7_6detail15normal_iteratorINS7_10device_ptrIdEEEEdEEEEvT0_T1_ --------------------------
	.section	.nv.constant0._ZN3cub18CUB_300001_SM_10006detail8for_each13static_kernelINS2_12policy_hub_t12policy_500_tEmN6thrust24THRUST_300001_SM_1000_NS8cuda_cub6__fill7functorINS7_6detail15normal_iteratorINS7_10device_ptrIdEEEEdEEEEvT0_T1_,"a",@progbits
	.sectionflags	@""
	.align	4
.nv.constant0._ZN3cub18CUB_300001_SM_10006detail8for_each13static_kernelINS2_12policy_hub_t12policy_500_tEmN6thrust24THRUST_300001_SM_1000_NS8cuda_cub6__fill7functorINS7_6detail15normal_iteratorINS7_10device_ptrIdEEEEdEEEEvT0_T1_:
	.zero		920


//--------------------- .nv.constant0._ZN3cub18CUB_300001_SM_10006detail11EmptyKernelIvEEvv --------------------------
	.section	.nv.constant0._ZN3cub18CUB_300001_SM_10006detail11EmptyKernelIvEEvv,"a",@progbits
	.sectionflags	@""
	.align	4
.nv.constant0._ZN3cub18CUB_300001_SM_10006detail11EmptyKernelIvEEvv:
	.zero		896


//--------------------- SYMBOLS --------------------------

	.type		.nv.reservedSmem.offset0,@object
	.size		.nv.reservedSmem.offset0,0x4
	.type		.nv.reservedSmem.cap,@object
	.size		.nv.reservedSmem.cap,0x4
